// auto-generated by cutlass_sweep.conv — config: {"arch": "sm_100", "cluster_m": 1, "cluster_n": 1, "conv_kind": "dgrad", "dtype": "tf32", "ndim": 2, "tile_k": 64, "tile_m": 128, "tile_n": 64}
#include "cutlass/cutlass.h"
#include "cute/tensor.hpp"
#include "cutlass/kernel_hardware_info.hpp"
#include "cutlass/conv/convolution.h"
#include "cutlass/conv/dispatch_policy.hpp"
#include "cutlass/conv/collective/collective_builder.hpp"
#include "cutlass/conv/kernel/conv_universal.hpp"
#include "cutlass/conv/device/conv_universal_adapter.hpp"
#include "cutlass/epilogue/collective/collective_builder.hpp"

using namespace cute;
using Elem = cutlass::tfloat32_t;
using Acc  = float;
using LayoutAB = cutlass::layout::TensorNHWC;
using LayoutC  = cutlass::layout::TensorNHWC;
constexpr auto ConvOp = cutlass::conv::Operator::kDgrad;
using TileShape    = Shape<_128, _64, Shape<_64>>;
using ClusterShape = Shape<_1, _1, _1>;

using CollectiveEpilogue = typename cutlass::epilogue::collective::CollectiveBuilder<
    cutlass::arch::Sm100, cutlass::arch::OpClassTensorOp,
    TileShape, ClusterShape,
    cutlass::epilogue::collective::EpilogueTileAuto,
    Acc, Acc,
    Elem, LayoutC, 128 / cutlass::sizeof_bits<Elem>::value,
    Elem, LayoutC, 128 / cutlass::sizeof_bits<Elem>::value,
    cutlass::epilogue::collective::EpilogueScheduleAuto
  >::CollectiveOp;

using CollectiveMainloop = typename cutlass::conv::collective::CollectiveBuilder<
    cutlass::arch::Sm100, cutlass::arch::OpClassTensorOp, ConvOp,
    Elem, LayoutAB, 128 / cutlass::sizeof_bits<Elem>::value,
    Elem, LayoutAB, 128 / cutlass::sizeof_bits<Elem>::value,
    Acc,
    TileShape, ClusterShape,
    cutlass::conv::collective::StageCountAutoCarveout<
        static_cast<int>(sizeof(typename CollectiveEpilogue::SharedStorage))>,
    cutlass::conv::collective::KernelScheduleAuto
  >::CollectiveOp;

using ProblemShape = cutlass::conv::ConvProblemShape<
    ConvOp, CollectiveMainloop::DispatchPolicy::NumSpatialDimensions>;
using ConvKernel = cutlass::conv::kernel::ConvUniversal<
    ProblemShape, CollectiveMainloop, CollectiveEpilogue>;
using Conv = cutlass::conv::device::ConvUniversalAdapter<ConvKernel>;

auto* _anchor = &cutlass::device_kernel<ConvKernel>;


// ===== COMPILED SASS (sm_100a) =====

	.target	sm_100a

	.elftype	@"ET_EXEC"


//--------------------- .note.nv.tkinfo           --------------------------
	.section	.note.nv.tkinfo,"",@"SHT_NOTE"
	.sectionflags	@"SHF_NOTE_NV_TKINFO"
	.tkinfo
        /*0018*/ 	.word	0x00000002
        /*0030*/ 	.string	""
        /*0030*/ 	.string	"ptxas"
        /*0030*/ 	.string	"Cuda compilation tools, release 13.0, V13.0.88"
        /*0030*/ 	.string	"Build cuda_13.0.r13.0/compiler.36424714_0"
        /*0030*/ 	.string	"-arch sm_100a -m 64 "



//--------------------- .note.nv.cuinfo           --------------------------
	.section	.note.nv.cuinfo,"",@"SHT_NOTE"
	.sectionflags	@"SHF_NOTE_NV_CUINFO"
        /*0018*/ 	.short	0x0002
        /*001a*/ 	.short	0x0064
        /*001c*/ 	.short	0x0082
	.zero		2


//--------------------- .nv.info                  --------------------------
	.section	.nv.info,"",@"SHT_CUDA_INFO"
	.align	4


	//----- nvinfo : EIATTR_REGCOUNT
	.align		4
        /*0000*/ 	.byte	0x04, 0x2f
        /*0002*/ 	.short	(.L_19 - .L_18)
	.align		4
.L_18:
        /*0004*/ 	.word	index@(_ZN7cutlass13device_kernelINS_4conv6kernel13ConvUniversalINS1_16ConvProblemShapeILNS1_8OperatorE1ELi2EEENS1_10collective14CollectiveConvINS1_47MainloopSm100TmaUmmaWarpSpecializedImplicitGemmILS5_1ELi4ELi2ELi1ELi2EN4cute5tupleIJNSA_1CILi1EEESD_SD_EEEEENSB_IJNSC_ILi128EEENSC_ILi64EEENSB_IJSH_EEEEEENS_10tfloat32_tESK_NSA_8TiledMMAINSA_8MMA_AtomIJNSA_17SM100_MMA_TF32_SSISK_SK_fLi128ELi64ELNSA_4UMMA5MajorE0ELSP_1ELNSO_7ScaleInE0ELSQ_0EEEEEENSA_6LayoutISE_NSB_IJNSC_ILi0EEESU_SU_EEEEENSB_IJNSA_10UnderscoreESX_SX_EEEEENS7_6detail27Sm100ImplicitGemmTileTraitsINSA_20SM90_TMA_LOAD_IM2COLENSA_14ComposedLayoutINSA_7SwizzleILi3ELi4ELi3EEENSA_18smem_ptr_flag_bitsILi32EEENST_INSB_IJNSC_ILi8EEENSC_ILi32EEEEEENSB_IJS19_SD_EEEEEEEvEENS11_INSA_13SM90_TMA_LOADENS13_INS14_ILi2ELi5ELi2EEES17_NST_INSB_IJS19_NSC_ILi4EEEEEENSB_IJSD_S19_EEEEEEEvEEEENS_8epilogue10collective18CollectiveEpilogueINS1O_23Sm100TmaWarpSpecializedILi4ELi2ELi16ELb1ELb0EEEJSJ_NSB_IJNST_ISG_SD_EENST_INSC_ILi16EEESD_EEEEESK_NSB_IJNSB_IJlllEEESD_SU_EEESK_S1Y_NS1O_6fusion15FusionCallbacksIS1S_NS1Z_17LinearCombinationISK_fSK_fLNS_15FloatRoundStyleE2EEESJ_S1W_JEEENSA_5SM1004TMEM4LOAD26SM100_TMEM_LOAD_32dp32b16xES12_NS13_INS14_ILi2ELi4ELi3EEES17_NST_INSB_IJS18_S1U_EEENSB_IJS1U_SD_EEEEEEENSA_39AutoVectorizingCopyWithAssumedAlignmentILi128EEENSA_21SM90_TMA_STORE_IM2COLES2D_S2F_S2F_EEEvvEEEEvNT_6ParamsE)
        /*0008*/ 	.word	0x00000060


	//----- nvinfo : EIATTR_FRAME_SIZE
	.align		4
.L_19:
        /*000c*/ 	.byte	0x04, 0x11
        /*000e*/ 	.short	(.L_21 - .L_20)
	.align		4
.L_20:
        /*0010*/ 	.word	index@($__internal_2_$__cuda_sm10x_tcgen05_guardrail_trap_unallocated_columns_being_dealloced)
        /*0014*/ 	.word	0x00000008


	//----- nvinfo : EIATTR_FRAME_SIZE
	.align		4
.L_21:
        /*0018*/ 	.byte	0x04, 0x11
        /*001a*/ 	.short	(.L_23 - .L_22)
	.align		4
.L_22:
        /*001c*/ 	.word	index@($__internal_1_$__cuda_sm10x_tcgen05_guardrail_trap_phase_invalid_during_alloc)
        /*0020*/ 	.word	0x00000008


	//----- nvinfo : EIATTR_FRAME_SIZE
	.align		4
.L_23:
        /*0024*/ 	.byte	0x04, 0x11
        /*0026*/ 	.short	(.L_25 - .L_24)
	.align		4
.L_24:
        /*0028*/ 	.word	index@($__internal_0_$__cuda_sm10x_tcgen05_guardrail_trap_col_being_dealloced_not_returned_by_alloc)
        /*002c*/ 	.word	0x00000008


	//----- nvinfo : EIATTR_FRAME_SIZE
	.align		4
.L_25:
        /*0030*/ 	.byte	0x04, 0x11
        /*0032*/ 	.short	(.L_27 - .L_26)
	.align		4
.L_26:
        /*0034*/ 	.word	index@(_ZN7cutlass13device_kernelINS_4conv6kernel13ConvUniversalINS1_16ConvProblemShapeILNS1_8OperatorE1ELi2EEENS1_10collective14CollectiveConvINS1_47MainloopSm100TmaUmmaWarpSpecializedImplicitGemmILS5_1ELi4ELi2ELi1ELi2EN4cute5tupleIJNSA_1CILi1EEESD_SD_EEEEENSB_IJNSC_ILi128EEENSC_ILi64EEENSB_IJSH_EEEEEENS_10tfloat32_tESK_NSA_8TiledMMAINSA_8MMA_AtomIJNSA_17SM100_MMA_TF32_SSISK_SK_fLi128ELi64ELNSA_4UMMA5MajorE0ELSP_1ELNSO_7ScaleInE0ELSQ_0EEEEEENSA_6LayoutISE_NSB_IJNSC_ILi0EEESU_SU_EEEEENSB_IJNSA_10UnderscoreESX_SX_EEEEENS7_6detail27Sm100ImplicitGemmTileTraitsINSA_20SM90_TMA_LOAD_IM2COLENSA_14ComposedLayoutINSA_7SwizzleILi3ELi4ELi3EEENSA_18smem_ptr_flag_bitsILi32EEENST_INSB_IJNSC_ILi8EEENSC_ILi32EEEEEENSB_IJS19_SD_EEEEEEEvEENS11_INSA_13SM90_TMA_LOADENS13_INS14_ILi2ELi5ELi2EEES17_NST_INSB_IJS19_NSC_ILi4EEEEEENSB_IJSD_S19_EEEEEEEvEEEENS_8epilogue10collective18CollectiveEpilogueINS1O_23Sm100TmaWarpSpecializedILi4ELi2ELi16ELb1ELb0EEEJSJ_NSB_IJNST_ISG_SD_EENST_INSC_ILi16EEESD_EEEEESK_NSB_IJNSB_IJlllEEESD_SU_EEESK_S1Y_NS1O_6fusion15FusionCallbacksIS1S_NS1Z_17LinearCombinationISK_fSK_fLNS_15FloatRoundStyleE2EEESJ_S1W_JEEENSA_5SM1004TMEM4LOAD26SM100_TMEM_LOAD_32dp32b16xES12_NS13_INS14_ILi2ELi4ELi3EEES17_NST_INSB_IJS18_S1U_EEENSB_IJS1U_SD_EEEEEEENSA_39AutoVectorizingCopyWithAssumedAlignmentILi128EEENSA_21SM90_TMA_STORE_IM2COLES2D_S2F_S2F_EEEvvEEEEvNT_6ParamsE)
        /*0038*/ 	.word	0x00000008


	//----- nvinfo : EIATTR_MIN_STACK_SIZE
	.align		4
.L_27:
        /*003c*/ 	.byte	0x04, 0x12
        /*003e*/ 	.short	(.L_29 - .L_28)
	.align		4
.L_28:
        /*0040*/ 	.word	index@(_ZN7cutlass13device_kernelINS_4conv6kernel13ConvUniversalINS1_16ConvProblemShapeILNS1_8OperatorE1ELi2EEENS1_10collective14CollectiveConvINS1_47MainloopSm100TmaUmmaWarpSpecializedImplicitGemmILS5_1ELi4ELi2ELi1ELi2EN4cute5tupleIJNSA_1CILi1EEESD_SD_EEEEENSB_IJNSC_ILi128EEENSC_ILi64EEENSB_IJSH_EEEEEENS_10tfloat32_tESK_NSA_8TiledMMAINSA_8MMA_AtomIJNSA_17SM100_MMA_TF32_SSISK_SK_fLi128ELi64ELNSA_4UMMA5MajorE0ELSP_1ELNSO_7ScaleInE0ELSQ_0EEEEEENSA_6LayoutISE_NSB_IJNSC_ILi0EEESU_SU_EEEEENSB_IJNSA_10UnderscoreESX_SX_EEEEENS7_6detail27Sm100ImplicitGemmTileTraitsINSA_20SM90_TMA_LOAD_IM2COLENSA_14ComposedLayoutINSA_7SwizzleILi3ELi4ELi3EEENSA_18smem_ptr_flag_bitsILi32EEENST_INSB_IJNSC_ILi8EEENSC_ILi32EEEEEENSB_IJS19_SD_EEEEEEEvEENS11_INSA_13SM90_TMA_LOADENS13_INS14_ILi2ELi5ELi2EEES17_NST_INSB_IJS19_NSC_ILi4EEEEEENSB_IJSD_S19_EEEEEEEvEEEENS_8epilogue10collective18CollectiveEpilogueINS1O_23Sm100TmaWarpSpecializedILi4ELi2ELi16ELb1ELb0EEEJSJ_NSB_IJNST_ISG_SD_EENST_INSC_ILi16EEESD_EEEEESK_NSB_IJNSB_IJlllEEESD_SU_EEESK_S1Y_NS1O_6fusion15FusionCallbacksIS1S_NS1Z_17LinearCombinationISK_fSK_fLNS_15FloatRoundStyleE2EEESJ_S1W_JEEENSA_5SM1004TMEM4LOAD26SM100_TMEM_LOAD_32dp32b16xES12_NS13_INS14_ILi2ELi4ELi3EEES17_NST_INSB_IJS18_S1U_EEENSB_IJS1U_SD_EEEEEEENSA_39AutoVectorizingCopyWithAssumedAlignmentILi128EEENSA_21SM90_TMA_STORE_IM2COLES2D_S2F_S2F_EEEvvEEEEvNT_6ParamsE)
        /*0044*/ 	.word	0x00000008
.L_29:


//--------------------- .nv.compat                --------------------------
	.section	.nv.compat,"",@"SHT_CUDA_COMPAT_INFO"
	.align	4
        /*0000*/ 	.byte	0x02, 0x09, 0x01, 0x00, 0x02, 0x02, 0x02, 0x00, 0x02, 0x05, 0x05, 0x00, 0x03, 0x07, 0x01, 0x01
        /*0010*/ 	.byte	0x02, 0x03, 0x01, 0x00, 0x02, 0x06, 0x01, 0x00, 0x04, 0x0b, 0x08, 0x00, 0x09, 0x00, 0x00, 0x00
        /*0020*/ 	.byte	0x00, 0x00, 0x00, 0x00


//--------------------- .nv.info._ZN7cutlass13device_kernelINS_4conv6kernel13ConvUniversalINS1_16ConvProblemShapeILNS1_8OperatorE1ELi2EEENS1_10collective14CollectiveConvINS1_47MainloopSm100TmaUmmaWarpSpecializedImplicitGemmILS5_1ELi4ELi2ELi1ELi2EN4cute5tupleIJNSA_1CILi1EEESD_SD_EEEEENSB_IJNSC_ILi128EEENSC_ILi64EEENSB_IJSH_EEEEEENS_10tfloat32_tESK_NSA_8TiledMMAINSA_8MMA_AtomIJNSA_17SM100_MMA_TF32_SSISK_SK_fLi128ELi64ELNSA_4UMMA5MajorE0ELSP_1ELNSO_7ScaleInE0ELSQ_0EEEEEENSA_6LayoutISE_NSB_IJNSC_ILi0EEESU_SU_EEEEENSB_IJNSA_10UnderscoreESX_SX_EEEEENS7_6detail27Sm100ImplicitGemmTileTraitsINSA_20SM90_TMA_LOAD_IM2COLENSA_14ComposedLayoutINSA_7SwizzleILi3ELi4ELi3EEENSA_18smem_ptr_flag_bitsILi32EEENST_INSB_IJNSC_ILi8EEENSC_ILi32EEEEEENSB_IJS19_SD_EEEEEEEvEENS11_INSA_13SM90_TMA_LOADENS13_INS14_ILi2ELi5ELi2EEES17_NST_INSB_IJS19_NSC_ILi4EEEEEENSB_IJSD_S19_EEEEEEEvEEEENS_8epilogue10collective18CollectiveEpilogueINS1O_23Sm100TmaWarpSpecializedILi4ELi2ELi16ELb1ELb0EEEJSJ_NSB_IJNST_ISG_SD_EENST_INSC_ILi16EEESD_EEEEESK_NSB_IJNSB_IJlllEEESD_SU_EEESK_S1Y_NS1O_6fusion15FusionCallbacksIS1S_NS1Z_17LinearCombinationISK_fSK_fLNS_15FloatRoundStyleE2EEESJ_S1W_JEEENSA_5SM1004TMEM4LOAD26SM100_TMEM_LOAD_32dp32b16xES12_NS13_INS14_ILi2ELi4ELi3EEES17_NST_INSB_IJS18_S1U_EEENSB_IJS1U_SD_EEEEEEENSA_39AutoVectorizingCopyWithAssumedAlignmentILi128EEENSA_21SM90_TMA_STORE_IM2COLES2D_S2F_S2F_EEEvvEEEEvNT_6ParamsE --------------------------
	.section	.nv.info._ZN7cutlass13device_kernelINS_4conv6kernel13ConvUniversalINS1_16ConvProblemShapeILNS1_8OperatorE1ELi2EEENS1_10collective14CollectiveConvINS1_47MainloopSm100TmaUmmaWarpSpecializedImplicitGemmILS5_1ELi4ELi2ELi1ELi2EN4cute5tupleIJNSA_1CILi1EEESD_SD_EEEEENSB_IJNSC_ILi128EEENSC_ILi64EEENSB_IJSH_EEEEEENS_10tfloat32_tESK_NSA_8TiledMMAINSA_8MMA_AtomIJNSA_17SM100_MMA_TF32_SSISK_SK_fLi128ELi64ELNSA_4UMMA5MajorE0ELSP_1ELNSO_7ScaleInE0ELSQ_0EEEEEENSA_6LayoutISE_NSB_IJNSC_ILi0EEESU_SU_EEEEENSB_IJNSA_10UnderscoreESX_SX_EEEEENS7_6detail27Sm100ImplicitGemmTileTraitsINSA_20SM90_TMA_LOAD_IM2COLENSA_14ComposedLayoutINSA_7SwizzleILi3ELi4ELi3EEENSA_18smem_ptr_flag_bitsILi32EEENST_INSB_IJNSC_ILi8EEENSC_ILi32EEEEEENSB_IJS19_SD_EEEEEEEvEENS11_INSA_13SM90_TMA_LOADENS13_INS14_ILi2ELi5ELi2EEES17_NST_INSB_IJS19_NSC_ILi4EEEEEENSB_IJSD_S19_EEEEEEEvEEEENS_8epilogue10collective18CollectiveEpilogueINS1O_23Sm100TmaWarpSpecializedILi4ELi2ELi16ELb1ELb0EEEJSJ_NSB_IJNST_ISG_SD_EENST_INSC_ILi16EEESD_EEEEESK_NSB_IJNSB_IJlllEEESD_SU_EEESK_S1Y_NS1O_6fusion15FusionCallbacksIS1S_NS1Z_17LinearCombinationISK_fSK_fLNS_15FloatRoundStyleE2EEESJ_S1W_JEEENSA_5SM1004TMEM4LOAD26SM100_TMEM_LOAD_32dp32b16xES12_NS13_INS14_ILi2ELi4ELi3EEES17_NST_INSB_IJS18_S1U_EEENSB_IJS1U_SD_EEEEEEENSA_39AutoVectorizingCopyWithAssumedAlignmentILi128EEENSA_21SM90_TMA_STORE_IM2COLES2D_S2F_S2F_EEEvvEEEEvNT_6ParamsE,"",@"SHT_CUDA_INFO"
	.sectionflags	@""
	.align	4


	//----- nvinfo : EIATTR_CUDA_API_VERSION
	.align		4
        /*0000*/ 	.byte	0x04, 0x37
        /*0002*/ 	.short	(.L_31 - .L_30)
.L_30:
        /*0004*/ 	.word	0x00000082


	//----- nvinfo : EIATTR_KPARAM_INFO
	.align		4
.L_31:
        /*0008*/ 	.byte	0x04, 0x17
        /*000a*/ 	.short	(.L_33 - .L_32)
.L_32:
        /*000c*/ 	.word	0x00000000
        /*0010*/ 	.short	0x0000
        /*0012*/ 	.short	0x0000
        /*0014*/ 	.byte	0x00, 0xf0, 0x01, 0x20


	//----- nvinfo : EIATTR_AT_ENTRY_FRAGMENTS
	.align		4
.L_33:
        /*0018*/ 	.byte	0x04, 0x4f
        /*001a*/ 	.short	(.L_35 - .L_34)


	//   ....[0]....
.L_34:
        /*001c*/ 	.word	0x00000006


	//----- nvinfo : EIATTR_RESERVED_SMEM_USED
	.align		4
.L_35:
        /*0020*/ 	.byte	0x01, 0x41
	.zero		2


	//----- nvinfo : EIATTR_SPARSE_MMA_MASK
	.align		4
        /*0024*/ 	.byte	0x03, 0x50
        /*0026*/ 	.short	0x0000


	//----- nvinfo : EIATTR_TCGEN05_1CTA_USED
	.align		4
        /*0028*/ 	.byte	0x01, 0x51
	.zero		2


	//----- nvinfo : EIATTR_MAXREG_COUNT
	.align		4
        /*002c*/ 	.byte	0x03, 0x1b
        /*002e*/ 	.short	0x00ff


	//----- nvinfo : EIATTR_NUM_BARRIERS
	.align		4
        /*0030*/ 	.byte	0x02, 0x4c
        /*0032*/ 	.byte	0x07
	.zero		1


	//----- nvinfo : EIATTR_EXTERNS
	.align		4
        /*0034*/ 	.byte	0x04, 0x0f
        /*0036*/ 	.short	(.L_37 - .L_36)


	//   ....[0]....
	.align		4
.L_36:
        /*0038*/ 	.word	index@(__assertfail)


	//----- nvinfo : EIATTR_MERCURY_ISA_VERSION
	.align		4
.L_37:
        /*003c*/ 	.byte	0x03, 0x5f
        /*003e*/ 	.short	0x0101


	//----- nvinfo : EIATTR_INT_WARP_WIDE_INSTR_OFFSETS
	.align		4
        /*0040*/ 	.byte	0x04, 0x31
        /*0042*/ 	.short	(.L_39 - .L_38)


	//   ....[0]....
.L_38:
        /*0044*/ 	.word	0x00007ab0


	//   ....[1]....
        /*0048*/ 	.word	0x00007ad0


	//   ....[2]....
        /*004c*/ 	.word	0x00007b00


	//   ....[3]....
        /*0050*/ 	.word	0x000087d0


	//   ....[4]....
        /*0054*/ 	.word	0x00008850


	//   ....[5]....
        /*0058*/ 	.word	0x00008910


	//   ....[6]....
        /*005c*/ 	.word	0x000089d0


	//   ....[7]....
        /*0060*/ 	.word	0x00008a90


	//   ....[8]....
        /*0064*/ 	.word	0x00008b70


	//   ....[9]....
        /*0068*/ 	.word	0x00008c30


	//   ....[10]....
        /*006c*/ 	.word	0x00008d20


	//----- nvinfo : EIATTR_COOP_GROUP_MASK_REGIDS
	.align		4
.L_39:
        /*0070*/ 	.byte	0x04, 0x29
        /*0072*/ 	.short	(.L_41 - .L_40)


	//   ....[0]....
.L_40:
        /*0074*/ 	.word	0xffffffff


	//   ....[1]....
        /*0078*/ 	.word	0xffffffff


	//   ....[2]....
        /*007c*/ 	.word	0xffffffff


	//   ....[3]....
        /*0080*/ 	.word	0xffffffff


	//   ....[4]....
        /*0084*/ 	.word	0xffffffff


	//   ....[5]....
        /*0088*/ 	.word	0xffffffff


	//   ....[6]....
        /*008c*/ 	.word	0xffffffff


	//   ....[7]....
        /*0090*/ 	.word	0xffffffff


	//   ....[8]....
        /*0094*/ 	.word	0xffffffff


	//   ....[9]....
        /*0098*/ 	.word	0xffffffff


	//   ....[10]....
        /*009c*/ 	.word	0xffffffff


	//   ....[11]....
        /*00a0*/ 	.word	0xffffffff


	//----- nvinfo : EIATTR_COOP_GROUP_INSTR_OFFSETS
	.align		4
.L_41:
        /*00a4*/ 	.byte	0x04, 0x28
        /*00a6*/ 	.short	(.L_43 - .L_42)


	//   ....[0]....
.L_42:
        /*00a8*/ 	.word	0x00000090


	//   ....[1]....
        /*00ac*/ 	.word	0x000004f0


	//   ....[2]....
        /*00b0*/ 	.word	0x00000660


	//   ....[3]....
        /*00b4*/ 	.word	0x00000800


	//   ....[4]....
        /*00b8*/ 	.word	0x00000900


	//   ....[5]....
        /*00bc*/ 	.word	0x00000a50


	//   ....[6]....
        /*00c0*/ 	.word	0x00005ea0


	//   ....[7]....
        /*00c4*/ 	.word	0x00006c00


	//   ....[8]....
        /*00c8*/ 	.word	0x00006e10


	//   ....[9]....
        /*00cc*/ 	.word	0x00006e40


	//   ....[10]....
        /*00d0*/ 	.word	0x00007990


	//   ....[11]....
        /*00d4*/ 	.word	0x00007bd0


	//----- nvinfo : EIATTR_VRC_CTA_INIT_COUNT
	.align		4
.L_43:
        /*00d8*/ 	.byte	0x02, 0x4a
        /*00da*/ 	.byte	0x80
	.zero		1


	//----- nvinfo : EIATTR_SYSCALL_OFFSETS
	.align		4
        /*00dc*/ 	.byte	0x04, 0x46
        /*00de*/ 	.short	(.L_45 - .L_44)


	//   ....[0]....
.L_44:
        /*00e0*/ 	.word	0x00009990


	//   ....[1]....
        /*00e4*/ 	.word	0x00009a80


	//   ....[2]....
        /*00e8*/ 	.word	0x0000a3d0


	//   ....[3]....
        /*00ec*/ 	.word	0x0000ad70


	//   ....[4]....
        /*00f0*/ 	.word	0x0000b6e0


	//   ....[5]....
        /*00f4*/ 	.word	0x0000c040


	//----- nvinfo : EIATTR_MBARRIER_INSTR_OFFSETS
	.align		4
.L_45:
        /*00f8*/ 	.byte	0x04, 0x39
        /*00fa*/ 	.short	(.L_47 - .L_46)


	//   ....[0]....
.L_46:
        /*00fc*/ 	.word	0x000005d0
        /*0100*/ 	.word	0x000000ff
        /*0104*/ 	.word	0x00000000
        /*0108*/ 	.short	0x0100
        /*010a*/ 	.byte	0x04
	.zero		1


	//   ....[1]....
        /*010c*/ 	.word	0x000005e0
        /*0110*/ 	.word	0x000000ff
        /*0114*/ 	.word	0x00000020
        /*0118*/ 	.short	0x0100
        /*011a*/ 	.byte	0x04
	.zero		1


	//   ....[2]....
        /*011c*/ 	.word	0x000005f0
        /*0120*/ 	.word	0x000000ff
        /*0124*/ 	.word	0x00000008
        /*0128*/ 	.short	0x0100
        /*012a*/ 	.byte	0x04
	.zero		1


	//   ....[3]....
        /*012c*/ 	.word	0x00000600
        /*0130*/ 	.word	0x000000ff
        /*0134*/ 	.word	0x00000028
        /*0138*/ 	.short	0x0100
        /*013a*/ 	.byte	0x04
	.zero		1


	//   ....[4]....
        /*013c*/ 	.word	0x00000610
        /*0140*/ 	.word	0x000000ff
        /*0144*/ 	.word	0x00000010
        /*0148*/ 	.short	0x0100
        /*014a*/ 	.byte	0x04
	.zero		1


	//   ....[5]....
        /*014c*/ 	.word	0x00000620
        /*0150*/ 	.word	0x000000ff
        /*0154*/ 	.word	0x00000030
        /*0158*/ 	.short	0x0100
        /*015a*/ 	.byte	0x04
	.zero		1


	//   ....[6]....
        /*015c*/ 	.word	0x00000630
        /*0160*/ 	.word	0x000000ff
        /*0164*/ 	.word	0x00000018
        /*0168*/ 	.short	0x0100
        /*016a*/ 	.byte	0x04
	.zero		1


	//   ....[7]....
        /*016c*/ 	.word	0x00000640
        /*0170*/ 	.word	0x000000ff
        /*0174*/ 	.word	0x00000038
        /*0178*/ 	.short	0x0100
        /*017a*/ 	.byte	0x04
	.zero		1


	//   ....[8]....
        /*017c*/ 	.word	0x00000770
        /*0180*/ 	.word	0x000000ff
        /*0184*/ 	.word	0x00000040
        /*0188*/ 	.short	0x0100
        /*018a*/ 	.byte	0x04
	.zero		1


	//   ....[9]....
        /*018c*/ 	.word	0x00000780
        /*0190*/ 	.word	0x000000ff
        /*0194*/ 	.word	0x00000060
        /*0198*/ 	.short	0x0100
        /*019a*/ 	.byte	0x04
	.zero		1


	//   ....[10]....
        /*019c*/ 	.word	0x00000790
        /*01a0*/ 	.word	0x000000ff
        /*01a4*/ 	.word	0x00000048
        /*01a8*/ 	.short	0x0100
        /*01aa*/ 	.byte	0x04
	.zero		1


	//   ....[11]....
        /*01ac*/ 	.word	0x000007a0
        /*01b0*/ 	.word	0x000000ff
        /*01b4*/ 	.word	0x00000068
        /*01b8*/ 	.short	0x0100
        /*01ba*/ 	.byte	0x04
	.zero		1


	//   ....[12]....
        /*01bc*/ 	.word	0x000007b0
        /*01c0*/ 	.word	0x000000ff
        /*01c4*/ 	.word	0x00000050
        /*01c8*/ 	.short	0x0100
        /*01ca*/ 	.byte	0x04
	.zero		1


	//   ....[13]....
        /*01cc*/ 	.word	0x000007c0
        /*01d0*/ 	.word	0x000000ff
        /*01d4*/ 	.word	0x00000070
        /*01d8*/ 	.short	0x0100
        /*01da*/ 	.byte	0x04
	.zero		1


	//   ....[14]....
        /*01dc*/ 	.word	0x000007d0
        /*01e0*/ 	.word	0x000000ff
        /*01e4*/ 	.word	0x00000058
        /*01e8*/ 	.short	0x0100
        /*01ea*/ 	.byte	0x04
	.zero		1


	//   ....[15]....
        /*01ec*/ 	.word	0x000007e0
        /*01f0*/ 	.word	0x000000ff
        /*01f4*/ 	.word	0x00000078
        /*01f8*/ 	.short	0x0100
        /*01fa*/ 	.byte	0x04
	.zero		1


	//   ....[16]....
        /*01fc*/ 	.word	0x000008d0
        /*0200*/ 	.word	0x000000ff
        /*0204*/ 	.word	0x00000080
        /*0208*/ 	.short	0x0100
        /*020a*/ 	.byte	0x06
	.zero		1


	//   ....[17]....
        /*020c*/ 	.word	0x000008e0
        /*0210*/ 	.word	0x000000ff
        /*0214*/ 	.word	0x00000088
        /*0218*/ 	.short	0x0100
        /*021a*/ 	.byte	0x06
	.zero		1


	//   ....[18]....
        /*021c*/ 	.word	0x00000a20
        /*0220*/ 	.word	0x000000ff
        /*0224*/ 	.word	0x00000090
        /*0228*/ 	.short	0x0100
        /*022a*/ 	.byte	0x06
	.zero		1


	//   ....[19]....
        /*022c*/ 	.word	0x00000a30
        /*0230*/ 	.word	0x000000ff
        /*0234*/ 	.word	0x00000098
        /*0238*/ 	.short	0x0100
        /*023a*/ 	.byte	0x06
	.zero		1


	//   ....[20]....
        /*023c*/ 	.word	0x00000b80
        /*0240*/ 	.word	0x000000ff
        /*0244*/ 	.word	0x000000a0
        /*0248*/ 	.short	0x0100
        /*024a*/ 	.byte	0x04
	.zero		1


	//   ....[21]....
        /*024c*/ 	.word	0x00000b90
        /*0250*/ 	.word	0x000000ff
        /*0254*/ 	.word	0x000000b0
        /*0258*/ 	.short	0x0100
        /*025a*/ 	.byte	0x04
	.zero		1


	//   ....[22]....
        /*025c*/ 	.word	0x00000ba0
        /*0260*/ 	.word	0x000000ff
        /*0264*/ 	.word	0x000000a8
        /*0268*/ 	.short	0x0100
        /*026a*/ 	.byte	0x04
	.zero		1


	//   ....[23]....
        /*026c*/ 	.word	0x00000bb0
        /*0270*/ 	.word	0x000000ff
        /*0274*/ 	.word	0x000000b8
        /*0278*/ 	.short	0x0100
        /*027a*/ 	.byte	0x04
	.zero		1


	//   ....[24]....
        /*027c*/ 	.word	0x00001550
        /*0280*/ 	.word	0x000000ff
        /*0284*/ 	.word	0x00000020
        /*0288*/ 	.short	0x010a
        /*028a*/ 	.byte	0x04
	.zero		1


	//   ....[25]....
        /*028c*/ 	.word	0x00002840
        /*0290*/ 	.word	0x000000ff
        /*0294*/ 	.word	0x00000020
        /*0298*/ 	.short	0x010a
        /*029a*/ 	.byte	0x04
	.zero		1


	//   ....[26]....
        /*029c*/ 	.word	0x00002af0
        /*02a0*/ 	.word	0x000000ff
        /*02a4*/ 	.word	0x00000020
        /*02a8*/ 	.short	0x010a
        /*02aa*/ 	.byte	0x07
	.zero		1


	//   ....[27]....
        /*02ac*/ 	.word	0x00003a90
        /*02b0*/ 	.word	0x000000ff
        /*02b4*/ 	.word	0x00000088
        /*02b8*/ 	.short	0x0101
        /*02ba*/ 	.byte	0x17
	.zero		1


	//   ....[28]....
        /*02bc*/ 	.word	0x00003ac0
        /*02c0*/ 	.word	0x000000ff
        /*02c4*/ 	.word	0x00000020
        /*02c8*/ 	.short	0x010a
        /*02ca*/ 	.byte	0x04
	.zero		1


	//   ....[29]....
        /*02cc*/ 	.word	0x00004d20
        /*02d0*/ 	.word	0x000000ff
        /*02d4*/ 	.word	0x00000020
        /*02d8*/ 	.short	0x010a
        /*02da*/ 	.byte	0x04
	.zero		1


	//   ....[30]....
        /*02dc*/ 	.word	0x00004fc0
        /*02e0*/ 	.word	0x000000ff
        /*02e4*/ 	.word	0x00000020
        /*02e8*/ 	.short	0x010a
        /*02ea*/ 	.byte	0x07
	.zero		1


	//   ....[31]....
        /*02ec*/ 	.word	0x00005eb0
        /*02f0*/ 	.word	0x000000ff
        /*02f4*/ 	.word	0x00000090
        /*02f8*/ 	.short	0x010a
        /*02fa*/ 	.byte	0x17
	.zero		1


	//   ....[32]....
        /*02fc*/ 	.word	0x00005f90
        /*0300*/ 	.word	0x000000ff
        /*0304*/ 	.word	0x00000000
        /*0308*/ 	.short	0x0101
        /*030a*/ 	.byte	0x04
	.zero		1


	//   ....[33]....
        /*030c*/ 	.word	0x00006670
        /*0310*/ 	.word	0x000000ff
        /*0314*/ 	.word	0x00000000
        /*0318*/ 	.short	0x010a
        /*031a*/ 	.byte	0x04
	.zero		1


	//   ....[34]....
        /*031c*/ 	.word	0x00006710
        /*0320*/ 	.word	0x000000ff
        /*0324*/ 	.word	0x00000000
        /*0328*/ 	.short	0x010a
        /*032a*/ 	.byte	0x05
	.zero		1


	//   ....[35]....
        /*032c*/ 	.word	0x000067b0
        /*0330*/ 	.word	0x000000ff
        /*0334*/ 	.word	0x00000000
        /*0338*/ 	.short	0x010a
        /*033a*/ 	.byte	0x05
	.zero		1


	//   ....[36]....
        /*033c*/ 	.word	0x00006860
        /*0340*/ 	.word	0x00000000
        /*0344*/ 	.word	0x00000000
        /*0348*/ 	.short	0x010a
        /*034a*/ 	.byte	0xff
	.zero		1


	//   ....[37]....
        /*034c*/ 	.word	0x000069b0
        /*0350*/ 	.word	0x000000ff
        /*0354*/ 	.word	0x00000098
        /*0358*/ 	.short	0x010a
        /*035a*/ 	.byte	0x04
	.zero		1


	//   ....[38]....
        /*035c*/ 	.word	0x00006a50
        /*0360*/ 	.word	0x000000ff
        /*0364*/ 	.word	0x00000090
        /*0368*/ 	.short	0x010a
        /*036a*/ 	.byte	0x04
	.zero		1


	//   ....[39]....
        /*036c*/ 	.word	0x00006af0
        /*0370*/ 	.word	0x000000ff
        /*0374*/ 	.word	0x00000000
        /*0378*/ 	.short	0x0101
        /*037a*/ 	.byte	0x05
	.zero		1


	//   ....[40]....
        /*037c*/ 	.word	0x00006b30
        /*0380*/ 	.word	0x000000ff
        /*0384*/ 	.word	0x00000098
        /*0388*/ 	.short	0x0106
        /*038a*/ 	.byte	0x04
	.zero		1


	//   ....[41]....
        /*038c*/ 	.word	0x00006b70
        /*0390*/ 	.word	0x00000000
        /*0394*/ 	.word	0x00000098
        /*0398*/ 	.short	0x010a
        /*039a*/ 	.byte	0xff
	.zero		1


	//   ....[42]....
        /*039c*/ 	.word	0x00007150
        /*03a0*/ 	.word	0x000000ff
        /*03a4*/ 	.word	0x00000090
        /*03a8*/ 	.short	0x010a
        /*03aa*/ 	.byte	0x17
	.zero		1


	//   ....[43]....
        /*03ac*/ 	.word	0x00007200
        /*03b0*/ 	.word	0x000000ff
        /*03b4*/ 	.word	0x00000000
        /*03b8*/ 	.short	0x0101
        /*03ba*/ 	.byte	0x2c
	.zero		1


	//   ....[44]....
        /*03bc*/ 	.word	0x00007210
        /*03c0*/ 	.word	0x000000ff
        /*03c4*/ 	.word	0x000000b0
        /*03c8*/ 	.short	0x010a
        /*03ca*/ 	.byte	0x1b
	.zero		1


	//   ....[45]....
        /*03cc*/ 	.word	0x000072b0
        /*03d0*/ 	.word	0x000000ff
        /*03d4*/ 	.word	0x00000000
        /*03d8*/ 	.short	0x010a
        /*03da*/ 	.byte	0x04
	.zero		1


	//   ....[46]....
        /*03dc*/ 	.word	0x00007310
        /*03e0*/ 	.word	0x000000ff
        /*03e4*/ 	.word	0x00000000
        /*03e8*/ 	.short	0x010a
        /*03ea*/ 	.byte	0x15
	.zero		1


	//   ....[47]....
        /*03ec*/ 	.word	0x00007450
        /*03f0*/ 	.word	0x000000ff
        /*03f4*/ 	.word	0x00000000
        /*03f8*/ 	.short	0x010a
        /*03fa*/ 	.byte	0x05
	.zero		1


	//   ....[48]....
        /*03fc*/ 	.word	0x000078e0
        /*0400*/ 	.word	0x000000ff
        /*0404*/ 	.word	0x00000000
        /*0408*/ 	.short	0x010a
        /*040a*/ 	.byte	0x04
	.zero		1


	//   ....[49]....
        /*040c*/ 	.word	0x00007970
        /*0410*/ 	.word	0x000000ff
        /*0414*/ 	.word	0x00000000
        /*0418*/ 	.short	0x010a
        /*041a*/ 	.byte	0x04
	.zero		1


	//   ....[50]....
        /*041c*/ 	.word	0x00007f20
        /*0420*/ 	.word	0x000000ff
        /*0424*/ 	.word	0x00000090
        /*0428*/ 	.short	0x010a
        /*042a*/ 	.byte	0x1f
	.zero		1


	//   ....[51]....
        /*042c*/ 	.word	0x00007fc0
        /*0430*/ 	.word	0x000000ff
        /*0434*/ 	.word	0x00000000
        /*0438*/ 	.short	0x0101
        /*043a*/ 	.byte	0x39
	.zero		1


	//   ....[52]....
        /*043c*/ 	.word	0x00008510
        /*0440*/ 	.word	0x000000ff
        /*0444*/ 	.word	0x00000088
        /*0448*/ 	.short	0x010a
        /*044a*/ 	.byte	0x1f
	.zero		1


	//   ....[53]....
        /*044c*/ 	.word	0x000086b0
        /*0450*/ 	.word	0x000000ff
        /*0454*/ 	.word	0x00000060
        /*0458*/ 	.short	0x010a
        /*045a*/ 	.byte	0x1f
	.zero		1


	//   ....[54]....
        /*045c*/ 	.word	0x000088d0
        /*0460*/ 	.word	0x000000ff
        /*0464*/ 	.word	0x00000040
        /*0468*/ 	.short	0x010b
        /*046a*/ 	.byte	0x1f
	.zero		1


	//   ....[55]....
        /*046c*/ 	.word	0x000088e0
        /*0470*/ 	.word	0x000000ff
        /*0474*/ 	.word	0x00000000
        /*0478*/ 	.short	0x0101
        /*047a*/ 	.byte	0x3d
	.zero		1


	//   ....[56]....
        /*047c*/ 	.word	0x000088f0
        /*0480*/ 	.word	0x000000ff
        /*0484*/ 	.word	0x00000068
        /*0488*/ 	.short	0x010a
        /*048a*/ 	.byte	0x1f
	.zero		1


	//   ....[57]....
        /*048c*/ 	.word	0x00008a50
        /*0490*/ 	.word	0x000000ff
        /*0494*/ 	.word	0x00000048
        /*0498*/ 	.short	0x010b
        /*049a*/ 	.byte	0x1f
	.zero		1


	//   ....[58]....
        /*049c*/ 	.word	0x00008a60
        /*04a0*/ 	.word	0x000000ff
        /*04a4*/ 	.word	0x00000000
        /*04a8*/ 	.short	0x0101
        /*04aa*/ 	.byte	0x3c
	.zero		1


	//   ....[59]....
        /*04ac*/ 	.word	0x00008a70
        /*04b0*/ 	.word	0x000000ff
        /*04b4*/ 	.word	0x00000070
        /*04b8*/ 	.short	0x010a
        /*04ba*/ 	.byte	0x1f
	.zero		1


	//   ....[60]....
        /*04bc*/ 	.word	0x00008bf0
        /*04c0*/ 	.word	0x000000ff
        /*04c4*/ 	.word	0x00000050
        /*04c8*/ 	.short	0x010b
        /*04ca*/ 	.byte	0x1f
	.zero		1


	//   ....[61]....
        /*04cc*/ 	.word	0x00008c00
        /*04d0*/ 	.word	0x000000ff
        /*04d4*/ 	.word	0x00000000
        /*04d8*/ 	.short	0x0101
        /*04da*/ 	.byte	0x3b
	.zero		1


	//   ....[62]....
        /*04dc*/ 	.word	0x00008c10
        /*04e0*/ 	.word	0x000000ff
        /*04e4*/ 	.word	0x00000078
        /*04e8*/ 	.short	0x010a
        /*04ea*/ 	.byte	0x1f
	.zero		1


	//   ....[63]....
        /*04ec*/ 	.word	0x00008dc0
        /*04f0*/ 	.word	0x000000ff
        /*04f4*/ 	.word	0x00000058
        /*04f8*/ 	.short	0x010b
        /*04fa*/ 	.byte	0x1f
	.zero		1


	//   ....[64]....
        /*04fc*/ 	.word	0x00008dd0
        /*0500*/ 	.word	0x000000ff
        /*0504*/ 	.word	0x00000000
        /*0508*/ 	.short	0x0101
        /*050a*/ 	.byte	0x3a
	.zero		1


	//   ....[65]....
        /*050c*/ 	.word	0x00008e00
        /*0510*/ 	.word	0x000000ff
        /*0514*/ 	.word	0x00000060
        /*0518*/ 	.short	0x010a
        /*051a*/ 	.byte	0x1f
	.zero		1


	//   ....[66]....
        /*051c*/ 	.word	0x00008e20
        /*0520*/ 	.word	0x000000ff
        /*0524*/ 	.word	0x00000068
        /*0528*/ 	.short	0x010a
        /*052a*/ 	.byte	0x1f
	.zero		1


	//   ....[67]....
        /*052c*/ 	.word	0x00008e40
        /*0530*/ 	.word	0x000000ff
        /*0534*/ 	.word	0x00000070
        /*0538*/ 	.short	0x010a
        /*053a*/ 	.byte	0x1f
	.zero		1


	//   ....[68]....
        /*053c*/ 	.word	0x00008e80
        /*0540*/ 	.word	0x00000000
        /*0544*/ 	.word	0x00000078
        /*0548*/ 	.short	0x010a
        /*054a*/ 	.byte	0xff
	.zero		1


	//   ....[69]....
        /*054c*/ 	.word	0x00009230
        /*0550*/ 	.word	0x000000ff
        /*0554*/ 	.word	0x00000090
        /*0558*/ 	.short	0x010a
        /*055a*/ 	.byte	0x2d
	.zero		1


	//   ....[70]....
        /*055c*/ 	.word	0x00009300
        /*0560*/ 	.word	0x000000ff
        /*0564*/ 	.word	0x00000000
        /*0568*/ 	.short	0x0101
        /*056a*/ 	.byte	0x04
	.zero		1


	//   ....[71]....
        /*056c*/ 	.word	0x00009f50
        /*0570*/ 	.word	0x000000ff
        /*0574*/ 	.word	0x00000040
        /*0578*/ 	.short	0x010a
        /*057a*/ 	.byte	0x2d
	.zero		1


	//   ....[72]....
        /*057c*/ 	.word	0x0000a010
        /*0580*/ 	.word	0x00000059
        /*0584*/ 	.word	0x000000a0
        /*0588*/ 	.short	0x010a
        /*058a*/ 	.byte	0xff
	.zero		1


	//   ....[73]....
        /*058c*/ 	.word	0x0000a1c0
        /*0590*/ 	.word	0x000000ff
        /*0594*/ 	.word	0x00000040
        /*0598*/ 	.short	0x010a
        /*059a*/ 	.byte	0x2d
	.zero		1


	//   ....[74]....
        /*059c*/ 	.word	0x0000a2b0
        /*05a0*/ 	.word	0x00000059
        /*05a4*/ 	.word	0x000000a0
        /*05a8*/ 	.short	0x010a
        /*05aa*/ 	.byte	0xff
	.zero		1


	//   ....[75]....
        /*05ac*/ 	.word	0x0000aaa0
        /*05b0*/ 	.word	0x00000000
        /*05b4*/ 	.word	0x00000000
        /*05b8*/ 	.short	0x0101
        /*05ba*/ 	.byte	0xff
	.zero		1


	//   ....[76]....
        /*05bc*/ 	.word	0x0000aab0
        /*05c0*/ 	.word	0x00000003
        /*05c4*/ 	.word	0x00000040
        /*05c8*/ 	.short	0x010a
        /*05ca*/ 	.byte	0xff
	.zero		1


	//   ....[77]....
        /*05cc*/ 	.word	0x0000ab90
        /*05d0*/ 	.word	0x00000003
        /*05d4*/ 	.word	0x00000040
        /*05d8*/ 	.short	0x010a
        /*05da*/ 	.byte	0xff
	.zero		1


	//   ....[78]....
        /*05dc*/ 	.word	0x0000b410
        /*05e0*/ 	.word	0x0000000e
        /*05e4*/ 	.word	0x00000000
        /*05e8*/ 	.short	0x0101
        /*05ea*/ 	.byte	0xff
	.zero		1


	//   ....[79]....
        /*05ec*/ 	.word	0x0000b430
        /*05f0*/ 	.word	0x00000028
        /*05f4*/ 	.word	0x00000040
        /*05f8*/ 	.short	0x010a
        /*05fa*/ 	.byte	0xff
	.zero		1


	//   ....[80]....
        /*05fc*/ 	.word	0x0000b500
        /*0600*/ 	.word	0x00000028
        /*0604*/ 	.word	0x00000040
        /*0608*/ 	.short	0x010a
        /*060a*/ 	.byte	0xff
	.zero		1


	//   ....[81]....
        /*060c*/ 	.word	0x0000bd70
        /*0610*/ 	.word	0x0000000e
        /*0614*/ 	.word	0x00000000
        /*0618*/ 	.short	0x0101
        /*061a*/ 	.byte	0xff
	.zero		1


	//   ....[82]....
        /*061c*/ 	.word	0x0000bd90
        /*0620*/ 	.word	0x00000003
        /*0624*/ 	.word	0x00000040
        /*0628*/ 	.short	0x010a
        /*062a*/ 	.byte	0xff
	.zero		1


	//   ....[83]....
        /*062c*/ 	.word	0x0000be60
        /*0630*/ 	.word	0x00000003
        /*0634*/ 	.word	0x00000040
        /*0638*/ 	.short	0x010a
        /*063a*/ 	.byte	0xff
	.zero		1


	//   ....[84]....
        /*063c*/ 	.word	0x0000c340
        /*0640*/ 	.word	0x000000ff
        /*0644*/ 	.word	0x00000000
        /*0648*/ 	.short	0x0101
        /*064a*/ 	.byte	0x04
	.zero		1


	//   ....[85]....
        /*064c*/ 	.word	0x0000c740
        /*0650*/ 	.word	0x00000002
        /*0654*/ 	.word	0x00000000
        /*0658*/ 	.short	0x0101
        /*065a*/ 	.byte	0xff
	.zero		1


	//   ....[86]....
        /*065c*/ 	.word	0x0000c9b0
        /*0660*/ 	.word	0x000000ff
        /*0664*/ 	.word	0x00000000
        /*0668*/ 	.short	0x0101
        /*066a*/ 	.byte	0x04
	.zero		1


	//   ....[87]....
        /*066c*/ 	.word	0x0000ca00
        /*0670*/ 	.word	0x00000000
        /*0674*/ 	.word	0x00000020
        /*0678*/ 	.short	0x010a
        /*067a*/ 	.byte	0xff
	.zero		1


	//   ....[88]....
        /*067c*/ 	.word	0x0000ca80
        /*0680*/ 	.word	0x00000025
        /*0684*/ 	.word	0x00000020
        /*0688*/ 	.short	0x010a
        /*068a*/ 	.byte	0xff
	.zero		1


	//   ....[89]....
        /*068c*/ 	.word	0x0000cae0
        /*0690*/ 	.word	0x00000000
        /*0694*/ 	.word	0x00000090
        /*0698*/ 	.short	0x010a
        /*069a*/ 	.byte	0xff
	.zero		1


	//   ....[90]....
        /*069c*/ 	.word	0x0000cb40
        /*06a0*/ 	.word	0x00000000
        /*06a4*/ 	.word	0x00000000
        /*06a8*/ 	.short	0x010a
        /*06aa*/ 	.byte	0xff
	.zero		1


	//   ....[91]....
        /*06ac*/ 	.word	0x0000cba0
        /*06b0*/ 	.word	0x00000000
        /*06b4*/ 	.word	0x00000000
        /*06b8*/ 	.short	0x010a
        /*06ba*/ 	.byte	0xff
	.zero		1


	//   ....[92]....
        /*06bc*/ 	.word	0x0000cc00
        /*06c0*/ 	.word	0x00000000
        /*06c4*/ 	.word	0x00000000
        /*06c8*/ 	.short	0x010a
        /*06ca*/ 	.byte	0xff
	.zero		1


	//   ....[93]....
        /*06cc*/ 	.word	0x0000cc60
        /*06d0*/ 	.word	0x00000004
        /*06d4*/ 	.word	0x00000098
        /*06d8*/ 	.short	0x010a
        /*06da*/ 	.byte	0xff
	.zero		1


	//   ....[94]....
        /*06dc*/ 	.word	0x0000ccc0
        /*06e0*/ 	.word	0x00000004
        /*06e4*/ 	.word	0x00000090
        /*06e8*/ 	.short	0x010a
        /*06ea*/ 	.byte	0xff
	.zero		1


	//   ....[95]....
        /*06ec*/ 	.word	0x0000cd20
        /*06f0*/ 	.word	0x00000000
        /*06f4*/ 	.word	0x00000090
        /*06f8*/ 	.short	0x010a
        /*06fa*/ 	.byte	0xff
	.zero		1


	//   ....[96]....
        /*06fc*/ 	.word	0x0000cd80
        /*0700*/ 	.word	0x00000005
        /*0704*/ 	.word	0x000000b0
        /*0708*/ 	.short	0x010a
        /*070a*/ 	.byte	0xff
	.zero		1


	//   ....[97]....
        /*070c*/ 	.word	0x0000cde0
        /*0710*/ 	.word	0x00000000
        /*0714*/ 	.word	0x00000000
        /*0718*/ 	.short	0x010a
        /*071a*/ 	.byte	0xff
	.zero		1


	//   ....[98]....
        /*071c*/ 	.word	0x0000ce40
        /*0720*/ 	.word	0x00000000
        /*0724*/ 	.word	0x00000000
        /*0728*/ 	.short	0x010a
        /*072a*/ 	.byte	0xff
	.zero		1


	//   ....[99]....
        /*072c*/ 	.word	0x0000cea0
        /*0730*/ 	.word	0x00000000
        /*0734*/ 	.word	0x00000000
        /*0738*/ 	.short	0x010a
        /*073a*/ 	.byte	0xff
	.zero		1


	//   ....[100]....
        /*073c*/ 	.word	0x0000cf00
        /*0740*/ 	.word	0x00000002
        /*0744*/ 	.word	0x00000090
        /*0748*/ 	.short	0x010a
        /*074a*/ 	.byte	0xff
	.zero		1


	//   ....[101]....
        /*074c*/ 	.word	0x0000cf60
        /*0750*/ 	.word	0x00000002
        /*0754*/ 	.word	0x00000088
        /*0758*/ 	.short	0x010a
        /*075a*/ 	.byte	0xff
	.zero		1


	//   ....[102]....
        /*075c*/ 	.word	0x0000cfc0
        /*0760*/ 	.word	0x00000003
        /*0764*/ 	.word	0x00000060
        /*0768*/ 	.short	0x010a
        /*076a*/ 	.byte	0xff
	.zero		1


	//   ....[103]....
        /*076c*/ 	.word	0x0000d020
        /*0770*/ 	.word	0x00000003
        /*0774*/ 	.word	0x00000068
        /*0778*/ 	.short	0x010a
        /*077a*/ 	.byte	0xff
	.zero		1


	//   ....[104]....
        /*077c*/ 	.word	0x0000d080
        /*0780*/ 	.word	0x00000003
        /*0784*/ 	.word	0x00000070
        /*0788*/ 	.short	0x010a
        /*078a*/ 	.byte	0xff
	.zero		1


	//   ....[105]....
        /*078c*/ 	.word	0x0000d0e0
        /*0790*/ 	.word	0x00000003
        /*0794*/ 	.word	0x00000078
        /*0798*/ 	.short	0x010a
        /*079a*/ 	.byte	0xff
	.zero		1


	//   ....[106]....
        /*079c*/ 	.word	0x0000d140
        /*07a0*/ 	.word	0x00000000
        /*07a4*/ 	.word	0x00000060
        /*07a8*/ 	.short	0x010a
        /*07aa*/ 	.byte	0xff
	.zero		1


	//   ....[107]....
        /*07ac*/ 	.word	0x0000d1a0
        /*07b0*/ 	.word	0x00000000
        /*07b4*/ 	.word	0x00000068
        /*07b8*/ 	.short	0x010a
        /*07ba*/ 	.byte	0xff
	.zero		1


	//   ....[108]....
        /*07bc*/ 	.word	0x0000d200
        /*07c0*/ 	.word	0x00000000
        /*07c4*/ 	.word	0x00000070
        /*07c8*/ 	.short	0x010a
        /*07ca*/ 	.byte	0xff
	.zero		1


	//   ....[109]....
        /*07cc*/ 	.word	0x0000d260
        /*07d0*/ 	.word	0x00000000
        /*07d4*/ 	.word	0x00000090
        /*07d8*/ 	.short	0x010a
        /*07da*/ 	.byte	0xff
	.zero		1


	//   ....[110]....
        /*07dc*/ 	.word	0x0000d2c0
        /*07e0*/ 	.word	0x00000002
        /*07e4*/ 	.word	0x00000040
        /*07e8*/ 	.short	0x010a
        /*07ea*/ 	.byte	0xff
	.zero		1


	//   ....[111]....
        /*07ec*/ 	.word	0x0000d310
        /*07f0*/ 	.word	0x00000059
        /*07f4*/ 	.word	0x000000a0
        /*07f8*/ 	.short	0x010a
        /*07fa*/ 	.byte	0xff
	.zero		1


	//   ....[112]....
        /*07fc*/ 	.word	0x0000d360
        /*0800*/ 	.word	0x00000003
        /*0804*/ 	.word	0x00000040
        /*0808*/ 	.short	0x010a
        /*080a*/ 	.byte	0xff
	.zero		1


	//   ....[113]....
        /*080c*/ 	.word	0x0000d3b0
        /*0810*/ 	.word	0x00000028
        /*0814*/ 	.word	0x00000040
        /*0818*/ 	.short	0x010a
        /*081a*/ 	.byte	0xff
	.zero		1


	//   ....[114]....
        /*081c*/ 	.word	0x0000d400
        /*0820*/ 	.word	0x00000003
        /*0824*/ 	.word	0x00000040
        /*0828*/ 	.short	0x010a
        /*082a*/ 	.byte	0xff
	.zero		1


	//----- nvinfo : EIATTR_NUM_MBARRIERS
	.align		4
.L_47:
        /*082c*/ 	.byte	0x03, 0x38
        /*082e*/ 	.short	0x0018


	//----- nvinfo : EIATTR_EXIT_INSTR_OFFSETS
	.align		4
        /*0830*/ 	.byte	0x04, 0x1c
        /*0832*/ 	.short	(.L_49 - .L_48)


	//   ....[0]....
.L_48:
        /*0834*/ 	.word	0x00006890


	//   ....[1]....
        /*0838*/ 	.word	0x00006b40


	//   ....[2]....
        /*083c*/ 	.word	0x00006ba0


	//   ....[3]....
        /*0840*/ 	.word	0x00007be0


	//   ....[4]....
        /*0844*/ 	.word	0x00008eb0


	//   ....[5]....
        /*0848*/ 	.word	0x00008ef0


	//   ....[6]....
        /*084c*/ 	.word	0x0000c890


	//   ....[7]....
        /*0850*/ 	.word	0x0000c910


	//   ....[8]....
        /*0854*/ 	.word	0x0000c940


	//   ....[9]....
        /*0858*/ 	.word	0x0000c9c0


	//----- nvinfo : EIATTR_MAX_THREADS
	.align		4
.L_49:
        /*085c*/ 	.byte	0x04, 0x05
        /*085e*/ 	.short	(.L_51 - .L_50)
.L_50:
        /*0860*/ 	.word	0x00000100
        /*0864*/ 	.word	0x00000001
        /*0868*/ 	.word	0x00000001


	//----- nvinfo : EIATTR_CRS_STACK_SIZE
	.align		4
.L_51:
        /*086c*/ 	.byte	0x04, 0x1e
        /*086e*/ 	.short	(.L_53 - .L_52)
.L_52:
        /*0870*/ 	.word	0x00000000


	//----- nvinfo : EIATTR_CBANK_PARAM_SIZE
	.align		4
.L_53:
        /*0874*/ 	.byte	0x03, 0x19
        /*0876*/ 	.short	0x0800


	//----- nvinfo : EIATTR_PARAM_CBANK
	.align		4
        /*0878*/ 	.byte	0x04, 0x0a
        /*087a*/ 	.short	(.L_55 - .L_54)
	.align		4
.L_54:
        /*087c*/ 	.word	index@(.nv.constant0._ZN7cutlass13device_kernelINS_4conv6kernel13ConvUniversalINS1_16ConvProblemShapeILNS1_8OperatorE1ELi2EEENS1_10collective14CollectiveConvINS1_47MainloopSm100TmaUmmaWarpSpecializedImplicitGemmILS5_1ELi4ELi2ELi1ELi2EN4cute5tupleIJNSA_1CILi1EEESD_SD_EEEEENSB_IJNSC_ILi128EEENSC_ILi64EEENSB_IJSH_EEEEEENS_10tfloat32_tESK_NSA_8TiledMMAINSA_8MMA_AtomIJNSA_17SM100_MMA_TF32_SSISK_SK_fLi128ELi64ELNSA_4UMMA5MajorE0ELSP_1ELNSO_7ScaleInE0ELSQ_0EEEEEENSA_6LayoutISE_NSB_IJNSC_ILi0EEESU_SU_EEEEENSB_IJNSA_10UnderscoreESX_SX_EEEEENS7_6detail27Sm100ImplicitGemmTileTraitsINSA_20SM90_TMA_LOAD_IM2COLENSA_14ComposedLayoutINSA_7SwizzleILi3ELi4ELi3EEENSA_18smem_ptr_flag_bitsILi32EEENST_INSB_IJNSC_ILi8EEENSC_ILi32EEEEEENSB_IJS19_SD_EEEEEEEvEENS11_INSA_13SM90_TMA_LOADENS13_INS14_ILi2ELi5ELi2EEES17_NST_INSB_IJS19_NSC_ILi4EEEEEENSB_IJSD_S19_EEEEEEEvEEEENS_8epilogue10collective18CollectiveEpilogueINS1O_23Sm100TmaWarpSpecializedILi4ELi2ELi16ELb1ELb0EEEJSJ_NSB_IJNST_ISG_SD_EENST_INSC_ILi16EEESD_EEEEESK_NSB_IJNSB_IJlllEEESD_SU_EEESK_S1Y_NS1O_6fusion15FusionCallbacksIS1S_NS1Z_17LinearCombinationISK_fSK_fLNS_15FloatRoundStyleE2EEESJ_S1W_JEEENSA_5SM1004TMEM4LOAD26SM100_TMEM_LOAD_32dp32b16xES12_NS13_INS14_ILi2ELi4ELi3EEES17_NST_INSB_IJS18_S1U_EEENSB_IJS1U_SD_EEEEEEENSA_39AutoVectorizingCopyWithAssumedAlignmentILi128EEENSA_21SM90_TMA_STORE_IM2COLES2D_S2F_S2F_EEEvvEEEEvNT_6ParamsE)
        /*0880*/ 	.short	0x0380
        /*0882*/ 	.short	0x0800


	//----- nvinfo : EIATTR_SW_WAR
	.align		4
.L_55:
        /*0884*/ 	.byte	0x04, 0x36
        /*0886*/ 	.short	(.L_57 - .L_56)
.L_56:
        /*0888*/ 	.word	0x00000008
.L_57:


//--------------------- .nv.callgraph             --------------------------
	.section	.nv.callgraph,"",@"SHT_CUDA_CALLGRAPH"
	.align	4
	.sectionentsize	8
	.align		4
        /*0000*/ 	.word	0x00000000
	.align		4
        /*0004*/ 	.word	0xffffffff
	.align		4
        /*0008*/ 	.word	index@(_ZN7cutlass13device_kernelINS_4conv6kernel13ConvUniversalINS1_16ConvProblemShapeILNS1_8OperatorE1ELi2EEENS1_10collective14CollectiveConvINS1_47MainloopSm100TmaUmmaWarpSpecializedImplicitGemmILS5_1ELi4ELi2ELi1ELi2EN4cute5tupleIJNSA_1CILi1EEESD_SD_EEEEENSB_IJNSC_ILi128EEENSC_ILi64EEENSB_IJSH_EEEEEENS_10tfloat32_tESK_NSA_8TiledMMAINSA_8MMA_AtomIJNSA_17SM100_MMA_TF32_SSISK_SK_fLi128ELi64ELNSA_4UMMA5MajorE0ELSP_1ELNSO_7ScaleInE0ELSQ_0EEEEEENSA_6LayoutISE_NSB_IJNSC_ILi0EEESU_SU_EEEEENSB_IJNSA_10UnderscoreESX_SX_EEEEENS7_6detail27Sm100ImplicitGemmTileTraitsINSA_20SM90_TMA_LOAD_IM2COLENSA_14ComposedLayoutINSA_7SwizzleILi3ELi4ELi3EEENSA_18smem_ptr_flag_bitsILi32EEENST_INSB_IJNSC_ILi8EEENSC_ILi32EEEEEENSB_IJS19_SD_EEEEEEEvEENS11_INSA_13SM90_TMA_LOADENS13_INS14_ILi2ELi5ELi2EEES17_NST_INSB_IJS19_NSC_ILi4EEEEEENSB_IJSD_S19_EEEEEEEvEEEENS_8epilogue10collective18CollectiveEpilogueINS1O_23Sm100TmaWarpSpecializedILi4ELi2ELi16ELb1ELb0EEEJSJ_NSB_IJNST_ISG_SD_EENST_INSC_ILi16EEESD_EEEEESK_NSB_IJNSB_IJlllEEESD_SU_EEESK_S1Y_NS1O_6fusion15FusionCallbacksIS1S_NS1Z_17LinearCombinationISK_fSK_fLNS_15FloatRoundStyleE2EEESJ_S1W_JEEENSA_5SM1004TMEM4LOAD26SM100_TMEM_LOAD_32dp32b16xES12_NS13_INS14_ILi2ELi4ELi3EEES17_NST_INSB_IJS18_S1U_EEENSB_IJS1U_SD_EEEEEEENSA_39AutoVectorizingCopyWithAssumedAlignmentILi128EEENSA_21SM90_TMA_STORE_IM2COLES2D_S2F_S2F_EEEvvEEEEvNT_6ParamsE)
	.align		4
        /*000c*/ 	.word	index@(__assertfail)
	.align		4
        /*0010*/ 	.word	0x00000000
	.align		4
        /*0014*/ 	.word	0xfffffffe
	.align		4
        /*0018*/ 	.word	0x00000000
	.align		4
        /*001c*/ 	.word	0xfffffffd
	.align		4
        /*0020*/ 	.word	0x00000000
	.align		4
        /*0024*/ 	.word	0xfffffffc


//--------------------- .nv.constant4             --------------------------
	.section	.nv.constant4,"a",@progbits
	.align	8
	.align		8
.nv.constant4:
        /*0000*/ 	.dword	__assertfail
	.align		8
        /*0008*/ 	.dword	__unnamed_1
	.align		8
        /*0010*/ 	.dword	__unnamed_2
	.align		8
        /*0018*/ 	.dword	_ZN39_INTERNAL_ac6901c5_4_k_cu_6fc36e0f_29264cuda3std3__45__cpo5beginE
	.align		8
        /*0020*/ 	.dword	_ZN39_INTERNAL_ac6901c5_4_k_cu_6fc36e0f_29264cuda3std3__45__cpo3endE
	.align		8
        /*0028*/ 	.dword	_ZN39_INTERNAL_ac6901c5_4_k_cu_6fc36e0f_29264cuda3std3__45__cpo6cbeginE
	.align		8
        /*0030*/ 	.dword	_ZN39_INTERNAL_ac6901c5_4_k_cu_6fc36e0f_29264cuda3std3__45__cpo4cendE
	.align		8
        /*0038*/ 	.dword	_ZN39_INTERNAL_ac6901c5_4_k_cu_6fc36e0f_29264cuda3std3__441_GLOBAL__N__ac6901c5_4_k_cu_6fc36e0f_29266ignoreE
	.align		8
        /*0040*/ 	.dword	_ZN39_INTERNAL_ac6901c5_4_k_cu_6fc36e0f_29264cuda3std3__419piecewise_constructE
	.align		8
        /*0048*/ 	.dword	_ZN39_INTERNAL_ac6901c5_4_k_cu_6fc36e0f_29264cuda3std3__48in_placeE
	.align		8
        /*0050*/ 	.dword	_ZN39_INTERNAL_ac6901c5_4_k_cu_6fc36e0f_29264cuda3std6ranges3__45__cpo4swapE
	.align		8
        /*0058*/ 	.dword	_ZN39_INTERNAL_ac6901c5_4_k_cu_6fc36e0f_29264cuda3std6ranges3__45__cpo9iter_moveE
	.align		8
        /*0060*/ 	.dword	_ZN39_INTERNAL_ac6901c5_4_k_cu_6fc36e0f_29264cute7productE
	.align		8
        /*0068*/ 	.dword	_ZN39_INTERNAL_ac6901c5_4_k_cu_6fc36e0f_29264cute1_E
	.align		8
        /*0070*/ 	.dword	$str$27
	.align		8
        /*0078*/ 	.dword	$str$28
	.align		8
        /*0080*/ 	.dword	$str$29
	.align		8
        /*0088*/ 	.dword	$str$30


//--------------------- .text._ZN7cutlass13device_kernelINS_4conv6kernel13ConvUniversalINS1_16ConvProblemShapeILNS1_8OperatorE1ELi2EEENS1_10collective14CollectiveConvINS1_47MainloopSm100TmaUmmaWarpSpecializedImplicitGemmILS5_1ELi4ELi2ELi1ELi2EN4cute5tupleIJNSA_1CILi1EEESD_SD_EEEEENSB_IJNSC_ILi128EEENSC_ILi64EEENSB_IJSH_EEEEEENS_10tfloat32_tESK_NSA_8TiledMMAINSA_8MMA_AtomIJNSA_17SM100_MMA_TF32_SSISK_SK_fLi128ELi64ELNSA_4UMMA5MajorE0ELSP_1ELNSO_7ScaleInE0ELSQ_0EEEEEENSA_6LayoutISE_NSB_IJNSC_ILi0EEESU_SU_EEEEENSB_IJNSA_10UnderscoreESX_SX_EEEEENS7_6detail27Sm100ImplicitGemmTileTraitsINSA_20SM90_TMA_LOAD_IM2COLENSA_14ComposedLayoutINSA_7SwizzleILi3ELi4ELi3EEENSA_18smem_ptr_flag_bitsILi32EEENST_INSB_IJNSC_ILi8EEENSC_ILi32EEEEEENSB_IJS19_SD_EEEEEEEvEENS11_INSA_13SM90_TMA_LOADENS13_INS14_ILi2ELi5ELi2EEES17_NST_INSB_IJS19_NSC_ILi4EEEEEENSB_IJSD_S19_EEEEEEEvEEEENS_8epilogue10collective18CollectiveEpilogueINS1O_23Sm100TmaWarpSpecializedILi4ELi2ELi16ELb1ELb0EEEJSJ_NSB_IJNST_ISG_SD_EENST_INSC_ILi16EEESD_EEEEESK_NSB_IJNSB_IJlllEEESD_SU_EEESK_S1Y_NS1O_6fusion15FusionCallbacksIS1S_NS1Z_17LinearCombinationISK_fSK_fLNS_15FloatRoundStyleE2EEESJ_S1W_JEEENSA_5SM1004TMEM4LOAD26SM100_TMEM_LOAD_32dp32b16xES12_NS13_INS14_ILi2ELi4ELi3EEES17_NST_INSB_IJS18_S1U_EEENSB_IJS1U_SD_EEEEEEENSA_39AutoVectorizingCopyWithAssumedAlignmentILi128EEENSA_21SM90_TMA_STORE_IM2COLES2D_S2F_S2F_EEEvvEEEEvNT_6ParamsE --------------------------
	.section	.text._ZN7cutlass13device_kernelINS_4conv6kernel13ConvUniversalINS1_16ConvProblemShapeILNS1_8OperatorE1ELi2EEENS1_10collective14CollectiveConvINS1_47MainloopSm100TmaUmmaWarpSpecializedImplicitGemmILS5_1ELi4ELi2ELi1ELi2EN4cute5tupleIJNSA_1CILi1EEESD_SD_EEEEENSB_IJNSC_ILi128EEENSC_ILi64EEENSB_IJSH_EEEEEENS_10tfloat32_tESK_NSA_8TiledMMAINSA_8MMA_AtomIJNSA_17SM100_MMA_TF32_SSISK_SK_fLi128ELi64ELNSA_4UMMA5MajorE0ELSP_1ELNSO_7ScaleInE0ELSQ_0EEEEEENSA_6LayoutISE_NSB_IJNSC_ILi0EEESU_SU_EEEEENSB_IJNSA_10UnderscoreESX_SX_EEEEENS7_6detail27Sm100ImplicitGemmTileTraitsINSA_20SM90_TMA_LOAD_IM2COLENSA_14ComposedLayoutINSA_7SwizzleILi3ELi4ELi3EEENSA_18smem_ptr_flag_bitsILi32EEENST_INSB_IJNSC_ILi8EEENSC_ILi32EEEEEENSB_IJS19_SD_EEEEEEEvEENS11_INSA_13SM90_TMA_LOADENS13_INS14_ILi2ELi5ELi2EEES17_NST_INSB_IJS19_NSC_ILi4EEEEEENSB_IJSD_S19_EEEEEEEvEEEENS_8epilogue10collective18CollectiveEpilogueINS1O_23Sm100TmaWarpSpecializedILi4ELi2ELi16ELb1ELb0EEEJSJ_NSB_IJNST_ISG_SD_EENST_INSC_ILi16EEESD_EEEEESK_NSB_IJNSB_IJlllEEESD_SU_EEESK_S1Y_NS1O_6fusion15FusionCallbacksIS1S_NS1Z_17LinearCombinationISK_fSK_fLNS_15FloatRoundStyleE2EEESJ_S1W_JEEENSA_5SM1004TMEM4LOAD26SM100_TMEM_LOAD_32dp32b16xES12_NS13_INS14_ILi2ELi4ELi3EEES17_NST_INSB_IJS18_S1U_EEENSB_IJS1U_SD_EEEEEEENSA_39AutoVectorizingCopyWithAssumedAlignmentILi128EEENSA_21SM90_TMA_STORE_IM2COLES2D_S2F_S2F_EEEvvEEEEvNT_6ParamsE,"ax",@progbits
	.align	128
.text._ZN7cutlass13device_kernelINS_4conv6kernel13ConvUniversalINS1_16ConvProblemShapeILNS1_8OperatorE1ELi2EEENS1_10collective14CollectiveConvINS1_47MainloopSm100TmaUmmaWarpSpecializedImplicitGemmILS5_1ELi4ELi2ELi1ELi2EN4cute5tupleIJNSA_1CILi1EEESD_SD_EEEEENSB_IJNSC_ILi128EEENSC_ILi64EEENSB_IJSH_EEEEEENS_10tfloat32_tESK_NSA_8TiledMMAINSA_8MMA_AtomIJNSA_17SM100_MMA_TF32_SSISK_SK_fLi128ELi64ELNSA_4UMMA5MajorE0ELSP_1ELNSO_7ScaleInE0ELSQ_0EEEEEENSA_6LayoutISE_NSB_IJNSC_ILi0EEESU_SU_EEEEENSB_IJNSA_10UnderscoreESX_SX_EEEEENS7_6detail27Sm100ImplicitGemmTileTraitsINSA_20SM90_TMA_LOAD_IM2COLENSA_14ComposedLayoutINSA_7SwizzleILi3ELi4ELi3EEENSA_18smem_ptr_flag_bitsILi32EEENST_INSB_IJNSC_ILi8EEENSC_ILi32EEEEEENSB_IJS19_SD_EEEEEEEvEENS11_INSA_13SM90_TMA_LOADENS13_INS14_ILi2ELi5ELi2EEES17_NST_INSB_IJS19_NSC_ILi4EEEEEENSB_IJSD_S19_EEEEEEEvEEEENS_8epilogue10collective18CollectiveEpilogueINS1O_23Sm100TmaWarpSpecializedILi4ELi2ELi16ELb1ELb0EEEJSJ_NSB_IJNST_ISG_SD_EENST_INSC_ILi16EEESD_EEEEESK_NSB_IJNSB_IJlllEEESD_SU_EEESK_S1Y_NS1O_6fusion15FusionCallbacksIS1S_NS1Z_17LinearCombinationISK_fSK_fLNS_15FloatRoundStyleE2EEESJ_S1W_JEEENSA_5SM1004TMEM4LOAD26SM100_TMEM_LOAD_32dp32b16xES12_NS13_INS14_ILi2ELi4ELi3EEES17_NST_INSB_IJS18_S1U_EEENSB_IJS1U_SD_EEEEEEENSA_39AutoVectorizingCopyWithAssumedAlignmentILi128EEENSA_21SM90_TMA_STORE_IM2COLES2D_S2F_S2F_EEEvvEEEEvNT_6ParamsE:
        .type           _ZN7cutlass13device_kernelINS_4conv6kernel13ConvUniversalINS1_16ConvProblemShapeILNS1_8OperatorE1ELi2EEENS1_10collective14CollectiveConvINS1_47MainloopSm100TmaUmmaWarpSpecializedImplicitGemmILS5_1ELi4ELi2ELi1ELi2EN4cute5tupleIJNSA_1CILi1EEESD_SD_EEEEENSB_IJNSC_ILi128EEENSC_ILi64EEENSB_IJSH_EEEEEENS_10tfloat32_tESK_NSA_8TiledMMAINSA_8MMA_AtomIJNSA_17SM100_MMA_TF32_SSISK_SK_fLi128ELi64ELNSA_4UMMA5MajorE0ELSP_1ELNSO_7ScaleInE0ELSQ_0EEEEEENSA_6LayoutISE_NSB_IJNSC_ILi0EEESU_SU_EEEEENSB_IJNSA_10UnderscoreESX_SX_EEEEENS7_6detail27Sm100ImplicitGemmTileTraitsINSA_20SM90_TMA_LOAD_IM2COLENSA_14ComposedLayoutINSA_7SwizzleILi3ELi4ELi3EEENSA_18smem_ptr_flag_bitsILi32EEENST_INSB_IJNSC_ILi8EEENSC_ILi32EEEEEENSB_IJS19_SD_EEEEEEEvEENS11_INSA_13SM90_TMA_LOADENS13_INS14_ILi2ELi5ELi2EEES17_NST_INSB_IJS19_NSC_ILi4EEEEEENSB_IJSD_S19_EEEEEEEvEEEENS_8epilogue10collective18CollectiveEpilogueINS1O_23Sm100TmaWarpSpecializedILi4ELi2ELi16ELb1ELb0EEEJSJ_NSB_IJNST_ISG_SD_EENST_INSC_ILi16EEESD_EEEEESK_NSB_IJNSB_IJlllEEESD_SU_EEESK_S1Y_NS1O_6fusion15FusionCallbacksIS1S_NS1Z_17LinearCombinationISK_fSK_fLNS_15FloatRoundStyleE2EEESJ_S1W_JEEENSA_5SM1004TMEM4LOAD26SM100_TMEM_LOAD_32dp32b16xES12_NS13_INS14_ILi2ELi4ELi3EEES17_NST_INSB_IJS18_S1U_EEENSB_IJS1U_SD_EEEEEEENSA_39AutoVectorizingCopyWithAssumedAlignmentILi128EEENSA_21SM90_TMA_STORE_IM2COLES2D_S2F_S2F_EEEvvEEEEvNT_6ParamsE,@function
        .size           _ZN7cutlass13device_kernelINS_4conv6kernel13ConvUniversalINS1_16ConvProblemShapeILNS1_8OperatorE1ELi2EEENS1_10collective14CollectiveConvINS1_47MainloopSm100TmaUmmaWarpSpecializedImplicitGemmILS5_1ELi4ELi2ELi1ELi2EN4cute5tupleIJNSA_1CILi1EEESD_SD_EEEEENSB_IJNSC_ILi128EEENSC_ILi64EEENSB_IJSH_EEEEEENS_10tfloat32_tESK_NSA_8TiledMMAINSA_8MMA_AtomIJNSA_17SM100_MMA_TF32_SSISK_SK_fLi128ELi64ELNSA_4UMMA5MajorE0ELSP_1ELNSO_7ScaleInE0ELSQ_0EEEEEENSA_6LayoutISE_NSB_IJNSC_ILi0EEESU_SU_EEEEENSB_IJNSA_10UnderscoreESX_SX_EEEEENS7_6detail27Sm100ImplicitGemmTileTraitsINSA_20SM90_TMA_LOAD_IM2COLENSA_14ComposedLayoutINSA_7SwizzleILi3ELi4ELi3EEENSA_18smem_ptr_flag_bitsILi32EEENST_INSB_IJNSC_ILi8EEENSC_ILi32EEEEEENSB_IJS19_SD_EEEEEEEvEENS11_INSA_13SM90_TMA_LOADENS13_INS14_ILi2ELi5ELi2EEES17_NST_INSB_IJS19_NSC_ILi4EEEEEENSB_IJSD_S19_EEEEEEEvEEEENS_8epilogue10collective18CollectiveEpilogueINS1O_23Sm100TmaWarpSpecializedILi4ELi2ELi16ELb1ELb0EEEJSJ_NSB_IJNST_ISG_SD_EENST_INSC_ILi16EEESD_EEEEESK_NSB_IJNSB_IJlllEEESD_SU_EEESK_S1Y_NS1O_6fusion15FusionCallbacksIS1S_NS1Z_17LinearCombinationISK_fSK_fLNS_15FloatRoundStyleE2EEESJ_S1W_JEEENSA_5SM1004TMEM4LOAD26SM100_TMEM_LOAD_32dp32b16xES12_NS13_INS14_ILi2ELi4ELi3EEES17_NST_INSB_IJS18_S1U_EEENSB_IJS1U_SD_EEEEEEENSA_39AutoVectorizingCopyWithAssumedAlignmentILi128EEENSA_21SM90_TMA_STORE_IM2COLES2D_S2F_S2F_EEEvvEEEEvNT_6ParamsE,(.L_x_166 - _ZN7cutlass13device_kernelINS_4conv6kernel13ConvUniversalINS1_16ConvProblemShapeILNS1_8OperatorE1ELi2EEENS1_10collective14CollectiveConvINS1_47MainloopSm100TmaUmmaWarpSpecializedImplicitGemmILS5_1ELi4ELi2ELi1ELi2EN4cute5tupleIJNSA_1CILi1EEESD_SD_EEEEENSB_IJNSC_ILi128EEENSC_ILi64EEENSB_IJSH_EEEEEENS_10tfloat32_tESK_NSA_8TiledMMAINSA_8MMA_AtomIJNSA_17SM100_MMA_TF32_SSISK_SK_fLi128ELi64ELNSA_4UMMA5MajorE0ELSP_1ELNSO_7ScaleInE0ELSQ_0EEEEEENSA_6LayoutISE_NSB_IJNSC_ILi0EEESU_SU_EEEEENSB_IJNSA_10UnderscoreESX_SX_EEEEENS7_6detail27Sm100ImplicitGemmTileTraitsINSA_20SM90_TMA_LOAD_IM2COLENSA_14ComposedLayoutINSA_7SwizzleILi3ELi4ELi3EEENSA_18smem_ptr_flag_bitsILi32EEENST_INSB_IJNSC_ILi8EEENSC_ILi32EEEEEENSB_IJS19_SD_EEEEEEEvEENS11_INSA_13SM90_TMA_LOADENS13_INS14_ILi2ELi5ELi2EEES17_NST_INSB_IJS19_NSC_ILi4EEEEEENSB_IJSD_S19_EEEEEEEvEEEENS_8epilogue10collective18CollectiveEpilogueINS1O_23Sm100TmaWarpSpecializedILi4ELi2ELi16ELb1ELb0EEEJSJ_NSB_IJNST_ISG_SD_EENST_INSC_ILi16EEESD_EEEEESK_NSB_IJNSB_IJlllEEESD_SU_EEESK_S1Y_NS1O_6fusion15FusionCallbacksIS1S_NS1Z_17LinearCombinationISK_fSK_fLNS_15FloatRoundStyleE2EEESJ_S1W_JEEENSA_5SM1004TMEM4LOAD26SM100_TMEM_LOAD_32dp32b16xES12_NS13_INS14_ILi2ELi4ELi3EEES17_NST_INSB_IJS18_S1U_EEENSB_IJS1U_SD_EEEEEEENSA_39AutoVectorizingCopyWithAssumedAlignmentILi128EEENSA_21SM90_TMA_STORE_IM2COLES2D_S2F_S2F_EEEvvEEEEvNT_6ParamsE)
        .other          _ZN7cutlass13device_kernelINS_4conv6kernel13ConvUniversalINS1_16ConvProblemShapeILNS1_8OperatorE1ELi2EEENS1_10collective14CollectiveConvINS1_47MainloopSm100TmaUmmaWarpSpecializedImplicitGemmILS5_1ELi4ELi2ELi1ELi2EN4cute5tupleIJNSA_1CILi1EEESD_SD_EEEEENSB_IJNSC_ILi128EEENSC_ILi64EEENSB_IJSH_EEEEEENS_10tfloat32_tESK_NSA_8TiledMMAINSA_8MMA_AtomIJNSA_17SM100_MMA_TF32_SSISK_SK_fLi128ELi64ELNSA_4UMMA5MajorE0ELSP_1ELNSO_7ScaleInE0ELSQ_0EEEEEENSA_6LayoutISE_NSB_IJNSC_ILi0EEESU_SU_EEEEENSB_IJNSA_10UnderscoreESX_SX_EEEEENS7_6detail27Sm100ImplicitGemmTileTraitsINSA_20SM90_TMA_LOAD_IM2COLENSA_14ComposedLayoutINSA_7SwizzleILi3ELi4ELi3EEENSA_18smem_ptr_flag_bitsILi32EEENST_INSB_IJNSC_ILi8EEENSC_ILi32EEEEEENSB_IJS19_SD_EEEEEEEvEENS11_INSA_13SM90_TMA_LOADENS13_INS14_ILi2ELi5ELi2EEES17_NST_INSB_IJS19_NSC_ILi4EEEEEENSB_IJSD_S19_EEEEEEEvEEEENS_8epilogue10collective18CollectiveEpilogueINS1O_23Sm100TmaWarpSpecializedILi4ELi2ELi16ELb1ELb0EEEJSJ_NSB_IJNST_ISG_SD_EENST_INSC_ILi16EEESD_EEEEESK_NSB_IJNSB_IJlllEEESD_SU_EEESK_S1Y_NS1O_6fusion15FusionCallbacksIS1S_NS1Z_17LinearCombinationISK_fSK_fLNS_15FloatRoundStyleE2EEESJ_S1W_JEEENSA_5SM1004TMEM4LOAD26SM100_TMEM_LOAD_32dp32b16xES12_NS13_INS14_ILi2ELi4ELi3EEES17_NST_INSB_IJS18_S1U_EEENSB_IJS1U_SD_EEEEEEENSA_39AutoVectorizingCopyWithAssumedAlignmentILi128EEENSA_21SM90_TMA_STORE_IM2COLES2D_S2F_S2F_EEEvvEEEEvNT_6ParamsE,@"STO_CUDA_ENTRY STV_DEFAULT"
_ZN7cutlass13device_kernelINS_4conv6kernel13ConvUniversalINS1_16ConvProblemShapeILNS1_8OperatorE1ELi2EEENS1_10collective14CollectiveConvINS1_47MainloopSm100TmaUmmaWarpSpecializedImplicitGemmILS5_1ELi4ELi2ELi1ELi2EN4cute5tupleIJNSA_1CILi1EEESD_SD_EEEEENSB_IJNSC_ILi128EEENSC_ILi64EEENSB_IJSH_EEEEEENS_10tfloat32_tESK_NSA_8TiledMMAINSA_8MMA_AtomIJNSA_17SM100_MMA_TF32_SSISK_SK_fLi128ELi64ELNSA_4UMMA5MajorE0ELSP_1ELNSO_7ScaleInE0ELSQ_0EEEEEENSA_6LayoutISE_NSB_IJNSC_ILi0EEESU_SU_EEEEENSB_IJNSA_10UnderscoreESX_SX_EEEEENS7_6detail27Sm100ImplicitGemmTileTraitsINSA_20SM90_TMA_LOAD_IM2COLENSA_14ComposedLayoutINSA_7SwizzleILi3ELi4ELi3EEENSA_18smem_ptr_flag_bitsILi32EEENST_INSB_IJNSC_ILi8EEENSC_ILi32EEEEEENSB_IJS19_SD_EEEEEEEvEENS11_INSA_13SM90_TMA_LOADENS13_INS14_ILi2ELi5ELi2EEES17_NST_INSB_IJS19_NSC_ILi4EEEEEENSB_IJSD_S19_EEEEEEEvEEEENS_8epilogue10collective18CollectiveEpilogueINS1O_23Sm100TmaWarpSpecializedILi4ELi2ELi16ELb1ELb0EEEJSJ_NSB_IJNST_ISG_SD_EENST_INSC_ILi16EEESD_EEEEESK_NSB_IJNSB_IJlllEEESD_SU_EEESK_S1Y_NS1O_6fusion15FusionCallbacksIS1S_NS1Z_17LinearCombinationISK_fSK_fLNS_15FloatRoundStyleE2EEESJ_S1W_JEEENSA_5SM1004TMEM4LOAD26SM100_TMEM_LOAD_32dp32b16xES12_NS13_INS14_ILi2ELi4ELi3EEES17_NST_INSB_IJS18_S1U_EEENSB_IJS1U_SD_EEEEEEENSA_39AutoVectorizingCopyWithAssumedAlignmentILi128EEENSA_21SM90_TMA_STORE_IM2COLES2D_S2F_S2F_EEEvvEEEEvNT_6ParamsE:
[----:B------:R-:W1:Y:S01]  /*0000*/  LDC R1, c[0x0][0x37c] ;  /* 0x0000df00ff017b82 */ /* 0x000e620000000800 */
[----:B------:R-:W2:Y:S01]  /*0010*/  S2R R69, SR_TID.X ;  /* 0x0000000000457919 */ /* 0x000ea20000002100 */
[----:B------:R-:W3:Y:S01]  /*0020*/  LDCU.64 UR8, c[0x0][0x890] ;  /* 0x00011200ff0877ac */ /* 0x000ee20008000a00 */
[----:B-1----:R-:W-:Y:S01]  /*0030*/  VIADD R1, R1, 0xfffffff8 ;  /* 0xfffffff801017836 */ /* 0x002fe20000000000 */
[----:B------:R-:W-:Y:S02]  /*0040*/  PRMT R71, RZ, 0x7610, R71 ;  /* 0x00007610ff477816 */ /* 0x000fe40000000047 */
[----:B------:R-:W-:Y:S01]  /*0050*/  ELECT P5, URZ, PT ;  /* 0x0000000000ff782f */ /* 0x000fe200038a0000 */
[----:B---3--:R-:W-:-:S04]  /*0060*/  UISETP.NE.U32.AND UP0, UPT, UR8, URZ, UPT ;  /* 0x000000ff0800728c */ /* 0x008fc8000bf05070 */
[----:B------:R-:W-:Y:S01]  /*0070*/  UISETP.NE.AND.EX UP0, UPT, UR9, URZ, UPT, UP0 ;  /* 0x000000ff0900728c */ /* 0x000fe2000bf05300 */
[----:B--2---:R-:W-:-:S05]  /*0080*/  SHF.R.U32.HI R72, RZ, 0x5, R69 ;  /* 0x00000005ff487819 */ /* 0x004fca0000011645 */
[----:B------:R-:W1:Y:S02]  /*0090*/  SHFL.IDX PT, R0, R72, RZ, 0x1f ;  /* 0x00001fff48007589 */ /* 0x000e6400000e0000 */
[----:B-1----:R-:W-:Y:S01]  /*00a0*/  R2UR UR18, R0 ;  /* 0x00000000001272ca */ /* 0x002fe200000e0000 */
[----:B------:R-:W-:-:S14]  /*00b0*/  BRA.U UP0, `(.L_x_0) ;  /* 0x0000000100307547 */ /* 0x000fdc000b800000 */
[----:B------:R-:W1:Y:S02]  /*00c0*/  LDCU.64 UR4, c[0x0][0x888] ;  /* 0x00011100ff0477ac */ /* 0x000e640008000a00 */
[----:B-1----:R-:W-:-:S04]  /*00d0*/  UISETP.NE.U32.AND UP0, UPT, UR4, URZ, UPT ;  /* 0x000000ff0400728c */ /* 0x002fc8000bf05070 */
[----:B------:R-:W-:-:S09]  /*00e0*/  UISETP.NE.AND.EX UP0, UPT, UR5, URZ, UPT, UP0 ;  /* 0x000000ff0500728c */ /* 0x000fd2000bf05300 */
[----:B------:R-:W-:Y:S05]  /*00f0*/  BRA.U !UP0, `(.L_x_1) ;  /* 0x0000000108147547 */ /* 0x000fea000b800000 */
[----:B------:R-:W1:Y:S01]  /*0100*/  LDC.64 R2, c[0x0][0x888] ;  /* 0x00022200ff027b82 */ /* 0x000e620000000a00 */
[----:B------:R-:W1:Y:S02]  /*0110*/  LDCU.64 UR4, c[0x0][0x358] ;  /* 0x00006b00ff0477ac */ /* 0x000e640008000a00 */
[----:B-1----:R1:W5:Y:S01]  /*0120*/  LDG.E R27, desc[UR4][R2.64] ;  /* 0x00000004021b7981 */ /* 0x002362000c1e1900 */
[----:B------:R-:W-:Y:S01]  /*0130*/  HFMA2 R71, -RZ, RZ, 0, 5.9604644775390625e-08 ;  /* 0x00000001ff477431 */ /* 0x000fe200000001ff */
[----:B------:R-:W-:Y:S05]  /*0140*/  BRA `(.L_x_0) ;  /* 0x00000000000c7947 */ /* 0x000fea0003800000 */
.L_x_1:
[----:B------:R-:W1:Y:S01]  /*0150*/  LDCU UR4, c[0x0][0x880] ;  /* 0x00011000ff0477ac */ /* 0x000e620008000800 */
[----:B------:R-:W-:Y:S01]  /*0160*/  HFMA2 R71, -RZ, RZ, 0, 5.9604644775390625e-08 ;  /* 0x00000001ff477431 */ /* 0x000fe200000001ff */
[----:B-1----:R-:W-:-:S07]  /*0170*/  MOV R27, UR4 ;  /* 0x00000004001b7c02 */ /* 0x002fce0008000f00 */
.L_x_0:
[----:B------:R-:W2:Y:S02]  /*0180*/  LDCU.64 UR4, c[0x0][0x8b0] ;  /* 0x00011600ff0477ac */ /* 0x000ea40008000a00 */
[----:B--2---:R-:W-:-:S04]  /*0190*/  UISETP.NE.U32.AND UP0, UPT, UR4, URZ, UPT ;  /* 0x000000ff0400728c */ /* 0x004fc8000bf05070 */
[----:B------:R-:W-:-:S09]  /*01a0*/  UISETP.NE.AND.EX UP0, UPT, UR5, URZ, UPT, UP0 ;  /* 0x000000ff0500728c */ /* 0x000fd2000bf05300 */
[----:B------:R-:W-:Y:S05]  /*01b0*/  BRA.U UP0, `(.L_x_2) ;  /* 0x0000000100287547 */ /* 0x000fea000b800000 */
[----:B------:R-:W2:Y:S02]  /*01c0*/  LDCU.64 UR4, c[0x0][0x8a8] ;  /* 0x00011500ff0477ac */ /* 0x000ea40008000a00 */
[----:B--2---:R-:W-:-:S04]  /*01d0*/  UISETP.NE.U32.AND UP0, UPT, UR4, URZ, UPT ;  /* 0x000000ff0400728c */ /* 0x004fc8000bf05070 */
[----:B------:R-:W-:-:S09]  /*01e0*/  UISETP.NE.AND.EX UP0, UPT, UR5, URZ, UPT, UP0 ;  /* 0x000000ff0500728c */ /* 0x000fd2000bf05300 */
[----:B------:R-:W-:Y:S05]  /*01f0*/  BRA.U !UP0, `(.L_x_3) ;  /* 0x0000000108107547 */ /* 0x000fea000b800000 */
[----:B------:R-:W2:Y:S01]  /*0200*/  LDC.64 R24, c[0x0][0x8a8] ;  /* 0x00022a00ff187b82 */ /* 0x000ea20000000a00 */
[----:B------:R-:W2:Y:S02]  /*0210*/  LDCU.64 UR4, c[0x0][0x358] ;  /* 0x00006b00ff0477ac */ /* 0x000ea40008000a00 */
[----:B--2---:R2:W5:Y:S01]  /*0220*/  LDG.E R24, desc[UR4][R24.64] ;  /* 0x0000000418187981 */ /* 0x004562000c1e1900 */
[----:B------:R-:W-:Y:S05]  /*0230*/  BRA `(.L_x_2) ;  /* 0x0000000000087947 */ /* 0x000fea0003800000 */
.L_x_3:
[----:B------:R-:W2:Y:S02]  /*0240*/  LDCU UR4, c[0x0][0x8a0] ;  /* 0x00011400ff0477ac */ /* 0x000ea40008000800 */
[----:B--2---:R-:W-:Y:S02]  /*0250*/  MOV R24, UR4 ;  /* 0x0000000400187c02 */ /* 0x004fe40008000f00 */
.L_x_2:
[----:B------:R-:W-:Y:S01]  /*0260*/  IMAD.U32 R0, RZ, RZ, UR18 ;  /* 0x00000012ff007e24 */ /* 0x000fe2000f8e00ff */
[----:B------:R-:W-:Y:S04]  /*0270*/  BSSY.RECONVERGENT B0, `(.L_x_4) ;  /* 0x000000c000007945 */ /* 0x000fe80003800200 */
[C---:B------:R-:W-:Y:S02]  /*0280*/  ISETP.NE.OR P1, PT, R0.reuse, 0x1, !P5 ;  /* 0x000000010000780c */ /* 0x040fe40006f25670 */
[----:B------:R-:W-:-:S11]  /*0290*/  ISETP.NE.OR P0, PT, R0, 0x3, !P5 ;  /* 0x000000030000780c */ /* 0x000fd60006f05670 */
[----:B------:R-:W-:Y:S05]  /*02a0*/  @P1 BRA `(.L_x_5) ;  /* 0x0000000000201947 */ /* 0x000fea0003800000 */
[----:B------:R-:W3:Y:S02]  /*02b0*/  LDCU.64 UR4, c[0x0][0x348] ;  /* 0x00006900ff0477ac */ /* 0x000ee40008000a00 */
[----:B---3--:R-:W-:Y:S02]  /*02c0*/  UIADD3 UR6, UP1, UPT, UR4, 0x80, URZ ;  /* 0x0000008004067890 */ /* 0x008fe4000ff3e0ff */
[----:B------:R-:W-:Y:S02]  /*02d0*/  UIADD3 UR4, UP0, UPT, UR4, 0x180, URZ ;  /* 0x0000018004047890 */ /* 0x000fe4000ff1e0ff */
[----:B------:R-:W-:Y:S02]  /*02e0*/  UIADD3.X UR7, UPT, UPT, URZ, UR5, URZ, UP1, !UPT ;  /* 0x00000005ff077290 */ /* 0x000fe40008ffe4ff */
[----:B------:R-:W-:-:S07]  /*02f0*/  UIADD3.X UR5, UPT, UPT, URZ, UR5, URZ, UP0, !UPT ;  /* 0x00000005ff057290 */ /* 0x000fce00087fe4ff */
[----:B------:R3:W-:Y:S02]  /*0300*/  UTMACCTL.PF [UR6] ;  /* 0x00000000060079b9 */ /* 0x0007e40008040000 */
[----:B------:R3:W-:Y:S02]  /*0310*/  UTMACCTL.PF [UR4] ;  /* 0x00000000040079b9 */ /* 0x0007e40008040000 */
[----:B---3--:R-:W-:Y:S01]  /*0320*/  NOP ;  /* 0x0000000000007918 */ /* 0x008fe20000000000 */
.L_x_5:
[----:B------:R-:W-:Y:S05]  /*0330*/  BSYNC.RECONVERGENT B0 ;  /* 0x0000000000007941 */ /* 0x000fea0003800200 */
.L_x_4:
[----:B------:R-:W-:Y:S04]  /*0340*/  BSSY.RECONVERGENT B0, `(.L_x_6) ;  /* 0x000000a000007945 */ /* 0x000fe80003800200 */
        /* <DEDUP_REMOVED lines=9> */
.L_x_7:
[----:B------:R-:W-:Y:S05]  /*03e0*/  BSYNC.RECONVERGENT B0 ;  /* 0x0000000000007941 */ /* 0x000fea0003800200 */
.L_x_6:
[----:B------:R-:W3:Y:S01]  /*03f0*/  LDCU.64 UR4, c[0x0][0x888] ;  /* 0x00011100ff0477ac */ /* 0x000ee20008000a00 */
[----:B------:R-:W-:Y:S02]  /*0400*/  UISETP.EQ.U32.AND UP2, UPT, UR8, URZ, UPT ;  /* 0x000000ff0800728c */ /* 0x000fe4000bf42070 */
[----:B------:R-:W-:Y:S02]  /*0410*/  UPLOP3.LUT UP3, UPT, UPT, UPT, UPT, 0x80, 0x8 ;  /* 0x000000000008789c */ /* 0x000fe40003f6f070 */
[----:B---3--:R-:W-:-:S04]  /*0420*/  UISETP.NE.U32.AND UP0, UPT, UR4, URZ, UPT ;  /* 0x000000ff0400728c */ /* 0x008fc8000bf05070 */
[----:B------:R-:W-:-:S04]  /*0430*/  UISETP.NE.AND.EX UP1, UPT, UR5, URZ, UPT, UP0 ;  /* 0x000000ff0500728c */ /* 0x000fc8000bf25300 */
[----:B------:R-:W-:-:S04]  /*0440*/  UISETP.EQ.OR.EX UP4, UPT, UR9, URZ, !UP1, UP2 ;  /* 0x000000ff0900728c */ /* 0x000fc8000cf82720 */
[----:B------:R-:W-:-:S05]  /*0450*/  UP2UR UR63, UPR, URZ, 0x10 ;  /* 0x00000010ff3f7883 */ /* 0x000fca0008000000 */
[----:B------:R-:W-:Y:S07]  /*0460*/  BRA.U !UP4, `(.L_x_8) ;  /* 0x000000010c207547 */ /* 0x000fee000b800000 */
[----:B------:R-:W-:Y:S01]  /*0470*/  UISETP.NE.U32.AND UP2, UPT, UR8, URZ, UPT ;  /* 0x000000ff0800728c */ /* 0x000fe2000bf45070 */
[----:B-----5:R-:W-:Y:S01]  /*0480*/  FSETP.NEU.AND P0, PT, R27, RZ, PT ;  /* 0x000000ff1b00720b */ /* 0x020fe20003f0d000 */
[----:B------:R-:W-:Y:S02]  /*0490*/  USEL UR4, URZ, 0xffffffff, UP1 ;  /* 0xffffffffff047887 */ /* 0x000fe40008800000 */
[----:B------:R-:W-:-:S10]  /*04a0*/  UISETP.NE.AND.EX UP2, UPT, UR9, URZ, UPT, UP2 ;  /* 0x000000ff0900728c */ /* 0x000fd4000bf45320 */
[----:B------:R-:W-:Y:S01]  /*04b0*/  VOTEU.ANY UP0, P0 ;  /* 0x0000000000ff7886 */ /* 0x000fe20000000100 */
[----:B------:R-:W-:-:S04]  /*04c0*/  @!UP2 USEL UR4, URZ, 0xffffffff, UP0 ;  /* 0xffffffffff04a887 */ /* 0x000fc80008000000 */
[----:B------:R-:W-:-:S04]  /*04d0*/  ULOP3.LUT UR4, UR4, 0x1, URZ, 0xc0, !UPT ;  /* 0x0000000104047892 */ /* 0x000fc8000f8ec0ff */
[----:B------:R-:W-:-:S11]  /*04e0*/  UISETP.NE.U32.AND UP3, UPT, UR4, 0x1, UPT ;  /* 0x000000010400788c */ /* 0x000fd6000bf65070 */
.L_x_8:
[----:B-1----:R-:W1:Y:S01]  /*04f0*/  SHFL.IDX PT, R2, R72, RZ, 0x1f ;  /* 0x00001fff48027589 */ /* 0x002e6200000e0000 */
[----:B------:R-:W-:-:S04]  /*0500*/  UISETP.NE.AND UP0, UPT, UR18, 0x2, UPT ;  /* 0x000000021200788c */ /* 0x000fc8000bf05270 */
[----:B------:R-:W-:Y:S01]  /*0510*/  USEL UR64, URZ, 0x1, UP0 ;  /* 0x00000001ff407887 */ /* 0x000fe20008000000 */
[----:B-1----:R-:W-:-:S13]  /*0520*/  ISETP.NE.AND P0, PT, R2, RZ, PT ;  /* 0x000000ff0200720c */ /* 0x002fda0003f05270 */
[----:B------:R-:W-:Y:S05]  /*0530*/  @P0 BRA `(.L_x_9) ;  /* 0x0000000000480947 */ /* 0x000fea0003800000 */
[----:B------:R-:W1:Y:S01]  /*0540*/  S2UR UR4, SR_CgaCtaId ;  /* 0x00000000000479c3 */ /* 0x000e620000008800 */
[----:B------:R-:W-:Y:S01]  /*0550*/  UMOV UR5, 0x400 ;  /* 0x0000040000057882 */ /* 0x000fe20000000000 */
[----:B------:R-:W-:Y:S01]  /*0560*/  UMOV UR6, 0x1 ;  /* 0x0000000100067882 */ /* 0x000fe20000000000 */
[----:B------:R-:W-:Y:S01]  /*0570*/  ELECT P0, URZ, PT ;  /* 0x0000000000ff782f */ /* 0x000fe20003800000 */
[----:B------:R-:W-:-:S04]  /*0580*/  UIADD3 UR6, UPT, UPT, -UR6, 0x100000, URZ ;  /* 0x0010000006067890 */ /* 0x000fc8000fffe1ff */
[----:B------:R-:W-:Y:S02]  /*0590*/  USHF.L.U32 UR7, UR6, 0xb, URZ ;  /* 0x0000000b06077899 */ /* 0x000fe400080006ff */
[----:B------:R-:W-:Y:S02]  /*05a0*/  USHF.L.U32 UR6, UR6, 0x1, URZ ;  /* 0x0000000106067899 */ /* 0x000fe400080006ff */
[----:B-1----:R-:W-:Y:S01]  /*05b0*/  ULEA UR4, UR4, UR5, 0x18 ;  /* 0x0000000504047291 */ /* 0x002fe2000f8ec0ff */
[----:B------:R-:W1:Y:S11]  /*05c0*/  FENCE.VIEW.ASYNC.S ;  /* 0x00000000000073c6 */ /* 0x000e760000000000 */
[----:B-1----:R1:W3:Y:S01]  /*05d0*/  SYNCS.EXCH.64 URZ, [UR4], UR6 ;  /* 0x0000000604ff75b2 */ /* 0x0022e20008000100 */
[----:B------:R1:W4:Y:S01]  /*05e0*/  SYNCS.EXCH.64 URZ, [UR4+0x20], UR6 ;  /* 0x0000200604ff75b2 */ /* 0x0003220008000100 */
[----:B------:R1:W1:Y:S01]  /*05f0*/  SYNCS.EXCH.64 URZ, [UR4+0x8], UR6 ;  /* 0x0000080604ff75b2 */ /* 0x0002620008000100 */
[----:B------:R1:W1:Y:S01]  /*0600*/  SYNCS.EXCH.64 URZ, [UR4+0x28], UR6 ;  /* 0x0000280604ff75b2 */ /* 0x0002620008000100 */
[----:B------:R1:W1:Y:S01]  /*0610*/  SYNCS.EXCH.64 URZ, [UR4+0x10], UR6 ;  /* 0x0000100604ff75b2 */ /* 0x0002620008000100 */
[----:B------:R1:W1:Y:S01]  /*0620*/  SYNCS.EXCH.64 URZ, [UR4+0x30], UR6 ;  /* 0x0000300604ff75b2 */ /* 0x0002620008000100 */
[----:B------:R1:W1:Y:S01]  /*0630*/  SYNCS.EXCH.64 URZ, [UR4+0x18], UR6 ;  /* 0x0000180604ff75b2 */ /* 0x0002620008000100 */
[----:B------:R1:W1:Y:S01]  /*0640*/  SYNCS.EXCH.64 URZ, [UR4+0x38], UR6 ;  /* 0x0000380604ff75b2 */ /* 0x0002620008000100 */
[----:B------:R-:W-:Y:S01]  /*0650*/  NOP ;  /* 0x0000000000007918 */ /* 0x000fe20000000000 */
.L_x_9:
[----:B------:R-:W2:Y:S01]  /*0660*/  SHFL.IDX PT, R2, R72, RZ, 0x1f ;  /* 0x00001fff48027589 */ /* 0x000ea200000e0000 */
[----:B------:R-:W-:Y:S01]  /*0670*/  NOP ;  /* 0x0000000000007918 */ /* 0x000fe20000000000 */
[----:B--2---:R-:W-:-:S13]  /*0680*/  ISETP.NE.AND P0, PT, R2, 0x1, PT ;  /* 0x000000010200780c */ /* 0x004fda0003f05270 */
[----:B------:R-:W-:Y:S05]  /*0690*/  @P0 BRA `(.L_x_10) ;  /* 0x0000000000580947 */ /* 0x000fea0003800000 */
[----:B-1----:R-:W1:Y:S01]  /*06a0*/  S2UR UR4, SR_CgaCtaId ;  /* 0x00000000000479c3 */ /* 0x002e620000008800 */
[----:B------:R-:W-:Y:S01]  /*06b0*/  UMOV UR5, 0x400 ;  /* 0x0000040000057882 */ /* 0x000fe20000000000 */
[----:B------:R-:W-:Y:S01]  /*06c0*/  UMOV UR8, 0x20 ;  /* 0x0000002000087882 */ /* 0x000fe20000000000 */
[----:B------:R-:W-:Y:S01]  /*06d0*/  UMOV UR6, 0x80 ;  /* 0x0000008000067882 */ /* 0x000fe20000000000 */
[----:B------:R-:W-:-:S04]  /*06e0*/  UIADD3 UR8, UPT, UPT, -UR8, 0x100000, URZ ;  /* 0x0010000008087890 */ /* 0x000fc8000fffe1ff */
[----:B------:R-:W-:Y:S02]  /*06f0*/  USHF.L.U32 UR9, UR8, 0xb, URZ ;  /* 0x0000000b08097899 */ /* 0x000fe400080006ff */
[----:B------:R-:W-:Y:S02]  /*0700*/  USHF.L.U32 UR8, UR8, 0x1, URZ ;  /* 0x0000000108087899 */ /* 0x000fe400080006ff */
[----:B------:R-:W-:-:S04]  /*0710*/  UIADD3 UR6, UPT, UPT, -UR6, 0x100000, URZ ;  /* 0x0010000006067890 */ /* 0x000fc8000fffe1ff */
[----:B------:R-:W-:Y:S02]  /*0720*/  USHF.L.U32 UR7, UR6, 0xb, URZ ;  /* 0x0000000b06077899 */ /* 0x000fe400080006ff */
[----:B------:R-:W-:Y:S01]  /*0730*/  USHF.L.U32 UR6, UR6, 0x1, URZ ;  /* 0x0000000106067899 */ /* 0x000fe200080006ff */
[----:B------:R-:W-:Y:S01]  /*0740*/  ELECT P0, URZ, PT ;  /* 0x0000000000ff782f */ /* 0x000fe20003800000 */
[----:B-1----:R-:W-:Y:S01]  /*0750*/  ULEA UR4, UR4, UR5, 0x18 ;  /* 0x0000000504047291 */ /* 0x002fe2000f8ec0ff */
[----:B------:R-:W1:Y:S11]  /*0760*/  FENCE.VIEW.ASYNC.S ;  /* 0x00000000000073c6 */ /* 0x000e760000000000 */
[----:B-1----:R2:W1:Y:S01]  /*0770*/  SYNCS.EXCH.64 URZ, [UR4+0x40], UR8 ;  /* 0x0000400804ff75b2 */ /* 0x0024620008000100 */
[----:B------:R2:W1:Y:S01]  /*0780*/  SYNCS.EXCH.64 URZ, [UR4+0x60], UR6 ;  /* 0x0000600604ff75b2 */ /* 0x0004620008000100 */
[----:B------:R2:W1:Y:S01]  /*0790*/  SYNCS.EXCH.64 URZ, [UR4+0x48], UR8 ;  /* 0x0000480804ff75b2 */ /* 0x0004620008000100 */
[----:B------:R2:W1:Y:S01]  /*07a0*/  SYNCS.EXCH.64 URZ, [UR4+0x68], UR6 ;  /* 0x0000680604ff75b2 */ /* 0x0004620008000100 */
[----:B------:R2:W1:Y:S01]  /*07b0*/  SYNCS.EXCH.64 URZ, [UR4+0x50], UR8 ;  /* 0x0000500804ff75b2 */ /* 0x0004620008000100 */
[----:B------:R2:W1:Y:S01]  /*07c0*/  SYNCS.EXCH.64 URZ, [UR4+0x70], UR6 ;  /* 0x0000700604ff75b2 */ /* 0x0004620008000100 */
[----:B------:R2:W1:Y:S01]  /*07d0*/  SYNCS.EXCH.64 URZ, [UR4+0x58], UR8 ;  /* 0x0000580804ff75b2 */ /* 0x0004620008000100 */
[----:B------:R2:W1:Y:S02]  /*07e0*/  SYNCS.EXCH.64 URZ, [UR4+0x78], UR6 ;  /* 0x0000780604ff75b2 */ /* 0x0004640008000100 */
[----:B--2---:R-:W-:Y:S01]  /*07f0*/  NOP ;  /* 0x0000000000007918 */ /* 0x004fe20000000000 */
.L_x_10:
[----:B------:R-:W2:Y:S01]  /*0800*/  SHFL.IDX PT, R2, R72, RZ, 0x1f ;  /* 0x00001fff48027589 */ /* 0x000ea200000e0000 */
[----:B------:R-:W-:Y:S01]  /*0810*/  NOP ;  /* 0x0000000000007918 */ /* 0x000fe20000000000 */
[----:B--2---:R-:W-:-:S13]  /*0820*/  ISETP.NE.AND P0, PT, R2, 0x3, PT ;  /* 0x000000030200780c */ /* 0x004fda0003f05270 */
[----:B------:R-:W-:Y:S05]  /*0830*/  @P0 BRA `(.L_x_11) ;  /* 0x0000000000300947 */ /* 0x000fea0003800000 */
[----:B-1----:R-:W1:Y:S01]  /*0840*/  S2UR UR6, SR_CgaCtaId ;  /* 0x00000000000679c3 */ /* 0x002e620000008800 */
[----:B------:R-:W-:Y:S01]  /*0850*/  UMOV UR4, 0x400 ;  /* 0x0000040000047882 */ /* 0x000fe20000000000 */
[----:B------:R-:W-:Y:S01]  /*0860*/  UMOV UR5, 0x20 ;  /* 0x0000002000057882 */ /* 0x000fe20000000000 */
[----:B------:R-:W-:Y:S01]  /*0870*/  ELECT P0, URZ, PT ;  /* 0x0000000000ff782f */ /* 0x000fe20003800000 */
[----:B-1----:R-:W-:Y:S02]  /*0880*/  ULEA UR6, UR6, UR4, 0x18 ;  /* 0x0000000406067291 */ /* 0x002fe4000f8ec0ff */
[----:B------:R-:W-:-:S04]  /*0890*/  UIADD3 UR4, UPT, UPT, -UR5, 0x100000, URZ ;  /* 0x0010000005047890 */ /* 0x000fc8000fffe1ff */
[----:B------:R-:W-:Y:S02]  /*08a0*/  USHF.L.U32 UR5, UR4, 0xb, URZ ;  /* 0x0000000b04057899 */ /* 0x000fe400080006ff */
[----:B------:R-:W-:Y:S01]  /*08b0*/  USHF.L.U32 UR4, UR4, 0x1, URZ ;  /* 0x0000000104047899 */ /* 0x000fe200080006ff */
[----:B------:R-:W1:Y:S11]  /*08c0*/  FENCE.VIEW.ASYNC.S ;  /* 0x00000000000073c6 */ /* 0x000e760000000000 */
[----:B-1----:R2:W1:Y:S01]  /*08d0*/  SYNCS.EXCH.64 URZ, [UR6+0x80], UR4 ;  /* 0x0000800406ff75b2 */ /* 0x0024620008000100 */
[----:B------:R2:W1:Y:S02]  /*08e0*/  SYNCS.EXCH.64 URZ, [UR6+0x88], UR4 ;  /* 0x0000880406ff75b2 */ /* 0x0004640008000100 */
[----:B--2---:R-:W-:Y:S01]  /*08f0*/  NOP ;  /* 0x0000000000007918 */ /* 0x004fe20000000000 */
.L_x_11:
[----:B------:R-:W2:Y:S01]  /*0900*/  SHFL.IDX PT, R2, R72, RZ, 0x1f ;  /* 0x00001fff48027589 */ /* 0x000ea200000e0000 */
[----:B------:R-:W-:Y:S01]  /*0910*/  NOP ;  /* 0x0000000000007918 */ /* 0x000fe20000000000 */
[----:B--2---:R-:W-:-:S13]  /*0920*/  ISETP.NE.AND P0, PT, R2, 0x4, PT ;  /* 0x000000040200780c */ /* 0x004fda0003f05270 */
[----:B------:R-:W-:Y:S05]  /*0930*/  @P0 BRA `(.L_x_12) ;  /* 0x0000000000440947 */ /* 0x000fea0003800000 */
[----:B-1----:R-:W1:Y:S01]  /*0940*/  S2UR UR6, SR_CgaCtaId ;  /* 0x00000000000679c3 */ /* 0x002e620000008800 */
[----:B------:R-:W-:Y:S01]  /*0950*/  UMOV UR4, 0x100 ;  /* 0x0000010000047882 */ /* 0x000fe20000000000 */
[----:B------:R-:W-:Y:S01]  /*0960*/  UMOV UR5, 0x400 ;  /* 0x0000040000057882 */ /* 0x000fe20000000000 */
[----:B------:R-:W-:Y:S01]  /*0970*/  USEL UR4, UR4, 0xe0, UP3 ;  /* 0x000000e004047887 */ /* 0x000fe20009800000 */
[----:B------:R-:W-:Y:S01]  /*0980*/  UMOV UR8, 0x1 ;  /* 0x0000000100087882 */ /* 0x000fe20000000000 */
[----:B------:R-:W-:Y:S01]  /*0990*/  ELECT P0, URZ, PT ;  /* 0x0000000000ff782f */ /* 0x000fe20003800000 */
[----:B------:R-:W-:-:S04]  /*09a0*/  UIADD3 UR8, UPT, UPT, -UR8, 0x100000, URZ ;  /* 0x0010000008087890 */ /* 0x000fc8000fffe1ff */
[----:B------:R-:W-:Y:S02]  /*09b0*/  USHF.L.U32 UR9, UR8, 0xb, URZ ;  /* 0x0000000b08097899 */ /* 0x000fe400080006ff */
[----:B------:R-:W-:Y:S02]  /*09c0*/  USHF.L.U32 UR8, UR8, 0x1, URZ ;  /* 0x0000000108087899 */ /* 0x000fe400080006ff */
[----:B-1----:R-:W-:Y:S02]  /*09d0*/  ULEA UR6, UR6, UR5, 0x18 ;  /* 0x0000000506067291 */ /* 0x002fe4000f8ec0ff */
[----:B------:R-:W-:-:S04]  /*09e0*/  UIADD3 UR4, UPT, UPT, -UR4, 0x100000, URZ ;  /* 0x0010000004047890 */ /* 0x000fc8000fffe1ff */
[----:B------:R-:W-:Y:S02]  /*09f0*/  USHF.L.U32 UR5, UR4, 0xb, URZ ;  /* 0x0000000b04057899 */ /* 0x000fe400080006ff */
[----:B------:R-:W-:Y:S01]  /*0a00*/  USHF.L.U32 UR4, UR4, 0x1, URZ ;  /* 0x0000000104047899 */ /* 0x000fe200080006ff */
[----:B------:R-:W1:Y:S03]  /*0a10*/  FENCE.VIEW.ASYNC.S ;  /* 0x00000000000073c6 */ /* 0x000e660000000000 */
[----:B-1----:R2:W1:Y:S08]  /*0a20*/  SYNCS.EXCH.64 URZ, [UR6+0x90], UR8 ;  /* 0x0000900806ff75b2 */ /* 0x0024700008000100 */
[----:B------:R2:W1:Y:S02]  /*0a30*/  SYNCS.EXCH.64 URZ, [UR6+0x98], UR4 ;  /* 0x0000980406ff75b2 */ /* 0x0004640008000100 */
[----:B--2---:R-:W-:Y:S01]  /*0a40*/  NOP ;  /* 0x0000000000007918 */ /* 0x004fe20000000000 */
.L_x_12:
[----:B------:R-:W2:Y:S01]  /*0a50*/  SHFL.IDX PT, R2, R72, RZ, 0x1f ;  /* 0x00001fff48027589 */ /* 0x000ea200000e0000 */
[----:B------:R-:W1:Y:S01]  /*0a60*/  S2UR UR49, SR_CTAID.X ;  /* 0x00000000003179c3 */ /* 0x000e620000002500 */
[----:B------:R-:W-:-:S07]  /*0a70*/  NOP ;  /* 0x0000000000007918 */ /* 0x000fce0000000000 */
[----:B------:R-:W1:Y:S01]  /*0a80*/  S2UR UR21, SR_CTAID.Y ;  /* 0x00000000001579c3 */ /* 0x000e620000002600 */
[----:B--2---:R-:W-:-:S13]  /*0a90*/  ISETP.NE.AND P0, PT, R2, 0x5, PT ;  /* 0x000000050200780c */ /* 0x004fda0003f05270 */
[----:B-1----:R-:W-:Y:S05]  /*0aa0*/  @P0 BRA `(.L_x_13) ;  /* 0x0000000000480947 */ /* 0x002fea0003800000 */
[----:B------:R-:W1:Y:S01]  /*0ab0*/  S2UR UR4, SR_CgaCtaId ;  /* 0x00000000000479c3 */ /* 0x000e620000008800 */
        /* <DEDUP_REMOVED lines=12> */
[----:B-1----:R1:W2:Y:S01]  /*0b80*/  SYNCS.EXCH.64 URZ, [UR4+0xa0], UR8 ;  /* 0x0000a00804ff75b2 */ /* 0x0022a20008000100 */
[----:B------:R1:W1:Y:S01]  /*0b90*/  SYNCS.EXCH.64 URZ, [UR4+0xb0], UR6 ;  /* 0x0000b00604ff75b2 */ /* 0x0002620008000100 */
[----:B------:R1:W1:Y:S01]  /*0ba0*/  SYNCS.EXCH.64 URZ, [UR4+0xa8], UR8 ;  /* 0x0000a80804ff75b2 */ /* 0x0002620008000100 */
[----:B------:R1:W1:Y:S01]  /*0bb0*/  SYNCS.EXCH.64 URZ, [UR4+0xb8], UR6 ;  /* 0x0000b80604ff75b2 */ /* 0x0002620008000100 */
[----:B------:R-:W-:Y:S01]  /*0bc0*/  NOP ;  /* 0x0000000000007918 */ /* 0x000fe20000000000 */
.L_x_13:
[----:B------:R-:W-:-:S05]  /*0bd0*/  CS2R.32 R64, SR_CgaSize ;  /* 0x0000000000407805 */ /* 0x000fca0000008a00 */
[----:B------:R-:W-:-:S05]  /*0be0*/  IMAD R64, R64, -0xa0, RZ ;  /* 0xffffff6040407824 */ /* 0x000fca00078e02ff */
[----:B------:R-:W-:-:S14]  /*0bf0*/  R2UR UR5, R64 ;  /* 0x00000000400572ca */ /* 0x000fdc00000e0000 */
[----:B------:R-:W3:Y:S01]  /*0c00*/  LDCU UR5, c[0x0][UR5+0x2b0] ;  /* 0x00005600050577ac */ /* 0x000ee20008000800 */
[----:B------:R-:W-:Y:S02]  /*0c10*/  I2FP.F32.U32 R5, UR49 ;  /* 0x0000003100057c45 */ /* 0x000fe40008201000 */
[----:B------:R-:W-:-:S05]  /*0c20*/  CS2R.32 R3, SR_CgaSize ;  /* 0x0000000000037805 */ /* 0x000fca0000008a00 */
[----:B------:R-:W-:-:S06]  /*0c30*/  IMAD R3, R3, -0xa0, RZ ;  /* 0xffffff6003037824 */ /* 0x000fcc00078e02ff */
[----:B------:R-:W4:Y:S01]  /*0c40*/  LDC R3, c[0x0][R3+0x2a0] ;  /* 0x0000a80003037b82 */ /* 0x000f220000000800 */
[----:B------:R-:W-:Y:S02]  /*0c50*/  I2FP.F32.U32 R4, UR21 ;  /* 0x0000001500047c45 */ /* 0x000fe40008201000 */
[----:B------:R-:W-:-:S05]  /*0c60*/  CS2R.32 R64, SR_CgaSize ;  /* 0x0000000000407805 */ /* 0x000fca0000008a00 */
[----:B------:R-:W-:-:S05]  /*0c70*/  IMAD R64, R64, -0xa0, RZ ;  /* 0xffffff6040407824 */ /* 0x000fca00078e02ff */
[----:B-1----:R-:W-:-:S14]  /*0c80*/  R2UR UR4, R64 ;  /* 0x00000000400472ca */ /* 0x002fdc00000e0000 */
[----:B------:R-:W1:Y:S01]  /*0c90*/  LDCU UR4, c[0x0][UR4+0x2b4] ;  /* 0x00005680040477ac */ /* 0x000e620008000800 */
[----:B------:R-:W-:Y:S01]  /*0ca0*/  NOP ;  /* 0x0000000000007918 */ /* 0x000fe20000000000 */
[----:B------:R-:W2:Y:S01]  /*0cb0*/  LDCU UR19, c[0x0][0xb24] ;  /* 0x00016480ff1377ac */ /* 0x000ea20008000800 */
[----:B------:R-:W-:-:S05]  /*0cc0*/  CS2R.32 R2, SR_CgaSize ;  /* 0x0000000000027805 */ /* 0x000fca0000008a00 */
[----:B------:R-:W-:-:S06]  /*0cd0*/  IMAD R2, R2, -0xa0, RZ ;  /* 0xffffff6002027824 */ /* 0x000fcc00078e02ff */
[----:B------:R-:W4:Y:S01]  /*0ce0*/  LDC R2, c[0x0][R2+0x2a4] ;  /* 0x0000a90002027b82 */ /* 0x000f220000000800 */
[----:B---3--:R-:W-:-:S07]  /*0cf0*/  FMUL R5, R5, UR5 ;  /* 0x0000000505057c20 */ /* 0x008fce0008400000 */
[----:B------:R-:W3:Y:S01]  /*0d00*/  S2UR UR50, SR_CTAID.Z ;  /* 0x00000000003279c3 */ /* 0x000ee20000002700 */
[----:B-1----:R-:W-:Y:S01]  /*0d10*/  FMUL R4, R4, UR4 ;  /* 0x0000000404047c20 */ /* 0x002fe20008400000 */
[----:B------:R-:W1:Y:S01]  /*0d20*/  F2I.U32.TRUNC.NTZ R64, R5 ;  /* 0x0000000500407305 */ /* 0x000e62000020f000 */
[----:B--2---:R-:W-:-:S07]  /*0d30*/  UISETP.GE.AND UP0, UPT, UR19, 0x1, UPT ;  /* 0x000000011300788c */ /* 0x004fce000bf06270 */
[----:B------:R-:W2:Y:S01]  /*0d40*/  F2I.U32.TRUNC.NTZ R63, R4 ;  /* 0x00000004003f7305 */ /* 0x000ea2000020f000 */
[----:B-1----:R-:W-:-:S05]  /*0d50*/  IADD3 R64, PT, PT, -R64, RZ, RZ ;  /* 0x000000ff40407210 */ /* 0x002fca0007ffe1ff */
[----:B----4-:R-:W-:Y:S01]  /*0d60*/  IMAD R64, R3, R64, UR49 ;  /* 0x0000003103407e24 */ /* 0x010fe2000f8e0240 */
[----:B--2---:R-:W-:-:S05]  /*0d70*/  IADD3 R63, PT, PT, -R63, RZ, RZ ;  /* 0x000000ff3f3f7210 */ /* 0x004fca0007ffe1ff */
[----:B------:R-:W-:Y:S01]  /*0d80*/  IMAD R63, R2, R63, UR21 ;  /* 0x00000015023f7e24 */ /* 0x000fe2000f8e023f */
[----:B------:R-:W-:Y:S06]  /*0d90*/  BAR.SYNC.DEFER_BLOCKING 0x0 ;  /* 0x0000000000007b1d */ /* 0x000fec0000010000 */
[----:B---3--:R-:W-:Y:S05]  /*0da0*/  BRA.U !UP0, `(.L_x_14) ;  /* 0x0000000108d47547 */ /* 0x008fea000b800000 */
[----:B------:R-:W1:Y:S01]  /*0db0*/  LDCU.128 UR24, c[0x0][0xb10] ;  /* 0x00016200ff1877ac */ /* 0x000e620008000c00 */
[----:B------:R-:W2:Y:S01]  /*0dc0*/  LDCU UR6, c[0x0][0x370] ;  /* 0x00006e00ff0677ac */ /* 0x000ea20008000800 */
[----:B------:R-:W3:Y:S01]  /*0dd0*/  LDCU UR4, c[0x0][0x374] ;  /* 0x00006e80ff0477ac */ /* 0x000ee20008000800 */
[----:B------:R-:W4:Y:S01]  /*0de0*/  LDCU UR20, c[0x0][0xb0c] ;  /* 0x00016180ff1477ac */ /* 0x000f220008000800 */
[----:B------:R-:W4:Y:S01]  /*0df0*/  LDCU UR5, c[0x0][0xb20] ;  /* 0x00016400ff0577ac */ /* 0x000f220008000800 */
[----:B------:R-:W4:Y:S01]  /*0e00*/  LDCU.64 UR16, c[0x0][0xb28] ;  /* 0x00016500ff1077ac */ /* 0x000f220008000a00 */
[----:B-1----:R-:W-:Y:S02]  /*0e10*/  UISETP.NE.AND UP0, UPT, UR26, 0x1, UPT ;  /* 0x000000011a00788c */ /* 0x002fe4000bf05270 */
[----:B---3--:R-:W-:Y:S02]  /*0e20*/  UIMAD.WIDE.U32 UR8, UR4, UR27, URZ ;  /* 0x0000001b040872a5 */ /* 0x008fe4000f8e00ff */
[----:B--2---:R-:W-:-:S02]  /*0e30*/  UIMAD.WIDE.U32 UR10, UR6, UR24, URZ ;  /* 0x00000018060a72a5 */ /* 0x004fc4000f8e00ff */
[----:B----4-:R-:W-:Y:S02]  /*0e40*/  UISETP.NE.AND UP2, UPT, UR20, 0x1, UPT ;  /* 0x000000011400788c */ /* 0x010fe4000bf45270 */
[----:B------:R-:W-:Y:S01]  /*0e50*/  UISETP.NE.AND UP4, UPT, UR19, 0x1, UPT ;  /* 0x000000011300788c */ /* 0x000fe2000bf85270 */
[----:B------:R-:W-:Y:S02]  /*0e60*/  UMOV UR8, UR9 ;  /* 0x0000000900087c82 */ /* 0x000fe40008000000 */
[----:B------:R-:W-:Y:S01]  /*0e70*/  UMOV UR10, UR11 ;  /* 0x0000000b000a7c82 */ /* 0x000fe20008000000 */
[----:B------:R-:W-:Y:S02]  /*0e80*/  @UP0 USHF.R.U32.HI UR4, URZ, UR5, UR8 ;  /* 0x00000005ff040299 */ /* 0x000fe40008011608 */
[----:B------:R-:W-:Y:S02]  /*0e90*/  UIMAD.WIDE.U32 UR12, UR21, UR27, URZ ;  /* 0x0000001b150c72a5 */ /* 0x000fe4000f8e00ff */
[----:B------:R-:W-:-:S02]  /*0ea0*/  UIMAD.WIDE.U32 UR8, UR4, UR16, URZ ;  /* 0x00000010040872a5 */ /* 0x000fc4000f8e00ff */
[----:B------:R-:W-:Y:S02]  /*0eb0*/  @UP2 USHF.R.U32.HI UR6, URZ, UR25, UR10 ;  /* 0x00000019ff062299 */ /* 0x000fe4000801160a */
[----:B------:R-:W-:Y:S02]  /*0ec0*/  UIMAD.WIDE.U32 UR14, UR49, UR24, URZ ;  /* 0x00000018310e72a5 */ /* 0x000fe4000f8e00ff */
[----:B------:R-:W-:Y:S01]  /*0ed0*/  UIMAD.WIDE.U32 UR10, UR6, UR16, URZ ;  /* 0x00000010060a72a5 */ /* 0x000fe2000f8e00ff */
[----:B------:R-:W-:Y:S01]  /*0ee0*/  UMOV UR12, UR13 ;  /* 0x0000000d000c7c82 */ /* 0x000fe20008000000 */
[----:B------:R-:W-:Y:S01]  /*0ef0*/  UMOV UR8, UR9 ;  /* 0x0000000900087c82 */ /* 0x000fe20008000000 */
[----:B------:R-:W-:Y:S02]  /*0f00*/  USHF.R.U32.HI UR12, URZ, UR5, UR12 ;  /* 0x00000005ff0c7299 */ /* 0x000fe4000801160c */
[----:B------:R-:W-:Y:S01]  /*0f10*/  @UP4 USHF.R.U32.HI UR4, URZ, UR17, UR8 ;  /* 0x00000011ff044299 */ /* 0x000fe20008011608 */
[----:B------:R-:W-:Y:S01]  /*0f20*/  UMOV UR14, UR15 ;  /* 0x0000000f000e7c82 */ /* 0x000fe20008000000 */
[----:B------:R-:W-:Y:S01]  /*0f30*/  UMOV UR10, UR11 ;  /* 0x0000000b000a7c82 */ /* 0x000fe20008000000 */
[----:B------:R-:W-:-:S02]  /*0f40*/  USHF.R.U32.HI UR14, URZ, UR25, UR14 ;  /* 0x00000019ff0e7299 */ /* 0x000fc4000801160e */
[----:B------:R-:W-:Y:S02]  /*0f50*/  USEL UR5, UR21, UR12, !UP0 ;  /* 0x0000000c15057287 */ /* 0x000fe4000c000000 */
[----:B------:R-:W-:Y:S02]  /*0f60*/  @UP4 USHF.R.U32.HI UR6, URZ, UR17, UR10 ;  /* 0x00000011ff064299 */ /* 0x000fe4000801160a */
[----:B------:R-:W-:Y:S02]  /*0f70*/  UIMAD UR7, UR4, UR19, URZ ;  /* 0x00000013040772a4 */ /* 0x000fe4000f8e02ff */
[----:B------:R-:W-:Y:S02]  /*0f80*/  USEL UR4, UR49, UR14, !UP2 ;  /* 0x0000000e31047287 */ /* 0x000fe4000d000000 */
[----:B------:R-:W-:Y:S02]  /*0f90*/  UIMAD UR10, UR6, UR19, URZ ;  /* 0x00000013060a72a4 */ /* 0x000fe4000f8e02ff */
[----:B------:R-:W-:-:S02]  /*0fa0*/  UISETP.GE.AND UP0, UPT, UR5, UR7, UPT ;  /* 0x000000070500728c */ /* 0x000fc4000bf06270 */
[----:B------:R-:W-:Y:S02]  /*0fb0*/  UIMAD.WIDE.U32 UR8, UR5, UR16, URZ ;  /* 0x00000010050872a5 */ /* 0x000fe4000f8e00ff */
[----:B------:R-:W-:Y:S02]  /*0fc0*/  UISETP.GE.OR UP0, UPT, UR4, UR10, UP0 ;  /* 0x0000000a0400728c */ /* 0x000fe40008706670 */
[----:B------:R-:W-:Y:S02]  /*0fd0*/  UIMAD.WIDE.U32 UR10, UR4, UR16, URZ ;  /* 0x00000010040a72a5 */ /* 0x000fe4000f8e00ff */
[----:B------:R-:W-:Y:S01]  /*0fe0*/  UIADD3 UR10, UPT, UPT, -UR4, URZ, URZ ;  /* 0x000000ff040a7290 */ /* 0x000fe2000fffe1ff */
[----:B------:R-:W-:Y:S01]  /*0ff0*/  UMOV UR8, UR9 ;  /* 0x0000000900087c82 */ /* 0x000fe20008000000 */
[----:B------:R-:W-:Y:S02]  /*1000*/  UIADD3 UR9, UPT, UPT, -UR5, URZ, URZ ;  /* 0x000000ff05097290 */ /* 0x000fe4000fffe1ff */
[----:B------:R-:W-:-:S03]  /*1010*/  USHF.R.U32.HI UR8, URZ, UR17, UR8 ;  /* 0x00000011ff087299 */ /* 0x000fc60008011608 */
[----:B------:R-:W-:Y:S01]  /*1020*/  @!UP0 UMOV UR7, UR11 ;  /* 0x0000000b00078c82 */ /* 0x000fe20008000000 */
[----:B------:R-:W-:Y:S02]  /*1030*/  UIMAD UR21, UR26, UR9, UR21 ;  /* 0x000000091a1572a4 */ /* 0x000fe4000f8e0215 */
[----:B------:R-:W-:Y:S02]  /*1040*/  USEL UR8, UR5, UR8, !UP4 ;  /* 0x0000000805087287 */ /* 0x000fe4000e000000 */
[----:B------:R-:W-:Y:S02]  /*1050*/  @!UP0 USHF.R.U32.HI UR7, URZ, UR17, UR7 ;  /* 0x00000011ff078299 */ /* 0x000fe40008011607 */
[----:B------:R-:W-:Y:S02]  /*1060*/  UIADD3 UR9, UPT, UPT, -UR8, URZ, URZ ;  /* 0x000000ff08097290 */ /* 0x000fe4000fffe1ff */
[----:B------:R-:W-:Y:S02]  /*1070*/  @!UP0 USEL UR7, UR4, UR7, !UP4 ;  /* 0x0000000704078287 */ /* 0x000fe4000e000000 */
[----:B------:R-:W-:-:S02]  /*1080*/  UIMAD UR9, UR19, UR9, UR5 ;  /* 0x00000009130972a4 */ /* 0x000fc4000f8e0205 */
[----:B------:R-:W-:Y:S02]  /*1090*/  @!UP0 UIADD3 UR8, UPT, UPT, UR8, -UR7, URZ ;  /* 0x8000000708088290 */ /* 0x000fe4000fffe0ff */
[----:B------:R-:W-:Y:S02]  /*10a0*/  @!UP0 UIMAD UR7, UR9, UR6, UR7 ;  /* 0x00000006090782a4 */ /* 0x000fe4000f8e0207 */
[----:B------:R-:W-:Y:S02]  /*10b0*/  @!UP0 UIMAD UR5, UR8, UR19, UR4 ;  /* 0x00000013080582a4 */ /* 0x000fe4000f8e0204 */
[----:B------:R-:W-:Y:S02]  /*10c0*/  UIMAD UR6, UR20, UR10, UR49 ;  /* 0x0000000a140672a4 */ /* 0x000fe4000f8e0231 */
[----:B------:R-:W-:Y:S01]  /*10d0*/  UIMAD UR21, UR5, UR26, UR21 ;  /* 0x0000001a051572a4 */ /* 0x000fe2000f8e0215 */
[----:B------:R-:W-:Y:S02]  /*10e0*/  @!UP0 UMOV UR4, UR7 ;  /* 0x0000000700048c82 */ /* 0x000fe40008000000 */
[----:B------:R-:W-:-:S12]  /*10f0*/  UIMAD UR49, UR4, UR20, UR6 ;  /* 0x00000014043172a4 */ /* 0x000fd8000f8e0206 */
.L_x_14:
[----:B------:R-:W1:Y:S02]  /*1100*/  LDCU UR4, c[0x0][0xb30] ;  /* 0x00016600ff0477ac */ /* 0x000e640008000800 */
[----:B-1----:R-:W-:-:S09]  /*1110*/  UISETP.NE.AND UP0, UPT, UR4, 0x1, UPT ;  /* 0x000000010400788c */ /* 0x002fd2000bf05270 */
[----:B------:R-:W-:Y:S05]  /*1120*/  BRA.U UP0, `(.L_x_15) ;  /* 0x0000000100447547 */ /* 0x000fea000b800000 */
[----:B------:R-:W1:Y:S01]  /*1130*/  LDCU.128 UR8, c[0x0][0xb10] ;  /* 0x00016200ff0877ac */ /* 0x000e620008000c00 */
[----:B------:R-:W2:Y:S01]  /*1140*/  LDCU UR12, c[0x0][0xb0c] ;  /* 0x00016180ff0c77ac */ /* 0x000ea20008000800 */
[----:B------:R-:W3:Y:S01]  /*1150*/  LDCU UR13, c[0x0][0xb20] ;  /* 0x00016400ff0d77ac */ /* 0x000ee20008000800 */
[----:B-1----:R-:W-:Y:S02]  /*1160*/  UIMAD.WIDE.U32 UR6, UR49, UR8, URZ ;  /* 0x00000008310672a5 */ /* 0x002fe4000f8e00ff */
[----:B------:R-:W-:Y:S02]  /*1170*/  UIMAD.WIDE.U32 UR4, UR21, UR11, URZ ;  /* 0x0000000b150472a5 */ /* 0x000fe4000f8e00ff */
[----:B--2---:R-:W-:Y:S02]  /*1180*/  UISETP.NE.AND UP2, UPT, UR12, 0x1, UPT ;  /* 0x000000010c00788c */ /* 0x004fe4000bf45270 */
[----:B------:R-:W-:Y:S01]  /*1190*/  UISETP.NE.AND UP0, UPT, UR10, 0x1, UPT ;  /* 0x000000010a00788c */ /* 0x000fe2000bf05270 */
[----:B------:R-:W-:-:S02]  /*11a0*/  UMOV UR6, UR7 ;  /* 0x0000000700067c82 */ /* 0x000fc40008000000 */
[----:B------:R-:W-:Y:S01]  /*11b0*/  UMOV UR4, UR5 ;  /* 0x0000000500047c82 */ /* 0x000fe20008000000 */
[----:B------:R-:W-:Y:S02]  /*11c0*/  USHF.R.U32.HI UR6, URZ, UR9, UR6 ;  /* 0x00000009ff067299 */ /* 0x000fe40008011606 */
[----:B---3--:R-:W-:Y:S02]  /*11d0*/  USHF.R.U32.HI UR4, URZ, UR13, UR4 ;  /* 0x0000000dff047299 */ /* 0x008fe40008011604 */
[----:B------:R-:W-:Y:S02]  /*11e0*/  USEL UR5, UR49, UR6, !UP2 ;  /* 0x0000000631057287 */ /* 0x000fe4000d000000 */
[----:B------:R-:W-:-:S04]  /*11f0*/  USEL UR4, UR21, UR4, !UP0 ;  /* 0x0000000415047287 */ /* 0x000fc8000c000000 */
[----:B------:R-:W-:Y:S02]  /*1200*/  UIADD3 UR6, UPT, UPT, UR5, -UR4, URZ ;  /* 0x8000000405067290 */ /* 0x000fe4000fffe0ff */
[----:B------:R-:W-:Y:S02]  /*1210*/  UIADD3 UR4, UPT, UPT, -UR5, UR4, URZ ;  /* 0x0000000405047290 */ /* 0x000fe4000fffe1ff */
[----:B------:R-:W-:Y:S02]  /*1220*/  UIMAD UR21, UR6, UR10, UR21 ;  /* 0x0000000a061572a4 */ /* 0x000fe4000f8e0215 */
[----:B------:R-:W-:-:S12]  /*1230*/  UIMAD UR49, UR4, UR12, UR49 ;  /* 0x0000000c043172a4 */ /* 0x000fd8000f8e0231 */
.L_x_15:
[----:B------:R-:W-:Y:S01]  /*1240*/  BAR.SYNC.DEFER_BLOCKING 0x0 ;  /* 0x0000000000007b1d */ /* 0x000fe20000010000 */
[----:B------:R-:W-:Y:S01]  /*1250*/  UISETP.NE.AND UP0, UPT, UR18, 0x2, UPT ;  /* 0x000000021200788c */ /* 0x000fe2000bf05270 */
[----:B------:R-:W-:Y:S02]  /*1260*/  ISETP.NE.OR P5, PT, R0, 0x2, !P5 ;  /* 0x000000020000780c */ /* 0x000fe40006fa5670 */
[----:B------:R-:W-:Y:S02]  /*1270*/  LOP3.LUT R0, R69, 0x1f, RZ, 0xc0, !PT ;  /* 0x0000001f45007812 */ /* 0x000fe400078ec0ff */
[----:B------:R-:W1:Y:S04]  /*1280*/  LDCU UR54, c[0x0][0xb24] ;  /* 0x00016480ff3677ac */ /* 0x000e680008000800 */
[----:B------:R-:W-:Y:S05]  /*1290*/  BRA.U UP0, `(.L_x_16) ;  /* 0x0000005500847547 */ /* 0x000fea000b800000 */
[----:B------:R-:W2:Y:S01]  /*12a0*/  LDCU UR5, c[0x0][0x388] ;  /* 0x00007100ff0577ac */ /* 0x000ea20008000800 */
[----:B------:R-:W-:Y:S01]  /*12b0*/  PLOP3.LUT P3, PT, PT, PT, UP3, 0x80, 0x8 ;  /* 0x000000000008781c */ /* 0x000fe20003f6f038 */
[----:B------:R-:W-:Y:S01]  /*12c0*/  IMAD.MOV.U32 R8, RZ, RZ, RZ ;  /* 0x000000ffff087224 */ /* 0x000fe200078e00ff */
[----:B------:R-:W-:Y:S01]  /*12d0*/  ISETP.EQ.OR P4, PT, R0, RZ, P5 ;  /* 0x000000ff0000720c */ /* 0x000fe20002f82670 */
[----:B------:R-:W3:Y:S01]  /*12e0*/  LDCU UR7, c[0x0][0x38c] ;  /* 0x00007180ff0777ac */ /* 0x000ee20008000800 */
[----:B------:R-:W-:Y:S02]  /*12f0*/  PLOP3.LUT P3, PT, P3, PT, PT, 0x8, 0x80 ;  /* 0x000000000080781c */ /* 0x000fe40001f6e170 */
[----:B------:R-:W-:Y:S01]  /*1300*/  CS2R R6, SRZ ;  /* 0x0000000000067805 */ /* 0x000fe2000001ff00 */
[----:B------:R-:W4:Y:S01]  /*1310*/  LDCU UR6, c[0x0][0x390] ;  /* 0x00007200ff0677ac */ /* 0x000f220008000800 */
[----:B------:R-:W1:Y:S01]  /*1320*/  LDCU.64 UR62, c[0x0][0x348] ;  /* 0x00006900ff3e77ac */ /* 0x000e620008000a00 */
[----:B------:R-:W-:Y:S01]  /*1330*/  UMOV UR22, 0x1 ;  /* 0x0000000100167882 */ /* 0x000fe20000000000 */
[----:B------:R-:W-:Y:S01]  /*1340*/  UMOV UR31, URZ ;  /* 0x000000ff001f7c82 */ /* 0x000fe20008000000 */
[----:B--2---:R-:W-:-:S04]  /*1350*/  UIADD3 UR5, UPT, UPT, UR5, 0x3f, URZ ;  /* 0x0000003f05057890 */ /* 0x004fc8000fffe0ff */
[----:B------:R-:W-:-:S04]  /*1360*/  USHF.R.S32.HI UR4, URZ, 0x1f, UR5 ;  /* 0x0000001fff047899 */ /* 0x000fc80008011405 */
[----:B------:R-:W-:-:S04]  /*1370*/  ULEA.HI UR4, UR4, UR5, URZ, 0x6 ;  /* 0x0000000504047291 */ /* 0x000fc8000f8f30ff */
[----:B------:R-:W-:-:S04]  /*1380*/  USHF.R.S32.HI UR4, URZ, 0x6, UR4 ;  /* 0x00000006ff047899 */ /* 0x000fc80008011404 */
[----:B---3--:R-:W-:Y:S01]  /*1390*/  UIMAD UR4, UR4, UR7, URZ ;  /* 0x00000007040472a4 */ /* 0x008fe2000f8e02ff */
[----:B------:R-:W2:Y:S03]  /*13a0*/  LDCU UR7, c[0x0][0x370] ;  /* 0x00006e00ff0777ac */ /* 0x000ea60008000800 */
[----:B----4-:R-:W-:Y:S01]  /*13b0*/  UIMAD UR8, UR4, UR6, URZ ;  /* 0x00000006040872a4 */ /* 0x010fe2000f8e02ff */
[----:B------:R-:W3:Y:S03]  /*13c0*/  LDCU UR6, c[0x0][0x374] ;  /* 0x00006e80ff0677ac */ /* 0x000ee60008000800 */
[----:B------:R-:W-:Y:S02]  /*13d0*/  UISETP.NE.AND UP1, UPT, UR8, URZ, UPT ;  /* 0x000000ff0800728c */ /* 0x000fe4000bf25270 */
[----:B------:R-:W-:Y:S01]  /*13e0*/  IMAD.U32 R48, RZ, RZ, UR8 ;  /* 0x00000008ff307e24 */ /* 0x000fe2000f8e00ff */
[----:B------:R-:W-:-:S04]  /*13f0*/  UISETP.LT.U32.AND UP0, UPT, UR8, 0x4, UPT ;  /* 0x000000040800788c */ /* 0x000fc8000bf01070 */
[----:B------:R-:W-:Y:S01]  /*1400*/  USEL UR4, UR8, 0x4, UP0 ;  /* 0x0000000408047887 */ /* 0x000fe20008000000 */
[----:B--2---:R-:W-:-:S03]  /*1410*/  IMAD.U32 R42, RZ, RZ, UR7 ;  /* 0x00000007ff2a7e24 */ /* 0x004fc6000f8e00ff */
[----:B------:R-:W-:Y:S02]  /*1420*/  UIADD3 UR5, UPT, UPT, UR4, -0x1, URZ ;  /* 0xffffffff04057890 */ /* 0x000fe4000fffe0ff */
[----:B------:R-:W-:Y:S01]  /*1430*/  @!UP1 UIADD3 UR5, UPT, UPT, UR4, URZ, URZ ;  /* 0x000000ff04059290 */ /* 0x000fe2000fffe0ff */
[----:B---3--:R-:W-:Y:S01]  /*1440*/  IMAD.U32 R41, RZ, RZ, UR6 ;  /* 0x00000006ff297e24 */ /* 0x008fe2000f8e00ff */
[----:B------:R-:W-:Y:S02]  /*1450*/  UIADD3 UR6, UPT, UPT, UR8, -UR4, URZ ;  /* 0x8000000408067290 */ /* 0x000fe4000fffe0ff */
[----:B------:R-:W-:-:S04]  /*1460*/  UIADD3 UR4, UPT, UPT, UR5, 0x1, URZ ;  /* 0x0000000105047890 */ /* 0x000fc8000fffe0ff */
[----:B------:R-:W-:Y:S02]  /*1470*/  MOV R47, UR6 ;  /* 0x00000006002f7c02 */ /* 0x000fe40008000f00 */
[----:B-1----:R-:W-:-:S07]  /*1480*/  MOV R40, UR4 ;  /* 0x0000000400287c02 */ /* 0x002fce0008000f00 */
.L_x_32:
[----:B------:R-:W1:Y:S01]  /*1490*/  S2UR UR23, SR_CgaCtaId ;  /* 0x00000000001779c3 */ /* 0x000e620000008800 */
[----:B------:R-:W-:Y:S01]  /*14a0*/  UMOV UR4, 0x400 ;  /* 0x0000040000047882 */ /* 0x000fe20000000000 */
[----:B------:R-:W-:Y:S01]  /*14b0*/  R2UR UR5, R48 ;  /* 0x00000000300572ca */ /* 0x000fe200000e0000 */
[----:B------:R-:W-:Y:S02]  /*14c0*/  IMAD.U32 R0, RZ, RZ, UR22 ;  /* 0x00000016ff007e24 */ /* 0x000fe4000f8e00ff */
[----:B------:R-:W-:Y:S01]  /*14d0*/  HFMA2 R5, -RZ, RZ, 0, 0 ;  /* 0x00000000ff057431 */ /* 0x000fe200000001ff */
[----:B------:R-:W-:Y:S02]  /*14e0*/  USHF.L.U32 UR30, UR49, 0x7, URZ ;  /* 0x00000007311e7899 */ /* 0x000fe400080006ff */
[----:B------:R-:W-:-:S07]  /*14f0*/  SHF.L.U32 R0, R0, 0x1f, RZ ;  /* 0x0000001f00007819 */ /* 0x000fce00000006ff */
[----:B------:R-:W-:-:S03]  /*1500*/  UISETP.NE.AND UP0, UPT, UR5, URZ, UPT ;  /* 0x000000ff0500728c */ /* 0x000fc6000bf05270 */
[----:B------:R-:W-:Y:S02]  /*1510*/  UMOV UR5, URZ ;  /* 0x000000ff00057c82 */ /* 0x000fe40008000000 */
[----:B------:R-:W-:Y:S01]  /*1520*/  IMAD.U32 R46, RZ, RZ, UR5 ;  /* 0x00000005ff2e7e24 */ /* 0x000fe2000f8e00ff */
[----:B-1----:R-:W-:-:S04]  /*1530*/  ULEA UR23, UR23, UR4, 0x18 ;  /* 0x0000000417177291 */ /* 0x002fc8000f8ec0ff */
[----:B------:R-:W-:-:S09]  /*1540*/  ULEA UR4, UR31, UR23, 0x3 ;  /* 0x000000171f047291 */ /* 0x000fd2000f8e18ff */
[----:B--2---:R1:W2:Y:S01]  /*1550*/  SYNCS.PHASECHK.TRANS64.TRYWAIT P2, [UR4+0x20], R0 ;  /* 0x00002000ff0075a7 */ /* 0x0042a20008041104 */
[----:B------:R-:W-:-:S06]  /*1560*/  USHF.L.U32 UR4, UR21, 0x6, URZ ;  /* 0x0000000615047899 */ /* 0x000fcc00080006ff */
[----:B------:R-:W-:Y:S01]  /*1570*/  IMAD.U32 R39, RZ, RZ, UR4 ;  /* 0x00000004ff277e24 */ /* 0x000fe2000f8e00ff */
[----:B------:R-:W-:Y:S02]  /*1580*/  UMOV UR4, URZ ;  /* 0x000000ff00047c82 */ /* 0x000fe40008000000 */
[----:B------:R-:W-:Y:S01]  /*1590*/  MOV R45, UR4 ;  /* 0x00000004002d7c02 */ /* 0x000fe20008000f00 */
[----:B------:R-:W-:Y:S06]  /*15a0*/  BRA.U !UP0, `(.L_x_17) ;  /* 0x0000002508307547 */ /* 0x000fec000b800000 */
[----:B------:R-:W3:Y:S01]  /*15b0*/  LDCU.128 UR8, c[0x0][0x480] ;  /* 0x00009000ff0877ac */ /* 0x000ee20008000c00 */
[----:B------:R-:W4:Y:S01]  /*15c0*/  LDC R3, c[0x0][0x390] ;  /* 0x0000e400ff037b82 */ /* 0x000f220000000800 */
[----:B------:R-:W-:Y:S01]  /*15d0*/  IMAD.MOV.U32 R5, RZ, RZ, RZ ;  /* 0x000000ffff057224 */ /* 0x000fe200078e00ff */
[----:B------:R-:W-:Y:S02]  /*15e0*/  UIADD3 UR66, UPT, UPT, UR30, 0x8, URZ ;  /* 0x000000081e427890 */ /* 0x000fe4000fffe0ff */
[----:B------:R-:W-:Y:S02]  /*15f0*/  UIADD3 UR67, UPT, UPT, UR30, 0x10, URZ ;  /* 0x000000101e437890 */ /* 0x000fe4000fffe0ff */
[----:B------:R-:W-:Y:S02]  /*1600*/  UIADD3 UR68, UPT, UPT, UR30, 0x18, URZ ;  /* 0x000000181e447890 */ /* 0x000fe4000fffe0ff */
[----:B------:R-:W1:Y:S01]  /*1610*/  LDC R4, c[0x0][0x38c] ;  /* 0x0000e300ff047b82 */ /* 0x000e620000000800 */
[----:B------:R-:W-:-:S02]  /*1620*/  UIADD3 UR70, UPT, UPT, UR30, 0x20, URZ ;  /* 0x000000201e467890 */ /* 0x000fc4000fffe0ff */
[----:B------:R-:W-:Y:S02]  /*1630*/  UIADD3 UR71, UPT, UPT, UR30, 0x28, URZ ;  /* 0x000000281e477890 */ /* 0x000fe4000fffe0ff */
[----:B------:R-:W-:Y:S02]  /*1640*/  UIADD3 UR72, UPT, UPT, UR30, 0x30, URZ ;  /* 0x000000301e487890 */ /* 0x000fe4000fffe0ff */
[----:B------:R-:W-:Y:S02]  /*1650*/  UIADD3 UR73, UPT, UPT, UR30, 0x38, URZ ;  /* 0x000000381e497890 */ /* 0x000fe4000fffe0ff */
[----:B---3--:R-:W-:Y:S02]  /*1660*/  UIMAD.WIDE.U32 UR6, UR66, UR9, URZ ;  /* 0x00000009420672a5 */ /* 0x008fe4000f8e00ff */
[----:B------:R-:W-:Y:S02]  /*1670*/  UIMAD.WIDE.U32 UR12, UR67, UR9, URZ ;  /* 0x00000009430c72a5 */ /* 0x000fe4000f8e00ff */
[----:B------:R-:W-:-:S02]  /*1680*/  UIMAD.WIDE.U32 UR14, UR68, UR9, URZ ;  /* 0x00000009440e72a5 */ /* 0x000fc4000f8e00ff */
[----:B------:R-:W-:Y:S01]  /*1690*/  UIMAD.WIDE.U32 UR16, UR70, UR9, URZ ;  /* 0x00000009461072a5 */ /* 0x000fe2000f8e00ff */
[----:B------:R-:W-:Y:S01]  /*16a0*/  UMOV UR6, UR7 ;  /* 0x0000000700067c82 */ /* 0x000fe20008000000 */
[----:B------:R-:W-:Y:S02]  /*16b0*/  UIMAD.WIDE.U32 UR18, UR71, UR9, URZ ;  /* 0x00000009471272a5 */ /* 0x000fe4000f8e00ff */
[----:B------:R-:W-:Y:S02]  /*16c0*/  USHF.R.U32.HI UR50, URZ, UR10, UR6 ;  /* 0x0000000aff327299 */ /* 0x000fe40008011606 */
[----:B------:R-:W-:Y:S01]  /*16d0*/  UIMAD.WIDE.U32 UR20, UR72, UR9, URZ ;  /* 0x00000009481472a5 */ /* 0x000fe2000f8e00ff */
[----:B------:R-:W-:Y:S01]  /*16e0*/  UMOV UR6, UR13 ;  /* 0x0000000d00067c82 */ /* 0x000fe20008000000 */
[----:B------:R-:W-:Y:S02]  /*16f0*/  UIADD3 UR74, UPT, UPT, UR30, 0x40, URZ ;  /* 0x000000401e4a7890 */ /* 0x000fe4000fffe0ff */
[----:B------:R-:W-:-:S02]  /*1700*/  USHF.R.U32.HI UR48, URZ, UR10, UR6 ;  /* 0x0000000aff307299 */ /* 0x000fc40008011606 */
[----:B------:R-:W-:Y:S01]  /*1710*/  UIMAD.WIDE.U32 UR24, UR73, UR9, URZ ;  /* 0x00000009491872a5 */ /* 0x000fe2000f8e00ff */
[----:B------:R-:W-:Y:S01]  /*1720*/  UMOV UR6, UR15 ;  /* 0x0000000f00067c82 */ /* 0x000fe20008000000 */
[----:B------:R-:W-:Y:S02]  /*1730*/  UIADD3 UR75, UPT, UPT, UR30, 0x48, URZ ;  /* 0x000000481e4b7890 */ /* 0x000fe4000fffe0ff */
        /* <DEDUP_REMOVED lines=16> */
[----:B------:R-:W-:Y:S01]  /*1840*/  USHF.R.U32.HI UR51, URZ, UR10, UR6 ;  /* 0x0000000aff337299 */ /* 0x000fe20008011606 */
[----:B------:R-:W3:Y:S02]  /*1850*/  LDCU.64 UR4, c[0x0][0x490] ;  /* 0x00009200ff0477ac */ /* 0x000ee40008000a00 */
[----:B------:R-:W-:Y:S01]  /*1860*/  UMOV UR6, UR27 ;  /* 0x0000001b00067c82 */ /* 0x000fe20008000000 */
[----:B------:R-:W-:Y:S02]  /*1870*/  UIMAD.WIDE.U32 UR36, UR59, UR9, URZ ;  /* 0x000000093b2472a5 */ /* 0x000fe4000f8e00ff */
        /* <DEDUP_REMOVED lines=11> */
[----:B------:R-:W-:Y:S01]  /*1930*/  UMOV UR7, UR43 ;  /* 0x0000002b00077c82 */ /* 0x000fe20008000000 */
[----:B------:R-:W-:Y:S02]  /*1940*/  USHF.R.U32.HI UR14, URZ, UR10, UR6 ;  /* 0x0000000aff0e7299 */ /* 0x000fe40008011606 */
[----:B------:R-:W-:Y:S01]  /*1950*/  UIMAD.WIDE.U32 UR44, UR53, UR9, URZ ;  /* 0x00000009352c72a5 */ /* 0x000fe2000f8e00ff */
[----:B------:R-:W-:Y:S01]  /*1960*/  UMOV UR6, UR37 ;  /* 0x0000002500067c82 */ /* 0x000fe20008000000 */
[----:B------:R-:W-:Y:S02]  /*1970*/  UISETP.NE.AND UP0, UPT, UR8, 0x1, UPT ;  /* 0x000000010800788c */ /* 0x000fe4000bf05270 */
[----:B------:R-:W-:Y:S02]  /*1980*/  USHF.R.U32.HI UR13, URZ, UR10, UR6 ;  /* 0x0000000aff0d7299 */ /* 0x000fe40008011606 */
[----:B------:R-:W-:Y:S01]  /*1990*/  USHF.R.U32.HI UR7, URZ, UR10, UR7 ;  /* 0x0000000aff077299 */ /* 0x000fe20008011607 */
[----:B------:R-:W-:Y:S01]  /*19a0*/  UMOV UR6, UR39 ;  /* 0x0000002700067c82 */ /* 0x000fe20008000000 */
[----:B------:R-:W-:-:S02]  /*19b0*/  USEL UR39, UR66, UR50, !UP0 ;  /* 0x0000003242277287 */ /* 0x000fc4000c000000 */
[----:B------:R-:W-:Y:S02]  /*19c0*/  USHF.R.U32.HI UR12, URZ, UR10, UR6 ;  /* 0x0000000aff0c7299 */ /* 0x000fe40008011606 */
[----:B------:R-:W-:Y:S01]  /*19d0*/  USEL UR43, UR68, UR46, !UP0 ;  /* 0x0000002e442b7287 */ /* 0x000fe2000c000000 */
[----:B------:R-:W-:Y:S01]  /*19e0*/  UMOV UR6, UR41 ;  /* 0x0000002900067c82 */ /* 0x000fe20008000000 */
[----:B------:R-:W-:Y:S02]  /*19f0*/  USEL UR41, UR67, UR48, !UP0 ;  /* 0x0000003043297287 */ /* 0x000fe4000c000000 */
[----:B------:R-:W-:Y:S02]  /*1a00*/  USEL UR44, UR70, UR17, !UP0 ;  /* 0x00000011462c7287 */ /* 0x000fe4000c000000 */
[----:B------:R-:W-:Y:S02]  /*1a10*/  USEL UR47, UR71, UR47, !UP0 ;  /* 0x0000002f472f7287 */ /* 0x000fe4000c000000 */
        /* <DEDUP_REMOVED lines=8> */
[----:B------:R-:W-:Y:S02]  /*1aa0*/  USEL UR46, UR58, UR12, !UP0 ;  /* 0x0000000c3a2e7287 */ /* 0x000fe4000c000000 */
[----:B------:R-:W-:Y:S02]  /*1ab0*/  USHF.R.U32.HI UR10, URZ, UR10, UR6 ;  /* 0x0000000aff0a7299 */ /* 0x000fe40008011606 */
[----:B---3--:R-:W-:Y:S02]  /*1ac0*/  UIMAD.WIDE.U32 UR24, UR38, UR4, URZ ;  /* 0x00000004261872a5 */ /* 0x008fe4000f8e00ff */
[----:B------:R-:W-:Y:S02]  /*1ad0*/  UIMAD.WIDE.U32 UR20, UR39, UR4, URZ ;  /* 0x00000004271472a5 */ /* 0x000fe4000f8e00ff */
[----:B------:R-:W-:Y:S02]  /*1ae0*/  UIMAD.WIDE.U32 UR18, UR41, UR4, URZ ;  /* 0x00000004291272a5 */ /* 0x000fe4000f8e00ff */
[----:B------:R-:W-:-:S02]  /*1af0*/  UIMAD.WIDE.U32 UR16, UR43, UR4, URZ ;  /* 0x000000042b1072a5 */ /* 0x000fc4000f8e00ff */
[----:B------:R-:W-:Y:S02]  /*1b00*/  UIMAD.WIDE.U32 UR14, UR44, UR4, URZ ;  /* 0x000000042c0e72a5 */ /* 0x000fe4000f8e00ff */
[----:B------:R-:W-:Y:S02]  /*1b10*/  UIMAD.WIDE.U32 UR12, UR47, UR4, URZ ;  /* 0x000000042f0c72a5 */ /* 0x000fe4000f8e00ff */
[----:B------:R-:W-:Y:S02]  /*1b20*/  USEL UR56, UR74, UR56, !UP0 ;  /* 0x000000384a387287 */ /* 0x000fe4000c000000 */
[----:B------:R-:W-:Y:S02]  /*1b30*/  UIMAD.WIDE.U32 UR26, UR51, UR4, URZ ;  /* 0x00000004331a72a5 */ /* 0x000fe4000f8e00ff */
[----:B------:R-:W-:Y:S02]  /*1b40*/  USEL UR49, UR72, UR49, !UP0 ;  /* 0x0000003148317287 */ /* 0x000fe4000c000000 */
[----:B------:R-:W-:-:S02]  /*1b50*/  USEL UR42, UR57, UR9, !UP0 ;  /* 0x00000009392a7287 */ /* 0x000fc4000c000000 */
[----:B------:R-:W-:Y:S02]  /*1b60*/  USEL UR40, UR53, UR10, !UP0 ;  /* 0x0000000a35287287 */ /* 0x000fe4000c000000 */
[----:B------:R-:W-:Y:S01]  /*1b70*/  UIMAD.WIDE.U32 UR28, UR56, UR4, URZ ;  /* 0x00000004381c72a5 */ /* 0x000fe2000f8e00ff */
[----:B------:R-:W-:Y:S01]  /*1b80*/  UMOV UR24, UR21 ;  /* 0x0000001500187c82 */ /* 0x000fe20008000000 */
[----:B------:R-:W-:Y:S01]  /*1b90*/  UMOV UR18, UR17 ;  /* 0x0000001100127c82 */ /* 0x000fe20008000000 */
[----:B------:R-:W-:Y:S01]  /*1ba0*/  UMOV UR10, UR15 ;  /* 0x0000000f000a7c82 */ /* 0x000fe20008000000 */
[----:B------:R-:W-:Y:S01]  /*1bb0*/  UMOV UR9, UR13 ;  /* 0x0000000d00097c82 */ /* 0x000fe20008000000 */
[----:B------:R-:W-:Y:S02]  /*1bc0*/  UIMAD.WIDE.U32 UR6, UR49, UR4, URZ ;  /* 0x00000004310672a5 */ /* 0x000fe4000f8e00ff */
[----:B------:R-:W-:Y:S02]  /*1bd0*/  UIMAD.WIDE.U32 UR32, UR55, UR4, URZ ;  /* 0x00000004372072a5 */ /* 0x000fe4000f8e00ff */
[----:B------:R-:W-:-:S02]  /*1be0*/  UIMAD.WIDE.U32 UR34, UR52, UR4, URZ ;  /* 0x00000004342272a5 */ /* 0x000fc4000f8e00ff */
[----:B------:R-:W-:Y:S02]  /*1bf0*/  UIMAD.WIDE.U32 UR36, UR50, UR4, URZ ;  /* 0x00000004322472a5 */ /* 0x000fe4000f8e00ff */
[----:B------:R-:W-:Y:S02]  /*1c00*/  UIMAD.WIDE.U32 UR20, UR48, UR4, URZ ;  /* 0x00000004301472a5 */ /* 0x000fe4000f8e00ff */
[----:B------:R-:W-:Y:S02]  /*1c10*/  UIMAD.WIDE.U32 UR16, UR46, UR4, URZ ;  /* 0x000000042e1072a5 */ /* 0x000fe4000f8e00ff */
[----:B------:R-:W-:Y:S02]  /*1c20*/  UIMAD.WIDE.U32 UR14, UR42, UR4, URZ ;  /* 0x000000042a0e72a5 */ /* 0x000fe4000f8e00ff */
[----:B------:R-:W-:Y:S02]  /*1c30*/  UIMAD.WIDE.U32 UR12, UR40, UR4, URZ ;  /* 0x00000004280c72a5 */ /* 0x000fe4000f8e00ff */
[----:B------:R-:W-:Y:S01]  /*1c40*/  USHF.R.U32.HI UR64, URZ, UR5, UR24 ;  /* 0x00000005ff407299 */ /* 0x000fe20008011618 */
[----:B------:R-:W-:Y:S01]  /*1c50*/  UMOV UR4, UR27 ;  /* 0x0000001b00047c82 */ /* 0x000fe20008000000 */
[----:B------:R-:W-:-:S02]  /*1c60*/  USHF.R.U32.HI UR60, URZ, UR5, UR19 ;  /* 0x00000005ff3c7299 */ /* 0x000fc40008011613 */
[----:B------:R-:W-:Y:S02]  /*1c70*/  USHF.R.U32.HI UR24, URZ, UR5, UR4 ;  /* 0x00000005ff187299 */ /* 0x000fe40008011604 */
[----:B------:R-:W-:Y:S01]  /*1c80*/  USHF.R.U32.HI UR59, URZ, UR5, UR18 ;  /* 0x00000005ff3b7299 */ /* 0x000fe20008011612 */
[----:B------:R-:W-:Y:S01]  /*1c90*/  UMOV UR4, UR29 ;  /* 0x0000001d00047c82 */ /* 0x000fe20008000000 */
[----:B------:R-:W-:Y:S02]  /*1ca0*/  USHF.R.U32.HI UR58, URZ, UR5, UR10 ;  /* 0x00000005ff3a7299 */ /* 0x000fe4000801160a */
[----:B------:R-:W-:Y:S02]  /*1cb0*/  USHF.R.U32.HI UR19, URZ, UR5, UR4 ;  /* 0x00000005ff137299 */ /* 0x000fe40008011604 */
[----:B------:R-:W-:Y:S01]  /*1cc0*/  UIADD3 UR10, UPT, UPT, -UR39, URZ, URZ ;  /* 0x000000ff270a7290 */ /* 0x000fe2000fffe1ff */
[----:B------:R-:W-:Y:S01]  /*1cd0*/  UMOV UR4, UR33 ;  /* 0x0000002100047c82 */ /* 0x000fe20008000000 */
[----:B------:R-:W-:-:S02]  /*1ce0*/  USHF.R.U32.HI UR57, URZ, UR5, UR9 ;  /* 0x00000005ff397299 */ /* 0x000fc40008011609 */
[----:B------:R-:W-:Y:S02]  /*1cf0*/  USHF.R.U32.HI UR18, URZ, UR5, UR4 ;  /* 0x00000005ff127299 */ /* 0x000fe40008011604 */
[----:B------:R-:W-:Y:S01]  /*1d00*/  UIADD3 UR9, UPT, UPT, -UR41, URZ, URZ ;  /* 0x000000ff29097290 */ /* 0x000fe2000fffe1ff */
[----:B------:R-:W-:Y:S01]  /*1d10*/  UMOV UR4, UR35 ;  /* 0x0000002300047c82 */ /* 0x000fe20008000000 */
[----:B------:R-:W-:Y:S02]  /*1d20*/  UIMAD UR66, UR8, UR10, UR66 ;  /* 0x0000000a084272a4 */ /* 0x000fe4000f8e0242 */
[----:B------:R-:W-:Y:S02]  /*1d30*/  USHF.R.U32.HI UR77, URZ, UR5, UR4 ;  /* 0x00000005ff4d7299 */ /* 0x000fe40008011604 */
[----:B------:R-:W-:Y:S01]  /*1d40*/  UIADD3 UR14, UPT, UPT, -UR49, URZ, URZ ;  /* 0x000000ff310e7290 */ /* 0x000fe2000fffe1ff */
[----:B------:R-:W-:Y:S01]  /*1d50*/  UMOV UR4, UR37 ;  /* 0x0000002500047c82 */ /* 0x000fe20008000000 */
[----:B------:R-:W-:-:S02]  /*1d60*/  UIADD3 UR12, UPT, UPT, -UR51, URZ, URZ ;  /* 0x000000ff330c7290 */ /* 0x000fc4000fffe1ff */
[----:B------:R-:W-:Y:S02]  /*1d70*/  USHF.R.U32.HI UR69, URZ, UR5, UR4 ;  /* 0x00000005ff457299 */ /* 0x000fe40008011604 */
[----:B------:R-:W-:Y:S01]  /*1d80*/  UIADD3 UR27, UPT, UPT, UR30, 0x58, URZ ;  /* 0x000000581e1b7890 */ /* 0x000fe2000fffe0ff */
[----:B------:R-:W-:Y:S01]  /*1d90*/  UMOV UR4, UR21 ;  /* 0x0000001500047c82 */ /* 0x000fe20008000000 */
[----:B------:R-:W-:Y:S02]  /*1da0*/  UIADD3 UR10, UPT, UPT, -UR56, URZ, URZ ;  /* 0x000000ff380a7290 */ /* 0x000fe4000fffe1ff */
[----:B------:R-:W-:Y:S02]  /*1db0*/  USHF.R.U32.HI UR61, URZ, UR5, UR4 ;  /* 0x00000005ff3d7299 */ /* 0x000fe40008011604 */
[----:B------:R-:W-:Y:S01]  /*1dc0*/  UIMAD UR34, UR8, UR9, UR67 ;  /* 0x00000009082272a4 */ /* 0x000fe2000f8e0243 */
[----:B------:R-:W-:Y:S01]  /*1dd0*/  UMOV UR4, UR17 ;  /* 0x0000001100047c82 */ /* 0x000fe20008000000 */
[----:B------:R-:W-:-:S02]  /*1de0*/  UIMAD UR72, UR8, UR14, UR72 ;  /* 0x0000000e084872a4 */ /* 0x000fc4000f8e0248 */
[----:B------:R-:W-:Y:S02]  /*1df0*/  USHF.R.U32.HI UR53, URZ, UR5, UR4 ;  /* 0x00000005ff357299 */ /* 0x000fe40008011604 */
[----:B------:R-:W-:Y:S01]  /*1e00*/  UIMAD UR73, UR8, UR12, UR73 ;  /* 0x0000000c084972a4 */ /* 0x000fe2000f8e0249 */
[----:B------:R-:W-:Y:S01]  /*1e10*/  UMOV UR4, UR15 ;  /* 0x0000000f00047c82 */ /* 0x000fe20008000000 */
[----:B------:R-:W-:Y:S02]  /*1e20*/  UIADD3 UR15, UPT, UPT, -UR44, URZ, URZ ;  /* 0x000000ff2c0f7290 */ /* 0x000fe4000fffe1ff */
[----:B------:R-:W-:Y:S02]  /*1e30*/  USHF.R.U32.HI UR45, URZ, UR5, UR4 ;  /* 0x00000005ff2d7299 */ /* 0x000fe40008011604 */
[----:B------:R-:W-:Y:S02]  /*1e40*/  UIMAD UR70, UR8, UR15, UR70 ;  /* 0x0000000f084672a4 */ /* 0x000fe4000f8e0246 */
[----:B------:R-:W-:Y:S01]  /*1e50*/  UIADD3 UR15, UPT, UPT, -UR50, URZ, URZ ;  /* 0x000000ff320f7290 */ /* 0x000fe2000fffe1ff */
[----:B------:R-:W-:Y:S01]  /*1e60*/  UMOV UR4, UR13 ;  /* 0x0000000d00047c82 */ /* 0x000fe20008000000 */
[----:B------:R-:W-:-:S02]  /*1e70*/  UIADD3 UR13, UPT, UPT, -UR43, URZ, URZ ;  /* 0x000000ff2b0d7290 */ /* 0x000fc4000fffe1ff */
[----:B------:R-:W-:Y:S02]  /*1e80*/  UIMAD UR67, UR8, UR15, UR27 ;  /* 0x0000000f084372a4 */ /* 0x000fe4000f8e021b */
[----:B------:R-:W-:Y:S02]  /*1e90*/  UIADD3 UR16, UPT, UPT, -UR47, URZ, URZ ;  /* 0x000000ff2f107290 */ /* 0x000fe4000fffe1ff */
[----:B------:R-:W-:Y:S02]  /*1ea0*/  UIADD3 UR9, UPT, UPT, -UR55, URZ, URZ ;  /* 0x000000ff37097290 */ /* 0x000fe4000fffe1ff */
[----:B------:R-:W-:Y:S02]  /*1eb0*/  UIADD3 UR14, UPT, UPT, -UR48, URZ, URZ ;  /* 0x000000ff300e7290 */ /* 0x000fe4000fffe1ff */
[----:B------:R-:W-:Y:S02]  /*1ec0*/  UIMAD UR33, UR8, UR10, UR74 ;  /* 0x0000000a082172a4 */ /* 0x000fe4000f8e024a */
[----:B------:R-:W-:-:S02]  /*1ed0*/  UIADD3 UR12, UPT, UPT, -UR38, URZ, URZ ;  /* 0x000000ff260c7290 */ /* 0x000fc4000fffe1ff */
[----:B------:R-:W-:Y:S02]  /*1ee0*/  UIADD3 UR27, UPT, UPT, UR30, 0x60, URZ ;  /* 0x000000601e1b7890 */ /* 0x000fe4000fffe0ff */
[----:B------:R-:W-:Y:S02]  /*1ef0*/  UISETP.NE.AND UP0, UPT, UR11, 0x1, UPT ;  /* 0x000000010b00788c */ /* 0x000fe4000bf05270 */
[----:B------:R-:W-:Y:S02]  /*1f00*/  UIADD3 UR10, UPT, UPT, -UR42, URZ, URZ ;  /* 0x000000ff2a0a7290 */ /* 0x000fe4000fffe1ff */
[----:B------:R-:W-:Y:S01]  /*1f10*/  UIADD3 UR35, UPT, UPT, UR30, 0x70, URZ ;  /* 0x000000701e237890 */ /* 0x000fe2000fffe0ff */
[----:B------:R-:W-:Y:S01]  /*1f20*/  UMOV UR6, UR7 ;  /* 0x0000000700067c82 */ /* 0x000fe20008000000 */
[----:B------:R-:W-:Y:S02]  /*1f30*/  UIMAD UR68, UR8, UR13, UR68 ;  /* 0x0000000d084472a4 */ /* 0x000fe4000f8e0244 */
[----:B------:R-:W-:-:S02]  /*1f40*/  UIMAD UR71, UR8, UR16, UR71 ;  /* 0x00000010084772a4 */ /* 0x000fc4000f8e0247 */
[----:B------:R-:W-:Y:S02]  /*1f50*/  UIMAD UR32, UR8, UR9, UR75 ;  /* 0x00000009082072a4 */ /* 0x000fe4000f8e024b */
[----:B------:R-:W-:Y:S02]  /*1f60*/  UIMAD UR28, UR8, UR14, UR27 ;  /* 0x0000000e081c72a4 */ /* 0x000fe4000f8e021b */
[----:B------:R-:W-:Y:S02]  /*1f70*/  UIMAD UR20, UR8, UR12, UR30 ;  /* 0x0000000c081472a4 */ /* 0x000fe4000f8e021e */
[----:B------:R-:W-:Y:S02]  /*1f80*/  USHF.R.U32.HI UR65, URZ, UR5, UR25 ;  /* 0x00000005ff417299 */ /* 0x000fe40008011619 */
[----:B------:R-:W-:Y:S02]  /*1f90*/  UIADD3 UR16, UPT, UPT, -UR52, URZ, URZ ;  /* 0x000000ff34107290 */ /* 0x000fe4000fffe1ff */
[----:B------:R-:W-:-:S02]  /*1fa0*/  UIADD3 UR13, UPT, UPT, -UR46, URZ, URZ ;  /* 0x000000ff2e0d7290 */ /* 0x000fc4000fffe1ff */
[----:B------:R-:W-:Y:S02]  /*1fb0*/  UIADD3 UR9, UPT, UPT, -UR40, URZ, URZ ;  /* 0x000000ff28097290 */ /* 0x000fe4000fffe1ff */
[----:B------:R-:W-:Y:S02]  /*1fc0*/  UIADD3 UR26, UPT, UPT, UR30, 0x68, URZ ;  /* 0x000000681e1a7890 */ /* 0x000fe4000fffe0ff */
[----:B------:R-:W-:Y:S02]  /*1fd0*/  UIADD3 UR27, UPT, UPT, UR30, 0x78, URZ ;  /* 0x000000781e1b7890 */ /* 0x000fe4000fffe0ff */
[----:B------:R-:W-:Y:S02]  /*1fe0*/  UIMAD UR21, UR8, UR10, UR35 ;  /* 0x0000000a081572a4 */ /* 0x000fe4000f8e0223 */
[----:B------:R-:W-:Y:S02]  /*1ff0*/  USEL UR12, UR43, UR59, !UP0 ;  /* 0x0000003b2b0c7287 */ /* 0x000fe4000c000000 */
[----:B------:R-:W-:-:S02]  /*2000*/  USHF.R.U32.HI UR25, URZ, UR5, UR6 ;  /* 0x00000005ff197299 */ /* 0x000fc40008011606 */
[----:B------:R-:W-:Y:S02]  /*2010*/  USHF.R.U32.HI UR29, URZ, UR5, UR4 ;  /* 0x00000005ff1d7299 */ /* 0x000fe40008011604 */
[----:B------:R-:W-:Y:S01]  /*2020*/  USEL UR35, UR39, UR64, !UP0 ;  /* 0x0000004027237287 */ /* 0x000fe2000c000000 */
[----:B------:R-:W-:Y:S01]  /*2030*/  IMAD.U32 R29, RZ, RZ, UR12 ;  /* 0x0000000cff1d7e24 */ /* 0x000fe2000f8e00ff */
[----:B------:R-:W3:Y:S01]  /*2040*/  LDCU.64 UR6, c[0x0][0x4b0] ;  /* 0x00009600ff0677ac */ /* 0x000ee20008000a00 */
[----:B------:R-:W3:Y:S03]  /*2050*/  LDCU.64 UR4, c[0x0][0x4d0] ;  /* 0x00009a00ff0477ac */ /* 0x000ee60008000a00 */
[----:B------:R-:W-:Y:S01]  /*2060*/  IMAD.U32 R35, RZ, RZ, UR35 ;  /* 0x00000023ff237e24 */ /* 0x000fe2000f8e00ff */
[----:B------:R-:W-:Y:S02]  /*2070*/  USEL UR10, UR41, UR60, !UP0 ;  /* 0x0000003c290a7287 */ /* 0x000fe4000c000000 */
[----:B------:R-:W-:-:S02]  /*2080*/  UIMAD UR75, UR8, UR16, UR76 ;  /* 0x00000010084b72a4 */ /* 0x000fc4000f8e024c */
[----:B------:R-:W-:Y:S02]  /*2090*/  UIMAD UR26, UR8, UR13, UR26 ;  /* 0x0000000d081a72a4 */ /* 0x000fe4000f8e021a */
[----:B------:R-:W-:Y:S01]  /*20a0*/  UIMAD UR27, UR8, UR9, UR27 ;  /* 0x00000009081b72a4 */ /* 0x000fe2000f8e021b */
[----:B------:R-:W-:Y:S01]  /*20b0*/  MOV R32, UR10 ;  /* 0x0000000a00207c02 */ /* 0x000fe20008000f00 */
[----:B------:R-:W-:Y:S02]  /*20c0*/  USEL UR17, UR56, UR19, !UP0 ;  /* 0x0000001338117287 */ /* 0x000fe4000c000000 */
[----:B------:R-:W-:Y:S01]  /*20d0*/  USEL UR15, UR55, UR18, !UP0 ;  /* 0x00000012370f7287 */ /* 0x000fe2000c000000 */
[----:B------:R-:W-:Y:S01]  /*20e0*/  R2UR UR18, R39 ;  /* 0x00000000271272ca */ /* 0x000fe200000e0000 */
[----:B------:R-:W-:Y:S02]  /*20f0*/  UIADD3 UR8, UPT, UPT, -UR35, URZ, URZ ;  /* 0x000000ff23087290 */ /* 0x000fe4000fffe1ff */
[----:B------:R-:W-:Y:S01]  /*2100*/  UIADD3 UR12, UPT, UPT, -UR12, URZ, URZ ;  /* 0x000000ff0c0c7290 */ /* 0x000fe2000fffe1ff */
[----:B------:R-:W-:Y:S01]  /*2110*/  MOV R14, UR17 ;  /* 0x00000011000e7c02 */ /* 0x000fe20008000f00 */
[----:B------:R-:W-:Y:S01]  /*2120*/  USEL UR77, UR52, UR77, !UP0 ;  /* 0x0000004d344d7287 */ /* 0x000fe2000c000000 */
[----:B------:R-:W-:Y:S01]  /*2130*/  IMAD.U32 R11, RZ, RZ, UR15 ;  /* 0x0000000fff0b7e24 */ /* 0x000fe2000f8e00ff */
[----:B------:R-:W-:-:S02]  /*2140*/  UIADD3 UR10, UPT, UPT, -UR10, URZ, URZ ;  /* 0x000000ff0a0a7290 */ /* 0x000fc4000fffe1ff */
[----:B------:R-:W-:Y:S02]  /*2150*/  UIMAD UR39, UR11, UR8, UR39 ;  /* 0x000000080b2772a4 */ /* 0x000fe4000f8e0227 */
[----:B------:R-:W-:Y:S02]  /*2160*/  USEL UR53, UR46, UR53, !UP0 ;  /* 0x000000352e357287 */ /* 0x000fe4000c000000 */
[----:B------:R-:W-:Y:S02]  /*2170*/  UIADD3 UR8, UPT, UPT, -UR17, URZ, URZ ;  /* 0x000000ff11087290 */ /* 0x000fe4000fffe1ff */
[----:B------:R-:W-:Y:S02]  /*2180*/  UIMAD UR17, UR11, UR12, UR43 ;  /* 0x0000000c0b1172a4 */ /* 0x000fe4000f8e022b */
[----:B------:R-:W-:Y:S02]  /*2190*/  UIADD3 UR12, UPT, UPT, -UR15, URZ, URZ ;  /* 0x000000ff0f0c7290 */ /* 0x000fe4000fffe1ff */
[----:B------:R-:W-:-:S02]  /*21a0*/  UIMAD UR41, UR11, UR10, UR41 ;  /* 0x0000000a0b2972a4 */ /* 0x000fc4000f8e0229 */
[----:B------:R-:W-:Y:S02]  /*21b0*/  UIADD3 UR15, UPT, UPT, -UR77, URZ, URZ ;  /* 0x000000ff4d0f7290 */ /* 0x000fe4000fffe1ff */
[----:B------:R-:W-:Y:S02]  /*21c0*/  UIADD3 UR10, UPT, UPT, -UR53, URZ, URZ ;  /* 0x000000ff350a7290 */ /* 0x000fe4000fffe1ff */
[----:B------:R-:W-:Y:S02]  /*21d0*/  UIMAD UR15, UR11, UR15, UR52 ;  /* 0x0000000f0b0f72a4 */ /* 0x000fe4000f8e0234 */
[----:B------:R-:W-:Y:S02]  /*21e0*/  UIMAD UR52, UR11, UR10, UR46 ;  /* 0x0000000a0b3472a4 */ /* 0x000fe4000f8e022e */
[----:B------:R-:W-:Y:S02]  /*21f0*/  UIADD3 UR10, UPT, UPT, UR18, 0x20, URZ ;  /* 0x00000020120a7890 */ /* 0x000fe4000fffe0ff */
[----:B---3--:R-:W-:-:S02]  /*2200*/  UIMAD UR18, UR20, UR6, UR4 ;  /* 0x00000006141272a4 */ /* 0x008fc4000f8e0204 */
[----:B------:R-:W-:Y:S02]  /*2210*/  USEL UR36, UR38, UR65, !UP0 ;  /* 0x0000004126247287 */ /* 0x000fe4000c000000 */
[----:B------:R-:W-:Y:S02]  /*2220*/  UIMAD UR20, UR66, UR6, UR4 ;  /* 0x00000006421472a4 */ /* 0x000fe4000f8e0204 */
[----:B------:R-:W-:Y:S01]  /*2230*/  MOV R37, UR18 ;  /* 0x0000001200257c02 */ /* 0x000fe20008000f00 */
[----:B------:R-:W-:Y:S01]  /*2240*/  UIMAD UR19, UR34, UR6, UR4 ;  /* 0x00000006221372a4 */ /* 0x000fe2000f8e0204 */
[----:B------:R-:W-:Y:S01]  /*2250*/  IMAD.U32 R38, RZ, RZ, UR36 ;  /* 0x00000024ff267e24 */ /* 0x000fe2000f8e00ff */
[----:B------:R-:W-:Y:S01]  /*2260*/  UIMAD UR18, UR68, UR6, UR4 ;  /* 0x00000006441272a4 */ /* 0x000fe2000f8e0204 */
[----:B------:R-:W-:Y:S01]  /*2270*/  IMAD.U32 R34, RZ, RZ, UR20 ;  /* 0x00000014ff227e24 */ /* 0x000fe2000f8e00ff */
[----:B------:R-:W-:Y:S02]  /*2280*/  USEL UR16, UR47, UR57, !UP0 ;  /* 0x000000392f107287 */ /* 0x000fe4000c000000 */
[----:B------:R-:W-:Y:S01]  /*2290*/  UIADD3 UR9, UPT, UPT, -UR36, URZ, URZ ;  /* 0x000000ff24097290 */ /* 0x000fe2000fffe1ff */
[----:B------:R-:W-:Y:S01]  /*22a0*/  MOV R31, UR19 ;  /* 0x00000013001f7c02 */ /* 0x000fe20008000f00 */
[----:B------:R-:W-:Y:S01]  /*22b0*/  USEL UR24, UR51, UR24, !UP0 ;  /* 0x0000001833187287 */ /* 0x000fe2000c000000 */
[----:B------:R-:W-:Y:S01]  /*22c0*/  IMAD.U32 R28, RZ, RZ, UR18 ;  /* 0x00000012ff1c7e24 */ /* 0x000fe2000f8e00ff */
[----:B------:R-:W-:Y:S01]  /*22d0*/  USEL UR14, UR44, UR58, !UP0 ;  /* 0x0000003a2c0e7287 */ /* 0x000fe2000c000000 */
[----:B------:R-:W-:Y:S01]  /*22e0*/  IMAD.U32 R23, RZ, RZ, UR16 ;  /* 0x00000010ff177e24 */ /* 0x000fe2000f8e00ff */
[----:B------:R-:W-:-:S02]  /*22f0*/  UIMAD UR20, UR70, UR6, UR4 ;  /* 0x00000006461472a4 */ /* 0x000fc4000f8e0204 */
[----:B------:R-:W-:Y:S01]  /*2300*/  UIMAD UR19, UR71, UR6, UR4 ;  /* 0x00000006471372a4 */ /* 0x000fe2000f8e0204 */
[----:B------:R-:W-:Y:S01]  /*2310*/  IMAD.U32 R17, RZ, RZ, UR24 ;  /* 0x00000018ff117e24 */ /* 0x000fe2000f8e00ff */
[----:B------:R-:W-:Y:S01]  /*2320*/  UIMAD UR18, UR72, UR6, UR4 ;  /* 0x00000006481272a4 */ /* 0x000fe2000f8e0204 */
[----:B------:R-:W-:Y:S01]  /*2330*/  MOV R26, UR14 ;  /* 0x0000000e001a7c02 */ /* 0x000fe20008000f00 */
[----:B------:R-:W-:Y:S01]  /*2340*/  UIADD3 UR16, UPT, UPT, -UR16, URZ, URZ ;  /* 0x000000ff10107290 */ /* 0x000fe2000fffe1ff */
[----:B------:R-:W-:Y:S01]  /*2350*/  MOV R25, UR20 ;  /* 0x0000001400197c02 */ /* 0x000fe20008000f00 */
[----:B------:R-:W-:Y:S01]  /*2360*/  UIMAD UR38, UR11, UR9, UR38 ;  /* 0x000000090b2672a4 */ /* 0x000fe2000f8e0226 */
[----:B------:R-:W-:Y:S01]  /*2370*/  IMAD.U32 R22, RZ, RZ, UR19 ;  /* 0x00000013ff167e24 */ /* 0x000fe2000f8e00ff */
[----:B------:R-:W-:Y:S01]  /*2380*/  UIADD3 UR9, UPT, UPT, -UR24, URZ, URZ ;  /* 0x000000ff18097290 */ /* 0x000fe2000fffe1ff */
[----:B------:R-:W-:Y:S01]  /*2390*/  MOV R19, UR18 ;  /* 0x0000001200137c02 */ /* 0x000fe20008000f00 */
[----:B------:R-:W-:-:S02]  /*23a0*/  UIMAD UR47, UR11, UR16, UR47 ;  /* 0x000000100b2f72a4 */ /* 0x000fc4000f8e022f */
[----:B------:R-:W-:Y:S02]  /*23b0*/  UIMAD UR16, UR11, UR9, UR51 ;  /* 0x000000090b1072a4 */ /* 0x000fe4000f8e0233 */
[----:B------:R-:W-:Y:S02]  /*23c0*/  USEL UR13, UR49, UR25, !UP0 ;  /* 0x00000019310d7287 */ /* 0x000fe4000c000000 */
[----:B------:R-:W-:Y:S02]  /*23d0*/  UIADD3 UR14, UPT, UPT, -UR14, URZ, URZ ;  /* 0x000000ff0e0e7290 */ /* 0x000fe4000fffe1ff */
[----:B------:R-:W-:Y:S02]  /*23e0*/  UIMAD UR20, UR73, UR6, UR4 ;  /* 0x00000006491472a4 */ /* 0x000fe4000f8e0204 */
[----:B------:R-:W-:Y:S01]  /*23f0*/  UIMAD UR19, UR33, UR6, UR4 ;  /* 0x00000006211372a4 */ /* 0x000fe2000f8e0204 */
[----:B------:R-:W-:Y:S01]  /*2400*/  MOV R20, UR13 ;  /* 0x0000000d00147c02 */ /* 0x000fe20008000f00 */
[----:B------:R-:W-:-:S02]  /*2410*/  UIMAD UR18, UR32, UR6, UR4 ;  /* 0x00000006201272a4 */ /* 0x000fc4000f8e0204 */
[----:B------:R-:W-:Y:S01]  /*2420*/  UIMAD UR75, UR75, UR6, UR4 ;  /* 0x000000064b4b72a4 */ /* 0x000fe2000f8e0204 */
[----:B------:R-:W-:Y:S01]  /*2430*/  IMAD.U32 R16, RZ, RZ, UR20 ;  /* 0x00000014ff107e24 */ /* 0x000fe2000f8e00ff */
[----:B------:R-:W-:Y:S01]  /*2440*/  UIMAD UR67, UR67, UR6, UR4 ;  /* 0x00000006434372a4 */ /* 0x000fe2000f8e0204 */
[----:B------:R-:W-:Y:S01]  /*2450*/  MOV R13, UR19 ;  /* 0x00000013000d7c02 */ /* 0x000fe20008000f00 */
[----:B------:R-:W-:Y:S01]  /*2460*/  UIMAD UR59, UR28, UR6, UR4 ;  /* 0x000000061c3b72a4 */ /* 0x000fe2000f8e0204 */
[----:B------:R-:W-:Y:S01]  /*2470*/  IMAD.U32 R10, RZ, RZ, UR18 ;  /* 0x00000012ff0a7e24 */ /* 0x000fe2000f8e00ff */
[----:B------:R-:W-:Y:S02]  /*2480*/  UIMAD UR51, UR26, UR6, UR4 ;  /* 0x000000061a3372a4 */ /* 0x000fe4000f8e0204 */
[----:B------:R-:W-:Y:S02]  /*2490*/  UIMAD UR43, UR21, UR6, UR4 ;  /* 0x00000006152b72a4 */ /* 0x000fe4000f8e0204 */
[----:B------:R-:W-:-:S02]  /*24a0*/  UIMAD UR27, UR27, UR6, UR4 ;  /* 0x000000061b1b72a4 */ /* 0x000fc4000f8e0204 */
[----:B------:R-:W-:Y:S02]  /*24b0*/  UIMAD UR4, UR41, UR7, UR5 ;  /* 0x00000007290472a4 */ /* 0x000fe4000f8e0205 */
[----:B------:R-:W-:Y:S02]  /*24c0*/  UIMAD UR44, UR11, UR14, UR44 ;  /* 0x0000000e0b2c72a4 */ /* 0x000fe4000f8e022c */
[----:B------:R-:W-:Y:S02]  /*24d0*/  UIMAD UR6, UR38, UR7, UR5 ;  /* 0x00000007260672a4 */ /* 0x000fe4000f8e0205 */
[----:B------:R-:W-:Y:S01]  /*24e0*/  UIADD3 UR13, UPT, UPT, -UR13, URZ, URZ ;  /* 0x000000ff0d0d7290 */ /* 0x000fe2000fffe1ff */
[----:B------:R-:W-:Y:S01]  /*24f0*/  MOV R30, UR4 ;  /* 0x00000004001e7c02 */ /* 0x000fe20008000f00 */
[----:B------:R-:W-:Y:S02]  /*2500*/  UIMAD UR4, UR44, UR7, UR5 ;  /* 0x000000072c0472a4 */ /* 0x000fe4000f8e0205 */
[----:B------:R-:W-:Y:S01]  /*2510*/  USEL UR69, UR50, UR69, !UP0 ;  /* 0x0000004532457287 */ /* 0x000fe2000c000000 */
[----:B------:R-:W-:Y:S01]  /*2520*/  MOV R36, UR6 ;  /* 0x0000000600247c02 */ /* 0x000fe20008000f00 */
[----:B------:R-:W-:-:S02]  /*2530*/  USEL UR61, UR48, UR61, !UP0 ;  /* 0x0000003d303d7287 */ /* 0x000fc4000c000000 */
[----:B------:R-:W-:Y:S01]  /*2540*/  USEL UR45, UR42, UR45, !UP0 ;  /* 0x0000002d2a2d7287 */ /* 0x000fe2000c000000 */
[----:B-----5:R-:W-:Y:S01]  /*2550*/  MOV R24, UR4 ;  /* 0x0000000400187c02 */ /* 0x020fe20008000f00 */
[----:B------:R-:W-:Y:S02]  /*2560*/  USEL UR29, UR40, UR29, !UP0 ;  /* 0x0000001d281d7287 */ /* 0x000fe4000c000000 */
[----:B------:R-:W-:Y:S02]  /*2570*/  UIMAD UR49, UR11, UR13, UR49 ;  /* 0x0000000d0b3172a4 */ /* 0x000fe4000f8e0231 */
[----:B------:R-:W-:Y:S02]  /*2580*/  UIMAD UR6, UR17, UR7, UR5 ;  /* 0x00000007110672a4 */ /* 0x000fe4000f8e0205 */
[----:B------:R-:W-:Y:S02]  /*2590*/  UIMAD UR56, UR11, UR8, UR56 ;  /* 0x000000080b3872a4 */ /* 0x000fe4000f8e0238 */
[----:B------:R-:W-:-:S02]  /*25a0*/  UIADD3 UR14, UPT, UPT, -UR69, URZ, URZ ;  /* 0x000000ff450e7290 */ /* 0x000fc4000fffe1ff */
[----:B------:R-:W-:Y:S01]  /*25b0*/  UIADD3 UR13, UPT, UPT, -UR61, URZ, URZ ;  /* 0x000000ff3d0d7290 */ /* 0x000fe2000fffe1ff */
[----:B------:R-:W-:Y:S01]  /*25c0*/  IMAD.U32 R27, RZ, RZ, UR6 ;  /* 0x00000006ff1b7e24 */ /* 0x000fe2000f8e00ff */
[----:B------:R-:W-:Y:S02]  /*25d0*/  UIADD3 UR9, UPT, UPT, -UR45, URZ, URZ ;  /* 0x000000ff2d097290 */ /* 0x000fe4000fffe1ff */
[----:B------:R-:W-:Y:S02]  /*25e0*/  UIADD3 UR8, UPT, UPT, -UR29, URZ, URZ ;  /* 0x000000ff1d087290 */ /* 0x000fe4000fffe1ff */
[----:B------:R-:W-:Y:S02]  /*25f0*/  UIMAD UR4, UR49, UR7, UR5 ;  /* 0x00000007310472a4 */ /* 0x000fe4000f8e0205 */
[----:B------:R-:W-:Y:S02]  /*2600*/  UIMAD UR12, UR11, UR12, UR55 ;  /* 0x0000000c0b0c72a4 */ /* 0x000fe4000f8e0237 */
[----:B------:R-:W-:-:S02]  /*2610*/  UIMAD UR14, UR11, UR14, UR50 ;  /* 0x0000000e0b0e72a4 */ /* 0x000fc4000f8e0232 */
[----:B------:R-:W-:Y:S01]  /*2620*/  UIMAD UR13, UR11, UR13, UR48 ;  /* 0x0000000d0b0d72a4 */ /* 0x000fe2000f8e0230 */
[----:B------:R-:W-:Y:S01]  /*2630*/  MOV R18, UR4 ;  /* 0x0000000400127c02 */ /* 0x000fe20008000f00 */
[----:B------:R-:W-:Y:S02]  /*2640*/  UIMAD UR9, UR11, UR9, UR42 ;  /* 0x000000090b0972a4 */ /* 0x000fe4000f8e022a */
[----:B------:R-:W-:Y:S01]  /*2650*/  UIMAD UR8, UR11, UR8, UR40 ;  /* 0x000000080b0872a4 */ /* 0x000fe2000f8e0228 */
[----:B------:R-:W-:Y:S01]  /*2660*/  R2UR UR11, R40 ;  /* 0x00000000280b72ca */ /* 0x000fe200000e0000 */
[----:B------:R-:W-:Y:S02]  /*2670*/  UIMAD UR6, UR47, UR7, UR5 ;  /* 0x000000072f0672a4 */ /* 0x000fe4000f8e0205 */
[----:B------:R-:W-:Y:S02]  /*2680*/  UIMAD UR4, UR12, UR7, UR5 ;  /* 0x000000070c0472a4 */ /* 0x000fe4000f8e0205 */
[----:B------:R-:W-:-:S02]  /*2690*/  UIMAD UR18, UR39, UR7, UR5 ;  /* 0x00000007271272a4 */ /* 0x000fc4000f8e0205 */
[----:B------:R-:W-:Y:S01]  /*26a0*/  IMAD.U32 R21, RZ, RZ, UR6 ;  /* 0x00000006ff157e24 */ /* 0x000fe2000f8e00ff */
[----:B------:R-:W-:Y:S01]  /*26b0*/  UIMAD UR16, UR16, UR7, UR5 ;  /* 0x00000007101072a4 */ /* 0x000fe2000f8e0205 */
[----:B------:R-:W-:Y:S01]  /*26c0*/  IMAD.U32 R9, RZ, RZ, UR4 ;  /* 0x00000004ff097e24 */ /* 0x000fe2000f8e00ff */
[----:B------:R-:W-:Y:S01]  /*26d0*/  UIMAD UR6, UR56, UR7, UR5 ;  /* 0x00000007380672a4 */ /* 0x000fe2000f8e0205 */
[----:B------:R-:W-:Y:S01]  /*26e0*/  IMAD.U32 R33, RZ, RZ, UR18 ;  /* 0x00000012ff217e24 */ /* 0x000fe2000f8e00ff */
[----:B------:R-:W-:Y:S01]  /*26f0*/  UIMAD UR76, UR15, UR7, UR5 ;  /* 0x000000070f4c72a4 */ /* 0x000fe2000f8e0205 */
[----:B------:R-:W-:Y:S01]  /*2700*/  IADD3 R6, PT, PT, R7, UR11, RZ ;  /* 0x0000000b07067c10 */ /* 0x000fe2000fffe0ff */
[----:B------:R-:W-:Y:S01]  /*2710*/  UIMAD UR68, UR14, UR7, UR5 ;  /* 0x000000070e4472a4 */ /* 0x000fe2000f8e0205 */
[----:B------:R-:W-:Y:S01]  /*2720*/  IMAD.U32 R15, RZ, RZ, UR16 ;  /* 0x00000010ff0f7e24 */ /* 0x000fe2000f8e00ff */
[----:B------:R-:W-:Y:S01]  /*2730*/  UIMAD UR60, UR13, UR7, UR5 ;  /* 0x000000070d3c72a4 */ /* 0x000fe2000f8e0205 */
[----:B------:R-:W-:Y:S01]  /*2740*/  MOV R12, UR6 ;  /* 0x00000006000c7c02 */ /* 0x000fe20008000f00 */
[----:B------:R-:W-:-:S02]  /*2750*/  UIMAD UR52, UR52, UR7, UR5 ;  /* 0x00000007343472a4 */ /* 0x000fc4000f8e0205 */
[----:B------:R-:W-:Y:S02]  /*2760*/  UIMAD UR44, UR9, UR7, UR5 ;  /* 0x00000007092c72a4 */ /* 0x000fe4000f8e0205 */
[----:B------:R-:W-:Y:S01]  /*2770*/  UIMAD UR28, UR8, UR7, UR5 ;  /* 0x00000007081c72a4 */ /* 0x000fe2000f8e0205 */
[----:B------:R-:W-:Y:S02]  /*2780*/  UMOV UR4, URZ ;  /* 0x000000ff00047c82 */ /* 0x000fe40008000000 */
[----:B------:R-:W-:Y:S01]  /*2790*/  UMOV UR5, URZ ;  /* 0x000000ff00057c82 */ /* 0x000fe20008000000 */
[----:B------:R-:W-:Y:S01]  /*27a0*/  MOV R46, UR4 ;  /* 0x00000004002e7c02 */ /* 0x000fe20008000f00 */
[----:B------:R-:W-:Y:S01]  /*27b0*/  IMAD.U32 R45, RZ, RZ, UR5 ;  /* 0x00000005ff2d7e24 */ /* 0x000fe2000f8e00ff */
[----:B-1--4-:R-:W-:-:S06]  /*27c0*/  UMOV UR9, UR31 ;  /* 0x0000001f00097c82 */ /* 0x012fcc0008000000 */
.L_x_22:
[----:B------:R-:W-:Y:S01]  /*27d0*/  @!P5 MOV R2, 0xc000 ;  /* 0x0000c0000002d802 */ /* 0x000fe20000000f00 */
[----:B------:R-:W-:Y:S06]  /*27e0*/  ULEA UR4, UR9, UR23, 0x3 ;  /* 0x0000001709047291 */ /* 0x000fec000f8e18ff */
[----:B------:R-:W-:Y:S01]  /*27f0*/  MOV R50, UR4 ;  /* 0x0000000400327c02 */ /* 0x000fe20008000f00 */
[----:B--2---:R-:W-:Y:S06]  /*2800*/  @P2 BRA `(.L_x_18) ;  /* 0x0000000000142947 */ /* 0x004fec0003800000 */
[----:B------:R-:W-:Y:S01]  /*2810*/  R2UR UR4, R50 ;  /* 0x00000000320472ca */ /* 0x000fe200000e0000 */
[----:B------:R-:W-:Y:S05]  /*2820*/  IMAD.U32 R0, RZ, RZ, UR22 ;  /* 0x00000016ff007e24 */ /* 0x000fea000f8e00ff */
[----:B------:R-:W-:Y:S07]  /*2830*/  SHF.L.U32 R49, R0, 0x1f, RZ ;  /* 0x0000001f00317819 */ /* 0x000fee00000006ff */
[----:B------:R-:W1:Y:S02]  /*2840*/  SYNCS.PHASECHK.TRANS64.TRYWAIT P0, [UR4+0x20], R49 ;  /* 0x00002031ff0075a7 */ /* 0x000e640008001104 */
[----:B-1----:R-:W-:Y:S05]  /*2850*/  @!P0 BRA `(.L_x_19) ;  /* 0x000000a0005c8947 */ /* 0x002fea0003800000 */
.L_x_18:
[----:B------:R-:W-:Y:S01]  /*2860*/  R2UR UR4, R50 ;  /* 0x00000000320472ca */ /* 0x000fe200000e0000 */
[----:B------:R-:W-:Y:S11]  /*2870*/  BSSY.RECONVERGENT B0, `(.L_x_20) ;  /* 0x0000005000007945 */ /* 0x000ff60003800200 */
[----:B------:R-:W-:Y:S01]  /*2880*/  @!UPT UIADD3 URZ, UPT, UPT, URZ, URZ, URZ ;  /* 0x000000fffffff290 */ /* 0x000fe2000fffe0ff */
[----:B------:R2:W-:Y:S01]  /*2890*/  @!P5 SYNCS.ARRIVE.TRANS64 RZ, [UR4], R2 ;  /* 0x00000002ffffd9a7 */ /* 0x0005e20008000004 */
[----:B------:R-:W-:Y:S05]  /*28a0*/  @P4 BRA `(.L_x_21) ;  /* 0x0000000000044947 */ /* 0x000fea0003800000 */
[----:B------:R-:W-:Y:S05]  /*28b0*/  BPT.TRAP 0x1 ;  /* 0x000000040000795c */ /* 0x000fea0000300000 */
.L_x_21:
[----:B------:R-:W-:Y:S05]  /*28c0*/  BSYNC.RECONVERGENT B0 ;  /* 0x0000000000007941 */ /* 0x000fea0003800200 */
.L_x_20:
[----:B------:R-:W3:Y:S01]  /*28d0*/  LDCU.64 UR6, c[0x0][0x4b8] ;  /* 0x00009700ff0677ac */ /* 0x000ee20008000a00 */
[----:B------:R-:W-:Y:S01]  /*28e0*/  R2UR UR13, R45 ;  /* 0x000000002d0d72ca */ /* 0x000fe200000e0000 */
[----:B------:R-:W-:Y:S01]  /*28f0*/  VIADD R7, R7, 0x1 ;  /* 0x0000000107077836 */ /* 0x000fe20000000000 */
[----:B------:R-:W-:Y:S01]  /*2900*/  R2UR UR12, R46 ;  /* 0x000000002e0c72ca */ /* 0x000fe200000e0000 */
[----:B------:R-:W3:Y:S01]  /*2910*/  LDCU.64 UR4, c[0x0][0x4d8] ;  /* 0x00009b00ff0477ac */ /* 0x000ee20008000a00 */
[----:B------:R-:W-:Y:S02]  /*2920*/  R2UR UR33, R50 ;  /* 0x00000000322172ca */ /* 0x000fe400000e0000 */
[----:B------:R-:W-:Y:S01]  /*2930*/  R2UR UR35, R37 ;  /* 0x00000000252372ca */ /* 0x000fe200000e0000 */
[----:B------:R-:W-:Y:S01]  /*2940*/  UIADD3 UR8, UPT, UPT, UR9, 0x1, URZ ;  /* 0x0000000109087890 */ /* 0x000fe2000fffe0ff */
[----:B------:R-:W-:Y:S02]  /*2950*/  R2UR UR36, R36 ;  /* 0x00000000242472ca */ /* 0x000fe400000e0000 */
[----:B------:R-:W-:Y:S02]  /*2960*/  ELECT P0, URZ, PT ;  /* 0x0000000000ff782f */ /* 0x000fe40003800000 */
[----:B------:R-:W-:Y:S01]  /*2970*/  R2UR UR37, R38 ;  /* 0x00000000262572ca */ /* 0x000fe200000e0000 */
[----:B------:R-:W-:Y:S01]  /*2980*/  UISETP.NE.AND UP0, UPT, UR8, 0x4, UPT ;  /* 0x000000040800788c */ /* 0x000fe2000bf05270 */
[----:B------:R-:W-:Y:S02]  /*2990*/  MOV.SPILL R54, UR53 ;  /* 0x0000003500367c02 */ /* 0x000fe40009000f00 */
[----:B------:R-:W-:Y:S01]  /*29a0*/  MOV.SPILL R53, UR52 ;  /* 0x0000003400357c02 */ /* 0x000fe20009000f00 */
[----:B------:R-:W-:Y:S01]  /*29b0*/  USEL UR11, URZ, 0x1, UP0 ;  /* 0x00000001ff0b7887 */ /* 0x000fe20008000000 */
[----:B------:R-:W-:Y:S01]  /*29c0*/  MOV.SPILL R52, UR51 ;  /* 0x0000003300347c02 */ /* 0x000fe20009000f00 */
[----:B------:R-:W-:Y:S01]  /*29d0*/  USEL UR31, UR8, URZ, UP0 ;  /* 0x000000ff081f7287 */ /* 0x000fe20008000000 */
[----:B------:R-:W-:Y:S01]  /*29e0*/  R2UR UR51, R34 ;  /* 0x00000000223372ca */ /* 0x000fe200000e0000 */
[----:B------:R-:W-:Y:S01]  /*29f0*/  ULOP3.LUT UR22, UR22, UR11, URZ, 0x3c, !UPT ;  /* 0x0000000b16167292 */ /* 0x000fe2000f8e3cff */
[----:B------:R-:W-:Y:S01]  /*2a00*/  R2UR UR52, R33 ;  /* 0x00000000213472ca */ /* 0x000fe200000e0000 */
[----:B---3--:R-:W-:Y:S01]  /*2a10*/  UIMAD UR4, UR13, UR6, UR4 ;  /* 0x000000060d0472a4 */ /* 0x008fe2000f8e0204 */
[----:B-1----:R-:W-:Y:S01]  /*2a20*/  @P0 IMAD.SHL.U32 R0, R5, 0x40, RZ ;  /* 0x0000004005000824 */ /* 0x002fe200078e00ff */
[----:B------:R-:W-:Y:S01]  /*2a30*/  UIMAD UR5, UR12, UR7, UR5 ;  /* 0x000000070c0572a4 */ /* 0x000fe2000f8e0205 */
[----:B------:R-:W-:Y:S01]  /*2a40*/  R2UR UR53, R35 ;  /* 0x00000000233572ca */ /* 0x000fe200000e0000 */
[----:B------:R-:W-:Y:S01]  /*2a50*/  ULEA UR7, UR31, UR23, 0x3 ;  /* 0x000000171f077291 */ /* 0x000fe2000f8e18ff */
[----:B--2---:R-:W-:Y:S01]  /*2a60*/  IMAD.U32 R2, RZ, RZ, UR22 ;  /* 0x00000016ff027e24 */ /* 0x004fe2000f8e00ff */
[----:B------:R-:W-:Y:S01]  /*2a70*/  @P0 R2UR UR34, R0 ;  /* 0x00000000002202ca */ /* 0x000fe200000e0000 */
[----:B------:R-:W-:Y:S01]  /*2a80*/  UIADD3 UR6, UP0, UPT, UR62, 0x80, URZ ;  /* 0x000000803e067890 */ /* 0x000fe2000ff1e0ff */
[----:B------:R-:W-:Y:S01]  /*2a90*/  MOV.SPILL R51, UR45 ;  /* 0x0000002d00337c02 */ /* 0x000fe20009000f00 */
[----:B------:R-:W-:Y:S01]  /*2aa0*/  ULEA UR8, UR9, UR23, 0xf ;  /* 0x0000001709087291 */ /* 0x000fe2000f8e78ff */
[----:B------:R-:W-:Y:S01]  /*2ab0*/  SHF.L.U32 R66, R2, 0x1f, RZ ;  /* 0x0000001f02427819 */ /* 0x000fe200000006ff */
[----:B------:R-:W-:Y:S01]  /*2ac0*/  UPRMT UR4, UR4, 0x40, UR5 ;  /* 0x0000004004047896 */ /* 0x000fe20008000005 */
[----:B------:R-:W-:Y:S01]  /*2ad0*/  MOV.SPILL R50, UR44 ;  /* 0x0000002c00327c02 */ /* 0x000fe20009000f00 */
[----:B------:R-:W-:Y:S01]  /*2ae0*/  UIADD3 UR32, UPT, UPT, UR8, 0x8400, URZ ;  /* 0x0000840008207890 */ /* 0x000fe2000fffe0ff */
[----:B------:R3:W4:Y:S01]  /*2af0*/  SYNCS.PHASECHK.TRANS64.TRYWAIT P2, [UR7+0x20], R66 ;  /* 0x00002042ff0075a7 */ /* 0x0007220008041107 */
[----:B------:R-:W-:Y:S01]  /*2b00*/  UIADD3.X UR7, UPT, UPT, URZ, UR63, URZ, UP0, !UPT ;  /* 0x0000003fff077290 */ /* 0x000fe200087fe4ff */
[----:B------:R-:W-:Y:S01]  /*2b10*/  MOV.SPILL R49, UR43 ;  /* 0x0000002b00317c02 */ /* 0x000fe20009000f00 */
[----:B------:R-:W-:Y:S01]  /*2b20*/  UPRMT UR4, UR4, 0x5410, URZ ;  /* 0x0000541004047896 */ /* 0x000fe200080000ff */
[----:B------:R-:W-:Y:S01]  /*2b30*/  R2UR UR43, R31 ;  /* 0x000000001f2b72ca */ /* 0x000fe200000e0000 */
[----:B------:R-:W-:Y:S01]  /*2b40*/  UMOV UR11, UR34 ;  /* 0x00000022000b7c82 */ /* 0x000fe20008000000 */
[----:B------:R-:W-:Y:S01]  /*2b50*/  UIADD3 UR48, UPT, UPT, UR8, 0x8c00, URZ ;  /* 0x00008c0008307890 */ /* 0x000fe2000fffe0ff */
[----:B------:R-:W-:Y:S01]  /*2b60*/  R2UR UR44, R30 ;  /* 0x000000001e2c72ca */ /* 0x000fe200000e0000 */
[----:B------:R-:W-:Y:S01]  /*2b70*/  UMOV UR50, UR11 ;  /* 0x0000000b00327c82 */ /* 0x000fe20008000000 */
[----:B------:R-:W-:Y:S01]  /*2b80*/  UIADD3 UR16, UPT, UPT, UR8, 0x9000, URZ ;  /* 0x0000900008107890 */ /* 0x000fe2000fffe0ff */
[----:B------:R-:W-:Y:S01]  /*2b90*/  R2UR UR45, R32 ;  /* 0x00000000202d72ca */ /* 0x000fe200000e0000 */
[----:B------:R-:W-:Y:S01]  /*2ba0*/  UIADD3 UR40, UPT, UPT, UR8, 0x9400, URZ ;  /* 0x0000940008287890 */ /* 0x000fe2000fffe0ff */
[----:B------:R1:W-:Y:S01]  /*2bb0*/  UTMALDG.4D.IM2COL [UR32], [UR6], UR4 ;  /* 0x00000020060073b4 */ /* 0x0003e20008058004 */
[----:B------:R-:W-:Y:S01]  /*2bc0*/  UMOV UR14, UR35 ;  /* 0x00000023000e7c82 */ /* 0x000fe20008000000 */
[----:B------:R-:W-:Y:S01]  /*2bd0*/  UMOV UR13, UR36 ;  /* 0x00000024000d7c82 */ /* 0x000fe20008000000 */
[----:B------:R-:W-:Y:S01]  /*2be0*/  UMOV UR5, UR37 ;  /* 0x0000002500057c82 */ /* 0x000fe20008000000 */
[----:B------:R-:W-:Y:S01]  /*2bf0*/  UMOV UR12, UR33 ;  /* 0x00000021000c7c82 */ /* 0x000fe20008000000 */
[----:B------:R-:W-:Y:S01]  /*2c00*/  UMOV UR42, UR11 ;  /* 0x0000000b002a7c82 */ /* 0x000fe20008000000 */
[----:B------:R-:W-:Y:S01]  /*2c10*/  UMOV UR49, UR12 ;  /* 0x0000000c00317c82 */ /* 0x000fe20008000000 */
[----:B------:R-:W-:Y:S01]  /*2c20*/  UMOV UR17, UR12 ;  /* 0x0000000c00117c82 */ /* 0x000fe20008000000 */
[----:B------:R-:W-:Y:S01]  /*2c30*/  UMOV UR41, UR12 ;  /* 0x0000000c00297c82 */ /* 0x000fe20008000000 */
[----:B------:R-:W-:Y:S01]  /*2c40*/  MOV.SPILL R61, UR29 ;  /* 0x0000001d003d7c02 */ /* 0x000fe20009000f00 */
[----:B------:R-:W-:Y:S01]  /*2c50*/  UIADD3 UR24, UPT, UPT, UR8, 0x9c00, URZ ;  /* 0x00009c0008187890 */ /* 0x000fe2000fffe0ff */
[----:B------:R-:W-:Y:S01]  /*2c60*/  MOV.SPILL R60, UR28 ;  /* 0x0000001c003c7c02 */ /* 0x000fe20009000f00 */
[----:B------:R-:W-:Y:S01]  /*2c70*/  UMOV UR25, UR12 ;  /* 0x0000000c00197c82 */ /* 0x000fe20008000000 */
[----:B------:R-:W-:Y:S01]  /*2c80*/  MOV.SPILL R59, UR27 ;  /* 0x0000001b003b7c02 */ /* 0x000fe20009000f00 */
[----:B------:R-:W-:Y:S01]  /*2c90*/  UMOV UR26, UR11 ;  /* 0x0000000b001a7c82 */ /* 0x000fe20008000000 */
[----:B------:R-:W-:Y:S01]  /*2ca0*/  R2UR UR27, R28 ;  /* 0x000000001c1b72ca */ /* 0x000fe200000e0000 */
[----:B------:R-:W-:Y:S01]  /*2cb0*/  UIADD3 UR64, UPT, UPT, UR8, 0xbc00, URZ ;  /* 0x0000bc0008407890 */ /* 0x000fe2000fffe0ff */
[----:B------:R-:W-:Y:S01]  /*2cc0*/  R2UR UR28, R27 ;  /* 0x000000001b1c72ca */ /* 0x000fe200000e0000 */
[----:B------:R-:W-:Y:S01]  /*2cd0*/  UMOV UR65, UR12 ;  /* 0x0000000c00417c82 */ /* 0x000fe20008000000 */
[----:B------:R-:W-:Y:S01]  /*2ce0*/  R2UR UR29, R29 ;  /* 0x000000001d1d72ca */ /* 0x000fe200000e0000 */
        /* <DEDUP_REMOVED lines=13> */
[----:B------:R-:W-:Y:S02]  /*2dc0*/  MOV.SPILL R65, UR31 ;  /* 0x0000001f00417c02 */ /* 0x000fe40009000f00 */
[----:B------:R-:W-:Y:S02]  /*2dd0*/  MOV.SPILL R55, UR54 ;  /* 0x0000003600377c02 */ /* 0x000fe40009000f00 */
[----:B------:R-:W-:Y:S01]  /*2de0*/  R2UR.FILL UR31, R65 ;  /* 0x00000000411f72ca */ /* 0x000fe200004e0000 */
[----:B-1----:R-:W-:Y:S01]  /*2df0*/  UIADD3 UR32, UPT, UPT, UR8, 0x8800, URZ ;  /* 0x0000880008207890 */ /* 0x002fe2000fffe0ff */
[----:B------:R-:W-:Y:S01]  /*2e00*/  MOV.SPILL R62, UR30 ;  /* 0x0000001e003e7c02 */ /* 0x000fe20009000f00 */
[----:B------:R-:W-:Y:S01]  /*2e10*/  UIADD3 UR34, UPT, UPT, UR11, 0x20, URZ ;  /* 0x000000200b227890 */ /* 0x000fe2000fffe0ff */
[----:B------:R-:W-:Y:S01]  /*2e20*/  R2UR.FILL UR54, R55 ;  /* 0x00000000373672ca */ /* 0x000fe200004e0000 */
[----:B------:R-:W-:Y:S01]  /*2e30*/  UMOV UR33, UR12 ;  /* 0x0000000c00217c82 */ /* 0x000fe20008000000 */
[----:B------:R-:W-:Y:S01]  /*2e40*/  UMOV UR35, UR14 ;  /* 0x0000000e00237c82 */ /* 0x000fe20008000000 */
[----:B------:R-:W-:Y:S01]  /*2e50*/  UMOV UR36, UR13 ;  /* 0x0000000d00247c82 */ /* 0x000fe20008000000 */
[----:B------:R-:W-:Y:S01]  /*2e60*/  UMOV UR37, UR5 ;  /* 0x0000000500257c82 */ /* 0x000fe20008000000 */
[----:B------:R-:W-:Y:S01]  /*2e70*/  UMOV UR14, UR51 ;  /* 0x00000033000e7c82 */ /* 0x000fe20008000000 */
[----:B------:R-:W-:Y:S01]  /*2e80*/  UMOV UR18, UR34 ;  /* 0x0000002200127c82 */ /* 0x000fe20008000000 */
[----:B------:R-:W-:Y:S01]  /*2e90*/  UMOV UR19, UR14 ;  /* 0x0000000e00137c82 */ /* 0x000fe20008000000 */
        /* <DEDUP_REMOVED lines=9> */
[----:B------:R-:W-:Y:S01]  /*2f30*/  R2UR.FILL UR30, R62 ;  /* 0x000000003e1e72ca */ /* 0x000fe200004e0000 */
[----:B------:R5:W-:Y:S01]  /*2f40*/  UTMALDG.4D.IM2COL [UR16], [UR6], UR4 ;  /* 0x00000010060073b4 */ /* 0x000be20008058004 */
[----:B------:R3:W-:Y:S01]  /*2f50*/  UTMALDG.4D.IM2COL [UR40], [UR6], UR4 ;  /* 0x00000028060073b4 */ /* 0x0007e20008058004 */
[----:B-1----:R-:W-:Y:S01]  /*2f60*/  UIADD3 UR32, UPT, UPT, UR8, 0x9800, URZ ;  /* 0x0000980008207890 */ /* 0x002fe2000fffe0ff */
[----:B------:R-:W-:Y:S01]  /*2f70*/  UMOV UR35, UR14 ;  /* 0x0000000e00237c82 */ /* 0x000fe20008000000 */
[----:B------:R-:W-:Y:S01]  /*2f80*/  UMOV UR36, UR13 ;  /* 0x0000000d00247c82 */ /* 0x000fe20008000000 */
[----:B------:R-:W-:Y:S01]  /*2f90*/  UMOV UR37, UR5 ;  /* 0x0000000500257c82 */ /* 0x000fe20008000000 */
[----:B------:R-:W-:Y:S01]  /*2fa0*/  UMOV UR14, UR27 ;  /* 0x0000001b000e7c82 */ /* 0x000fe20008000000 */
[----:B------:R-:W-:Y:S01]  /*2fb0*/  UMOV UR13, UR28 ;  /* 0x0000001c000d7c82 */ /* 0x000fe20008000000 */
[----:B------:R-:W-:Y:S01]  /*2fc0*/  UMOV UR5, UR29 ;  /* 0x0000001d00057c82 */ /* 0x000fe20008000000 */
[----:B--2---:R-:W-:Y:S02]  /*2fd0*/  R2UR UR51, R25 ;  /* 0x00000000193372ca */ /* 0x004fe400000e0000 */
[----:B------:R1:W-:Y:S01]  /*2fe0*/  UTMALDG.4D.IM2COL [UR32], [UR6], UR4 ;  /* 0x00000020060073b4 */ /* 0x0003e20008058004 */
[----:B------:R-:W-:Y:S01]  /*2ff0*/  R2UR UR52, R24 ;  /* 0x00000000183472ca */ /* 0x000fe200000e0000 */
[----:B------:R-:W-:Y:S01]  /*3000*/  UIADD3 UR48, UPT, UPT, UR8, 0xa400, URZ ;  /* 0x0000a40008307890 */ /* 0x000fe2000fffe0ff */
[----:B------:R-:W-:Y:S01]  /*3010*/  R2UR UR53, R26 ;  /* 0x000000001a3572ca */ /* 0x000fe200000e0000 */
[----:B-----5:R-:W-:Y:S01]  /*3020*/  UIADD3 UR16, UPT, UPT, UR8, 0xa000, URZ ;  /* 0x0000a00008107890 */ /* 0x020fe2000fffe0ff */
[----:B------:R2:W-:Y:S01]  /*3030*/  UTMALDG.4D.IM2COL [UR24], [UR6], UR4 ;  /* 0x00000018060073b4 */ /* 0x0005e20008058004 */
[----:B------:R-:W-:Y:S01]  /*3040*/  UMOV UR19, UR14 ;  /* 0x0000000e00137c82 */ /* 0x000fe20008000000 */
[----:B------:R-:W-:Y:S01]  /*3050*/  UMOV UR20, UR13 ;  /* 0x0000000d00147c82 */ /* 0x000fe20008000000 */
[----:B------:R-:W-:Y:S03]  /*3060*/  UMOV UR21, UR5 ;  /* 0x0000000500157c82 */ /* 0x000fe60008000000 */
[----:B------:R-:W-:Y:S03]  /*3070*/  UMOV UR14, UR51 ;  /* 0x00000033000e7c82 */ /* 0x000fe60008000000 */
[----:B------:R-:W-:Y:S01]  /*3080*/  UMOV UR13, UR52 ;  /* 0x00000034000d7c82 */ /* 0x000fe20008000000 */
[----:B---3--:R-:W-:Y:S01]  /*3090*/  R2UR UR43, R22 ;  /* 0x00000000162b72ca */ /* 0x008fe200000e0000 */
[----:B------:R3:W-:Y:S01]  /*30a0*/  UTMALDG.4D.IM2COL [UR16], [UR6], UR4 ;  /* 0x00000010060073b4 */ /* 0x0007e20008058004 */
[----:B------:R-:W-:Y:S01]  /*30b0*/  R2UR UR44, R21 ;  /* 0x00000000152c72ca */ /* 0x000fe200000e0000 */
[----:B------:R-:W-:Y:S01]  /*30c0*/  UIADD3 UR40, UPT, UPT, UR8, 0xac00, URZ ;  /* 0x0000ac0008287890 */ /* 0x000fe2000fffe0ff */
[----:B------:R-:W-:Y:S01]  /*30d0*/  R2UR UR45, R23 ;  /* 0x00000000172d72ca */ /* 0x000fe200000e0000 */
[----:B------:R-:W-:Y:S01]  /*30e0*/  UMOV UR5, UR53 ;  /* 0x0000003500057c82 */ /* 0x000fe20008000000 */
[----:B------:R5:W-:Y:S01]  /*30f0*/  UTMALDG.4D.IM2COL [UR48], [UR6], UR4 ;  /* 0x00000030060073b4 */ /* 0x000be20008058004 */
[----:B-1----:R-:W-:Y:S01]  /*3100*/  UIADD3 UR32, UPT, UPT, UR8, 0xa800, URZ ;  /* 0x0000a80008207890 */ /* 0x002fe2000fffe0ff */
[----:B------:R-:W-:Y:S01]  /*3110*/  UMOV UR35, UR14 ;  /* 0x0000000e00237c82 */ /* 0x000fe20008000000 */
[----:B------:R-:W-:Y:S01]  /*3120*/  UMOV UR36, UR13 ;  /* 0x0000000d00247c82 */ /* 0x000fe20008000000 */
[----:B------:R-:W-:Y:S03]  /*3130*/  UMOV UR37, UR5 ;  /* 0x0000000500257c82 */ /* 0x000fe60008000000 */
[----:B------:R-:W-:Y:S02]  /*3140*/  UMOV UR14, UR43 ;  /* 0x0000002b000e7c82 */ /* 0x000fe40008000000 */
[----:B------:R-:W-:Y:S02]  /*3150*/  UMOV UR13, UR44 ;  /* 0x0000002c000d7c82 */ /* 0x000fe40008000000 */
[----:B------:R-:W-:Y:S01]  /*3160*/  UMOV UR5, UR45 ;  /* 0x0000002d00057c82 */ /* 0x000fe20008000000 */
[----:B--2---:R-:W-:Y:S01]  /*3170*/  R2UR UR27, R19 ;  /* 0x00000000131b72ca */ /* 0x004fe200000e0000 */
[----:B------:R1:W-:Y:S01]  /*3180*/  UTMALDG.4D.IM2COL [UR32], [UR6], UR4 ;  /* 0x00000020060073b4 */ /* 0x0003e20008058004 */
[----:B------:R-:W-:Y:S01]  /*3190*/  R2UR UR28, R18 ;  /* 0x00000000121c72ca */ /* 0x000fe200000e0000 */
[----:B------:R-:W-:Y:S01]  /*31a0*/  UIADD3 UR24, UPT, UPT, UR8, 0xb400, URZ ;  /* 0x0000b40008187890 */ /* 0x000fe2000fffe0ff */
[----:B------:R-:W-:Y:S01]  /*31b0*/  R2UR UR29, R20 ;  /* 0x00000000141d72ca */ /* 0x000fe200000e0000 */
[----:B---3--:R-:W-:Y:S01]  /*31c0*/  UIADD3 UR16, UPT, UPT, UR8, 0xb000, URZ ;  /* 0x0000b00008107890 */ /* 0x008fe2000fffe0ff */
[----:B------:R2:W-:Y:S01]  /*31d0*/  UTMALDG.4D.IM2COL [UR40], [UR6], UR4 ;  /* 0x00000028060073b4 */ /* 0x0005e20008058004 */
[----:B------:R-:W-:Y:S01]  /*31e0*/  UMOV UR19, UR14 ;  /* 0x0000000e00137c82 */ /* 0x000fe20008000000 */
[----:B------:R-:W-:Y:S01]  /*31f0*/  UMOV UR20, UR13 ;  /* 0x0000000d00147c82 */ /* 0x000fe20008000000 */
[----:B------:R-:W-:Y:S04]  /*3200*/  UMOV UR21, UR5 ;  /* 0x0000000500157c82 */ /* 0x000fe80008000000 */
[----:B------:R-:W-:Y:S02]  /*3210*/  UMOV UR14, UR27 ;  /* 0x0000001b000e7c82 */ /* 0x000fe40008000000 */
[----:B------:R-:W-:Y:S01]  /*3220*/  UMOV UR13, UR28 ;  /* 0x0000001c000d7c82 */ /* 0x000fe20008000000 */
[----:B-----5:R-:W-:Y:S01]  /*3230*/  R2UR UR51, R13 ;  /* 0x000000000d3372ca */ /* 0x020fe200000e0000 */
        /* <DEDUP_REMOVED lines=22> */
[----:B------:R-:W-:Y:S01]  /*33a0*/  UMOV UR21, UR5 ;  /* 0x0000000500157c82 */ /* 0x000fe20008000000 */
[----:B------:R-:W-:Y:S01]  /*33b0*/  UMOV UR14, UR51 ;  /* 0x00000033000e7c82 */ /* 0x000fe20008000000 */
[----:B------:R-:W-:Y:S01]  /*33c0*/  UMOV UR13, UR52 ;  /* 0x00000034000d7c82 */ /* 0x000fe20008000000 */
[----:B------:R-:W-:Y:S01]  /*33d0*/  UMOV UR5, UR53 ;  /* 0x0000003500057c82 */ /* 0x000fe20008000000 */
[----:B-----5:R-:W-:Y:S01]  /*33e0*/  R2UR.FILL UR29, R61 ;  /* 0x000000003d1d72ca */ /* 0x020fe200004e0000 */
[----:B------:R3:W-:Y:S01]  /*33f0*/  UTMALDG.4D.IM2COL [UR16], [UR6], UR4 ;  /* 0x00000010060073b4 */ /* 0x0007e20008058004 */
[----:B------:R-:W-:Y:S01]  /*3400*/  R2UR.FILL UR28, R60 ;  /* 0x000000003c1c72ca */ /* 0x000fe200004e0000 */
[----:B------:R-:W-:Y:S01]  /*3410*/  UIADD3 UR24, UPT, UPT, UR8, 0xfc00, URZ ;  /* 0x0000fc0008187890 */ /* 0x000fe2000fffe0ff */
[----:B------:R-:W-:Y:S01]  /*3420*/  R2UR.FILL UR27, R59 ;  /* 0x000000003b1b72ca */ /* 0x000fe200004e0000 */
        /* <DEDUP_REMOVED lines=8> */
[----:B--2---:R-:W-:Y:S02]  /*34b0*/  R2UR.FILL UR69, R58 ;  /* 0x000000003a4572ca */ /* 0x004fe400004e0000 */
[----:B------:R1:W-:Y:S01]  /*34c0*/  UTMALDG.4D.IM2COL [UR32], [UR6], UR4 ;  /* 0x00000020060073b4 */ /* 0x0003e20008058004 */
[----:B------:R-:W-:Y:S01]  /*34d0*/  R2UR.FILL UR68, R57 ;  /* 0x00000000394472ca */ /* 0x000fe200004e0000 */
[----:B------:R-:W-:Y:S01]  /*34e0*/  UIADD3 UR64, UPT, UPT, UR8, 0xdc00, URZ ;  /* 0x0000dc0008407890 */ /* 0x000fe2000fffe0ff */
[----:B------:R-:W-:Y:S01]  /*34f0*/  R2UR.FILL UR67, R56 ;  /* 0x00000000384372ca */ /* 0x000fe200004e0000 */
[----:B---3--:R-:W-:Y:S01]  /*3500*/  UIADD3 UR16, UPT, UPT, UR8, 0xd000, URZ ;  /* 0x0000d00008107890 */ /* 0x008fe2000fffe0ff */
[----:B------:R2:W-:Y:S01]  /*3510*/  UTMALDG.4D.IM2COL [UR40], [UR6], UR4 ;  /* 0x00000028060073b4 */ /* 0x0005e20008058004 */
[----:B------:R-:W-:Y:S01]  /*3520*/  UMOV UR19, UR14 ;  /* 0x0000000e00137c82 */ /* 0x000fe20008000000 */
[----:B------:R-:W-:Y:S01]  /*3530*/  UMOV UR20, UR13 ;  /* 0x0000000d00147c82 */ /* 0x000fe20008000000 */
[----:B------:R-:W-:Y:S01]  /*3540*/  UMOV UR21, UR5 ;  /* 0x0000000500157c82 */ /* 0x000fe20008000000 */
[----:B------:R-:W-:Y:S01]  /*3550*/  UIADD3 UR14, UP0, UPT, UR62, 0x180, URZ ;  /* 0x000001803e0e7890 */ /* 0x000fe2000ff1e0ff */
[----:B------:R-:W-:Y:S01]  /*3560*/  UMOV UR5, 0x10000000 ;  /* 0x1000000000057882 */ /* 0x000fe20000000000 */
[----:B-----5:R-:W-:Y:S02]  /*3570*/  R2UR.FILL UR53, R54 ;  /* 0x00000000363572ca */ /* 0x020fe400004e0000 */
[----:B------:R3:W-:Y:S01]  /*3580*/  UTMALDG.4D.IM2COL [UR16], [UR6], UR4 ;  /* 0x00000010060073b4 */ /* 0x0007e20008058004 */
[----:B------:R-:W-:Y:S01]  /*3590*/  R2UR.FILL UR52, R53 ;  /* 0x00000000353472ca */ /* 0x000fe200004e0000 */
[----:B------:R-:W-:Y:S01]  /*35a0*/  UIADD3 UR48, UPT, UPT, UR8, 0xec00, URZ ;  /* 0x0000ec0008307890 */ /* 0x000fe2000fffe0ff */
[----:B------:R-:W-:Y:S01]  /*35b0*/  R2UR.FILL UR51, R52 ;  /* 0x00000000343372ca */ /* 0x000fe200004e0000 */
[----:B------:R-:W-:Y:S01]  /*35c0*/  UIADD3.X UR15, UPT, UPT, URZ, UR63, URZ, UP0, !UPT ;  /* 0x0000003fff0f7290 */ /* 0x000fe200087fe4ff */
[----:B------:R-:W-:Y:S01]  /*35d0*/  UTMALDG.4D.IM2COL [UR72], [UR6], UR4 ;  /* 0x00000048060073b4 */ /* 0x000fe20008058004 */
[----:B-1----:R-:W-:Y:S01]  /*35e0*/  UIADD3 UR32, UPT, UPT, UR8, 0xd800, URZ ;  /* 0x0000d80008207890 */ /* 0x002fe2000fffe0ff */
[----:B------:R-:W-:Y:S01]  /*35f0*/  UMOV UR35, UR75 ;  /* 0x0000004b00237c82 */ /* 0x000fe20008000000 */
[----:B------:R-:W-:Y:S01]  /*3600*/  UMOV UR36, UR76 ;  /* 0x0000004c00247c82 */ /* 0x000fe20008000000 */
[----:B------:R-:W-:Y:S01]  /*3610*/  UMOV UR37, UR77 ;  /* 0x0000004d00257c82 */ /* 0x000fe20008000000 */
[----:B--2---:R-:W-:Y:S05]  /*3620*/  R2UR.FILL UR45, R51 ;  /* 0x00000000332d72ca */ /* 0x004fea00004e0000 */
[----:B------:R1:W-:Y:S01]  /*3630*/  UTMALDG.4D.IM2COL [UR32], [UR6], UR4 ;  /* 0x00000020060073b4 */ /* 0x0003e20008058004 */
[----:B------:R-:W-:Y:S01]  /*3640*/  R2UR.FILL UR44, R50 ;  /* 0x00000000322c72ca */ /* 0x000fe200004e0000 */
[----:B------:R-:W-:Y:S01]  /*3650*/  UIADD3 UR40, UPT, UPT, UR8, 0xf400, URZ ;  /* 0x0000f40008287890 */ /* 0x000fe2000fffe0ff */
[----:B------:R-:W-:Y:S01]  /*3660*/  R2UR.FILL UR43, R49 ;  /* 0x00000000312b72ca */ /* 0x000fe200004e0000 */
[----:B---3--:R-:W-:Y:S01]  /*3670*/  UIADD3 UR16, UPT, UPT, UR8, 0xe000, URZ ;  /* 0x0000e00008107890 */ /* 0x008fe2000fffe0ff */
[----:B------:R-:W-:Y:S01]  /*3680*/  UTMALDG.4D.IM2COL [UR64], [UR6], UR4 ;  /* 0x00000040060073b4 */ /* 0x000fe20008058004 */
[----:B------:R-:W-:Y:S01]  /*3690*/  UMOV UR19, UR67 ;  /* 0x0000004300137c82 */ /* 0x000fe20008000000 */
[----:B------:R-:W-:Y:S01]  /*36a0*/  UMOV UR20, UR68 ;  /* 0x0000004400147c82 */ /* 0x000fe20008000000 */
[----:B------:R-:W-:Y:S05]  /*36b0*/  UMOV UR21, UR69 ;  /* 0x0000004500157c82 */ /* 0x000fea0008000000 */
[----:B------:R2:W-:Y:S01]  /*36c0*/  UTMALDG.4D.IM2COL [UR16], [UR6], UR4 ;  /* 0x00000010060073b4 */ /* 0x0005e20008058004 */
[----:B------:R-:W-:Y:S01]  /*36d0*/  UTMALDG.4D.IM2COL [UR56], [UR6], UR4 ;  /* 0x00000038060073b4 */ /* 0x000fe20008058004 */
[----:B-1----:R-:W-:Y:S01]  /*36e0*/  UIADD3 UR32, UPT, UPT, UR8, 0xe800, URZ ;  /* 0x0000e80008207890 */ /* 0x002fe2000fffe0ff */
[----:B------:R-:W-:Y:S01]  /*36f0*/  UMOV UR35, UR59 ;  /* 0x0000003b00237c82 */ /* 0x000fe20008000000 */
[----:B------:R-:W-:Y:S01]  /*3700*/  UMOV UR36, UR60 ;  /* 0x0000003c00247c82 */ /* 0x000fe20008000000 */
[----:B------:R-:W-:Y:S06]  /*3710*/  UMOV UR37, UR61 ;  /* 0x0000003d00257c82 */ /* 0x000fec0008000000 */
[----:B------:R1:W-:Y:S01]  /*3720*/  UTMALDG.4D.IM2COL [UR32], [UR6], UR4 ;  /* 0x00000020060073b4 */ /* 0x0003e20008058004 */
[----:B--2---:R-:W-:Y:S01]  /*3730*/  UIADD3 UR16, UPT, UPT, UR8, 0xf000, URZ ;  /* 0x0000f00008107890 */ /* 0x004fe2000fffe0ff */
        /* <DEDUP_REMOVED lines=15> */
[----:B------:R-:W-:Y:S01]  /*3830*/  UMOV UR21, UR29 ;  /* 0x0000001d00157c82 */ /* 0x000fe20008000000 */
[----:B------:R-:W-:Y:S03]  /*3840*/  ULEA UR8, UR9, UR23, 0xe ;  /* 0x0000001709087291 */ /* 0x000fe6000f8e70ff */
[----:B------:R-:W-:Y:S01]  /*3850*/  UMOV UR9, UR12 ;  /* 0x0000000c00097c82 */ /* 0x000fe20008000000 */
[----:B------:R2:W-:Y:S01]  /*3860*/  UTMALDG.4D.IM2COL [UR16], [UR6], UR4 ;  /* 0x00000010060073b4 */ /* 0x0005e20008058004 */
[----:B-1----:R-:W-:Y:S01]  /*3870*/  R2UR UR34, R39 ;  /* 0x00000000272272ca */ /* 0x002fe200000e0000 */
[----:B------:R-:W-:Y:S01]  /*3880*/  UIADD3 UR32, UPT, UPT, UR8, 0x28400, URZ ;  /* 0x0002840008207890 */ /* 0x000fe2000fffe0ff */
[----:B------:R-:W-:Y:S01]  /*3890*/  R2UR UR36, R45 ;  /* 0x000000002d2472ca */ /* 0x000fe200000e0000 */
[----:B------:R-:W-:Y:S01]  /*38a0*/  UMOV UR35, UR11 ;  /* 0x0000000b00237c82 */ /* 0x000fe20008000000 */
[----:B------:R-:W-:Y:S01]  /*38b0*/  R2UR UR37, R46 ;  /* 0x000000002e2572ca */ /* 0x000fe200000e0000 */
[----:B------:R-:W-:Y:S01]  /*38c0*/  UIADD3 UR8, UPT, UPT, UR8, 0x2a400, URZ ;  /* 0x0002a40008087890 */ /* 0x000fe2000fffe0ff */
[----:B--2---:R-:W-:Y:S09]  /*38d0*/  UMOV UR4, 0x0 ;  /* 0x0000000000047882 */ /* 0x004ff20000000000 */
[----:B------:R-:W-:Y:S02]  /*38e0*/  UMOV UR7, UR36 ;  /* 0x0000002400077c82 */ /* 0x000fe40008000000 */
[----:B------:R-:W-:Y:S01]  /*38f0*/  UTMALDG.4D [UR32], [UR14], desc[UR4] ;  /* 0x000004200e0075b4 */ /* 0x000fe20008019000 */
[----:B------:R-:W-:Y:S01]  /*3900*/  IMAD.U32 R45, RZ, RZ, UR7 ;  /* 0x00000007ff2d7e24 */ /* 0x000fe2000f8e00ff */
[----:B------:R-:W-:Y:S01]  /*3910*/  UMOV UR6, UR37 ;  /* 0x0000002500067c82 */ /* 0x000fe20008000000 */
[----:B------:R-:W-:Y:S01]  /*3920*/  UMOV UR12, UR7 ;  /* 0x00000007000c7c82 */ /* 0x000fe20008000000 */
[----:B------:R-:W-:Y:S01]  /*3930*/  IMAD.U32 R0, RZ, RZ, UR6 ;  /* 0x00000006ff007e24 */ /* 0x000fe2000f8e00ff */
[----:B------:R-:W-:Y:S01]  /*3940*/  UMOV UR13, UR6 ;  /* 0x00000006000d7c82 */ /* 0x000fe20008000000 */
[----:B------:R-:W-:Y:S01]  /*3950*/  VIADD R45, R45, 0x1 ;  /* 0x000000012d2d7836 */ /* 0x000fe20000000000 */
[----:B------:R1:W-:Y:S01]  /*3960*/  UTMALDG.4D [UR8], [UR14], desc[UR4] ;  /* 0x000004080e0075b4 */ /* 0x0003e20008019000 */
[----:B------:R-:W-:Y:S03]  /*3970*/  VIADD R0, R0, 0x1 ;  /* 0x0000000100007836 */ /* 0x000fe60000000000 */
[C---:B------:R-:W-:Y:S04]  /*3980*/  ISETP.NE.AND P0, PT, R45.reuse, R4, PT ;  /* 0x000000042d00720c */ /* 0x040fe80003f05270 */
[----:B------:R-:W-:Y:S09]  /*3990*/  SEL R45, R45, RZ, P0 ;  /* 0x000000ff2d2d7207 */ /* 0x000ff20000000000 */
[----:B------:R-:W-:Y:S01]  /*39a0*/  @P0 IMAD R0, RZ, RZ, UR6 ;  /* 0x00000006ff000e24 */ /* 0x000fe2000f8e02ff */
[----:B------:R-:W-:Y:S04]  /*39b0*/  ISETP.NE.AND P0, PT, R7, R6, PT ;  /* 0x000000060700720c */ /* 0x000fe80003f05270 */
[C---:B------:R-:W-:Y:S04]  /*39c0*/  ISETP.NE.AND P1, PT, R0.reuse, R3, PT ;  /* 0x000000030000720c */ /* 0x040fe80003f25270 */
[----:B------:R-:W-:Y:S02]  /*39d0*/  SEL R0, R0, RZ, P1 ;  /* 0x000000ff00007207 */ /* 0x000fe40000800000 */
[----:B-1----:R-:W-:Y:S01]  /*39e0*/  R2UR UR5, R45 ;  /* 0x000000002d0572ca */ /* 0x002fe200000e0000 */
[----:B------:R-:W-:Y:S01]  /*39f0*/  UMOV UR9, UR31 ;  /* 0x0000001f00097c82 */ /* 0x000fe20008000000 */
[----:B------:R-:W-:Y:S01]  /*3a00*/  R2UR UR4, R0 ;  /* 0x00000000000472ca */ /* 0x000fe200000e0000 */
[----:B------:R-:W-:Y:S04]  /*3a10*/  VIADD R0, R5, 0x1 ;  /* 0x0000000105007836 */ /* 0x000fe80000000000 */
[----:B------:R-:W-:Y:S04]  /*3a20*/  @P1 IMAD.MOV R0, RZ, RZ, R5 ;  /* 0x000000ffff001224 */ /* 0x000fe800078e0205 */
[----:B------:R-:W-:Y:S02]  /*3a30*/  IMAD.MOV.U32 R5, RZ, RZ, R0 ;  /* 0x000000ffff057224 */ /* 0x000fe400078e0000 */
[----:B------:R-:W-:Y:S02]  /*3a40*/  IMAD.U32 R45, RZ, RZ, UR5 ;  /* 0x00000005ff2d7e24 */ /* 0x000fe4000f8e00ff */
[----:B------:R-:W-:Y:S01]  /*3a50*/  IMAD.U32 R46, RZ, RZ, UR4 ;  /* 0x00000004ff2e7e24 */ /* 0x000fe2000f8e00ff */
[----:B----4-:R-:W-:Y:S06]  /*3a60*/  @P0 BRA `(.L_x_22) ;  /* 0xffffffec00580947 */ /* 0x010fec000383ffff */
.L_x_17:
[----:B------:R-:W-:Y:S01]  /*3a70*/  ULEA UR4, UR31, UR23, 0x3 ;  /* 0x000000171f047291 */ /* 0x000fe2000f8e18ff */
[----:B-1----:R-:W-:Y:S01]  /*3a80*/  IMAD.U32 R0, RZ, RZ, UR22 ;  /* 0x00000016ff007e24 */ /* 0x002fe2000f8e00ff */
[----:B------:R-:W-:Y:S01]  /*3a90*/  @!P3 SYNCS.ARRIVE.TRANS64.A1T0 RZ, [UR23+0x88], RZ ;  /* 0x000088ffffffb9a7 */ /* 0x000fe20008100017 */
[----:B------:R-:W-:-:S03]  /*3aa0*/  R2UR UR5, R47 ;  /* 0x000000002f0572ca */ /* 0x000fc600000e0000 */
[----:B------:R-:W-:-:S04]  /*3ab0*/  SHF.L.U32 R0, R0, 0x1f, RZ ;  /* 0x0000001f00007819 */ /* 0x000fc800000006ff */
[----:B--2---:R1:W2:Y:S06]  /*3ac0*/  SYNCS.PHASECHK.TRANS64.TRYWAIT P2, [UR4+0x20], R0 ;  /* 0x00002000ff0075a7 */ /* 0x0042ac0008041104 */
[----:B------:R-:W-:-:S09]  /*3ad0*/  UISETP.GE.AND UP0, UPT, UR5, 0x1, UPT ;  /* 0x000000010500788c */ /* 0x000fd2000bf06270 */
[----:B------:R-:W-:Y:S05]  /*3ae0*/  BRA.U !UP0, `(.L_x_23) ;  /* 0x0000002108e87547 */ /* 0x000fea000b800000 */
[----:B------:R-:W3:Y:S01]  /*3af0*/  LDCU.128 UR8, c[0x0][0x480] ;  /* 0x00009000ff0877ac */ /* 0x000ee20008000c00 */
[----:B-1----:R-:W1:Y:S01]  /*3b00*/  LDC R0, c[0x0][0x390] ;  /* 0x0000e400ff007b82 */ /* 0x002e620000000800 */
[----:B------:R-:W-:Y:S02]  /*3b10*/  UIADD3 UR60, UPT, UPT, UR30, 0x8, URZ ;  /* 0x000000081e3c7890 */ /* 0x000fe4000fffe0ff */
[----:B------:R-:W-:Y:S02]  /*3b20*/  UIADD3 UR64, UPT, UPT, UR30, 0x10, URZ ;  /* 0x000000101e407890 */ /* 0x000fe4000fffe0ff */
[----:B------:R-:W-:-:S03]  /*3b30*/  UIADD3 UR65, UPT, UPT, UR30, 0x18, URZ ;  /* 0x000000181e417890 */ /* 0x000fc6000fffe0ff */
[----:B------:R-:W4:Y:S01]  /*3b40*/  LDC R2, c[0x0][0x38c] ;  /* 0x0000e300ff027b82 */ /* 0x000f220000000800 */
[----:B------:R-:W-:Y:S02]  /*3b50*/  UIADD3 UR66, UPT, UPT, UR30, 0x20, URZ ;  /* 0x000000201e427890 */ /* 0x000fe4000fffe0ff */
[----:B------:R-:W-:Y:S02]  /*3b60*/  UIADD3 UR67, UPT, UPT, UR30, 0x28, URZ ;  /* 0x000000281e437890 */ /* 0x000fe4000fffe0ff */
[----:B------:R-:W-:Y:S02]  /*3b70*/  UIADD3 UR68, UPT, UPT, UR30, 0x30, URZ ;  /* 0x000000301e447890 */ /* 0x000fe4000fffe0ff */
[----:B------:R-:W-:Y:S02]  /*3b80*/  UIADD3 UR70, UPT, UPT, UR30, 0x38, URZ ;  /* 0x000000381e467890 */ /* 0x000fe4000fffe0ff */
[----:B---3--:R-:W-:Y:S02]  /*3b90*/  UIMAD.WIDE.U32 UR6, UR60, UR9, URZ ;  /* 0x000000093c0672a5 */ /* 0x008fe4000f8e00ff */
[----:B------:R-:W-:-:S02]  /*3ba0*/  UIMAD.WIDE.U32 UR12, UR64, UR9, URZ ;  /* 0x00000009400c72a5 */ /* 0x000fc4000f8e00ff */
[----:B------:R-:W-:Y:S02]  /*3bb0*/  UIMAD.WIDE.U32 UR14, UR65, UR9, URZ ;  /* 0x00000009410e72a5 */ /* 0x000fe4000f8e00ff */
[----:B------:R-:W-:Y:S01]  /*3bc0*/  UIMAD.WIDE.U32 UR16, UR66, UR9, URZ ;  /* 0x00000009421072a5 */ /* 0x000fe2000f8e00ff */
[----:B------:R-:W-:Y:S01]  /*3bd0*/  UMOV UR6, UR7 ;  /* 0x0000000700067c82 */ /* 0x000fe20008000000 */
[----:B------:R-:W-:Y:S02]  /*3be0*/  UIMAD.WIDE.U32 UR18, UR67, UR9, URZ ;  /* 0x00000009431272a5 */ /* 0x000fe4000f8e00ff */
[----:B------:R-:W-:Y:S02]  /*3bf0*/  USHF.R.U32.HI UR51, URZ, UR10, UR6 ;  /* 0x0000000aff337299 */ /* 0x000fe40008011606 */
[----:B------:R-:W-:Y:S01]  /*3c00*/  UIMAD.WIDE.U32 UR20, UR68, UR9, URZ ;  /* 0x00000009441472a5 */ /* 0x000fe2000f8e00ff */
[----:B------:R-:W-:Y:S01]  /*3c10*/  UMOV UR6, UR13 ;  /* 0x0000000d00067c82 */ /* 0x000fe20008000000 */
[----:B------:R-:W-:-:S02]  /*3c20*/  UIADD3 UR71, UPT, UPT, UR30, 0x40, URZ ;  /* 0x000000401e477890 */ /* 0x000fc4000fffe0ff */
[----:B------:R-:W-:Y:S02]  /*3c30*/  USHF.R.U32.HI UR50, URZ, UR10, UR6 ;  /* 0x0000000aff327299 */ /* 0x000fe40008011606 */
[----:B------:R-:W-:Y:S01]  /*3c40*/  UIMAD.WIDE.U32 UR24, UR70, UR9, URZ ;  /* 0x00000009461872a5 */ /* 0x000fe2000f8e00ff */
[----:B------:R-:W-:Y:S01]  /*3c50*/  UMOV UR6, UR15 ;  /* 0x0000000f00067c82 */ /* 0x000fe20008000000 */
[----:B------:R-:W-:Y:S02]  /*3c60*/  UIADD3 UR72, UPT, UPT, UR30, 0x48, URZ ;  /* 0x000000481e487890 */ /* 0x000fe4000fffe0ff */
        /* <DEDUP_REMOVED lines=12> */
[----:B------:R-:W-:Y:S01]  /*3d30*/  USHF.R.U32.HI UR47, URZ, UR10, UR6 ;  /* 0x0000000aff2f7299 */ /* 0x000fe20008011606 */
[----:B------:R-:W3:Y:S02]  /*3d40*/  LDCU.64 UR4, c[0x0][0x490] ;  /* 0x00009200ff0477ac */ /* 0x000ee40008000a00 */
        /* <DEDUP_REMOVED lines=13> */
[----:B------:R-:W-:Y:S01]  /*3e20*/  UMOV UR7, UR43 ;  /* 0x0000002b00077c82 */ /* 0x000fe20008000000 */
[----:B------:R-:W-:-:S02]  /*3e30*/  USHF.R.U32.HI UR15, URZ, UR10, UR6 ;  /* 0x0000000aff0f7299 */ /* 0x000fc40008011606 */
[----:B------:R-:W-:Y:S01]  /*3e40*/  UIMAD.WIDE.U32 UR40, UR56, UR9, URZ ;  /* 0x00000009382872a5 */ /* 0x000fe2000f8e00ff */
[----:B------:R-:W-:Y:S01]  /*3e50*/  UMOV UR6, UR35 ;  /* 0x0000002300067c82 */ /* 0x000fe20008000000 */
[----:B------:R-:W-:Y:S02]  /*3e60*/  UISETP.NE.AND UP0, UPT, UR8, 0x1, UPT ;  /* 0x000000010800788c */ /* 0x000fe4000bf05270 */
[----:B------:R-:W-:Y:S02]  /*3e70*/  USHF.R.U32.HI UR14, URZ, UR10, UR6 ;  /* 0x0000000aff0e7299 */ /* 0x000fe40008011606 */
[----:B------:R-:W-:Y:S01]  /*3e80*/  USHF.R.U32.HI UR7, URZ, UR10, UR7 ;  /* 0x0000000aff077299 */ /* 0x000fe20008011607 */
[----:B------:R-:W-:Y:S01]  /*3e90*/  UMOV UR6, UR37 ;  /* 0x0000002500067c82 */ /* 0x000fe20008000000 */
[----:B------:R-:W-:Y:S02]  /*3ea0*/  UIADD3 UR53, UPT, UPT, UR30, 0x78, URZ ;  /* 0x000000781e357890 */ /* 0x000fe4000fffe0ff */
[----:B------:R-:W-:-:S02]  /*3eb0*/  USHF.R.U32.HI UR13, URZ, UR10, UR6 ;  /* 0x0000000aff0d7299 */ /* 0x000fc40008011606 */
[----:B------:R-:W-:Y:S01]  /*3ec0*/  USEL UR36, UR30, UR7, !UP0 ;  /* 0x000000071e247287 */ /* 0x000fe2000c000000 */
[----:B------:R-:W-:Y:S01]  /*3ed0*/  UMOV UR6, UR39 ;  /* 0x0000002700067c82 */ /* 0x000fe20008000000 */
[----:B------:R-:W-:Y:S02]  /*3ee0*/  USEL UR38, UR60, UR51, !UP0 ;  /* 0x000000333c267287 */ /* 0x000fe4000c000000 */
[----:B------:R-:W-:Y:S02]  /*3ef0*/  USHF.R.U32.HI UR12, URZ, UR10, UR6 ;  /* 0x0000000aff0c7299 */ /* 0x000fe40008011606 */
[----:B------:R-:W-:Y:S02]  /*3f00*/  UIMAD.WIDE.U32 UR44, UR53, UR9, URZ ;  /* 0x00000009352c72a5 */ /* 0x000fe4000f8e00ff */
[----:B------:R-:W-:Y:S01]  /*3f10*/  USEL UR47, UR68, UR47, !UP0 ;  /* 0x0000002f442f7287 */ /* 0x000fe2000c000000 */
[----:B------:R-:W-:Y:S01]  /*3f20*/  UMOV UR6, UR41 ;  /* 0x0000002900067c82 */ /* 0x000fe20008000000 */
[----:B------:R-:W-:-:S02]  /*3f30*/  USEL UR41, UR65, UR48, !UP0 ;  /* 0x0000003041297287 */ /* 0x000fc4000c000000 */
[----:B------:R-:W-:Y:S02]  /*3f40*/  USEL UR43, UR66, UR46, !UP0 ;  /* 0x0000002e422b7287 */ /* 0x000fe4000c000000 */
[----:B---3--:R-:W-:Y:S02]  /*3f50*/  UIMAD.WIDE.U32 UR26, UR36, UR4, URZ ;  /* 0x00000004241a72a5 */ /* 0x008fe4000f8e00ff */
[----:B------:R-:W-:Y:S02]  /*3f60*/  USEL UR48, UR74, UR13, !UP0 ;  /* 0x0000000d4a307287 */ /* 0x000fe4000c000000 */
[----:B------:R-:W-:Y:S02]  /*3f70*/  USEL UR46, UR76, UR12, !UP0 ;  /* 0x0000000c4c2e7287 */ /* 0x000fe4000c000000 */
[----:B------:R-:W-:Y:S02]  /*3f80*/  UIMAD.WIDE.U32 UR24, UR38, UR4, URZ ;  /* 0x00000004261872a5 */ /* 0x000fe4000f8e00ff */
[----:B------:R-:W-:-:S02]  /*3f90*/  USHF.R.U32.HI UR9, URZ, UR10, UR6 ;  /* 0x0000000aff097299 */ /* 0x000fc40008011606 */
[----:B------:R-:W-:Y:S02]  /*3fa0*/  UIMAD.WIDE.U32 UR12, UR47, UR4, URZ ;  /* 0x000000042f0c72a5 */ /* 0x000fe4000f8e00ff */
[----:B------:R-:W-:Y:S01]  /*3fb0*/  USEL UR44, UR67, UR17, !UP0 ;  /* 0x00000011432c7287 */ /* 0x000fe2000c000000 */
[----:B------:R-:W-:Y:S01]  /*3fc0*/  UMOV UR6, UR45 ;  /* 0x0000002d00067c82 */ /* 0x000fe20008000000 */
[----:B------:R-:W-:Y:S02]  /*3fd0*/  USEL UR39, UR64, UR50, !UP0 ;  /* 0x0000003240277287 */ /* 0x000fe4000c000000 */
[----:B------:R-:W-:Y:S02]  /*3fe0*/  USEL UR51, UR75, UR15, !UP0 ;  /* 0x0000000f4b337287 */ /* 0x000fe4000c000000 */
[----:B------:R-:W-:Y:S02]  /*3ff0*/  USEL UR50, UR73, UR14, !UP0 ;  /* 0x0000000e49327287 */ /* 0x000fe4000c000000 */
[----:B------:R-:W-:-:S02]  /*4000*/  USHF.R.U32.HI UR10, URZ, UR10, UR6 ;  /* 0x0000000aff0a7299 */ /* 0x000fc40008011606 */
[----:B------:R-:W-:Y:S01]  /*4010*/  UIMAD.WIDE.U32 UR14, UR44, UR4, URZ ;  /* 0x000000042c0e72a5 */ /* 0x000fe2000f8e00ff */
[----:B------:R-:W-:Y:S01]  /*4020*/  UMOV UR37, UR27 ;  /* 0x0000001b00257c82 */ /* 0x000fe20008000000 */
[----:B------:R-:W-:Y:S02]  /*4030*/  USEL UR49, UR70, UR49, !UP0 ;  /* 0x0000003146317287 */ /* 0x000fe4000c000000 */
[----:B------:R-:W-:Y:S02]  /*4040*/  USEL UR55, UR71, UR55, !UP0 ;  /* 0x0000003747377287 */ /* 0x000fe4000c000000 */
[----:B------:R-:W-:Y:S02]  /*4050*/  USEL UR52, UR72, UR16, !UP0 ;  /* 0x0000001048347287 */ /* 0x000fe4000c000000 */
[----:B------:R-:W-:Y:S01]  /*4060*/  USEL UR42, UR56, UR9, !UP0 ;  /* 0x00000009382a7287 */ /* 0x000fe2000c000000 */
[----:B------:R-:W-:Y:S01]  /*4070*/  UMOV UR27, UR25 ;  /* 0x00000019001b7c82 */ /* 0x000fe20008000000 */
[----:B------:R-:W-:Y:S01]  /*4080*/  UIMAD.WIDE.U32 UR20, UR39, UR4, URZ ;  /* 0x00000004271472a5 */ /* 0x000fe2000f8e00ff */
[----:B------:R-:W-:Y:S01]  /*4090*/  UMOV UR9, UR13 ;  /* 0x0000000d00097c82 */ /* 0x000fe20008000000 */
[----:B------:R-:W-:-:S02]  /*40a0*/  UIMAD.WIDE.U32 UR18, UR41, UR4, URZ ;  /* 0x00000004291272a5 */ /* 0x000fc4000f8e00ff */
[----:B------:R-:W-:Y:S02]  /*40b0*/  UIMAD.WIDE.U32 UR16, UR43, UR4, URZ ;  /* 0x000000042b1072a5 */ /* 0x000fe4000f8e00ff */
[----:B------:R-:W-:Y:S02]  /*40c0*/  USHF.R.U32.HI UR58, URZ, UR5, UR27 ;  /* 0x00000005ff3a7299 */ /* 0x000fe4000801161b */
[----:B------:R-:W-:Y:S02]  /*40d0*/  USHF.R.U32.HI UR27, URZ, UR5, UR9 ;  /* 0x00000005ff1b7299 */ /* 0x000fe40008011609 */
[----:B------:R-:W-:Y:S02]  /*40e0*/  UIMAD.WIDE.U32 UR6, UR49, UR4, URZ ;  /* 0x00000004310672a5 */ /* 0x000fe4000f8e00ff */
[----:B------:R-:W-:Y:S02]  /*40f0*/  UIMAD.WIDE.U32 UR28, UR55, UR4, URZ ;  /* 0x00000004371c72a5 */ /* 0x000fe4000f8e00ff */
[----:B------:R-:W-:-:S02]  /*4100*/  UIMAD.WIDE.U32 UR32, UR52, UR4, URZ ;  /* 0x00000004342072a5 */ /* 0x000fc4000f8e00ff */
[----:B------:R-:W-:Y:S02]  /*4110*/  UIADD3 UR9, UPT, UPT, -UR38, URZ, URZ ;  /* 0x000000ff26097290 */ /* 0x000fe4000fffe1ff */
[----:B------:R-:W-:Y:S02]  /*4120*/  USEL UR40, UR53, UR10, !UP0 ;  /* 0x0000000a35287287 */ /* 0x000fe4000c000000 */
[----:B------:R-:W-:Y:S01]  /*4130*/  UIMAD.WIDE.U32 UR34, UR51, UR4, URZ ;  /* 0x00000004332272a5 */ /* 0x000fe2000f8e00ff */
[----:B------:R-:W-:Y:S01]  /*4140*/  UMOV UR10, UR15 ;  /* 0x0000000f000a7c82 */ /* 0x000fe20008000000 */
[----:B------:R-:W-:Y:S01]  /*4150*/  UMOV UR26, UR21 ;  /* 0x00000015001a7c82 */ /* 0x000fe20008000000 */
[----:B------:R-:W-:Y:S02]  /*4160*/  USHF.R.U32.HI UR28, URZ, UR5, UR10 ;  /* 0x00000005ff1c7299 */ /* 0x000fe4000801160a */
[----:B------:R-:W-:Y:S01]  /*4170*/  UIMAD UR60, UR8, UR9, UR60 ;  /* 0x00000009083c72a4 */ /* 0x000fe2000f8e023c */
[----:B------:R-:W-:Y:S01]  /*4180*/  UMOV UR21, UR19 ;  /* 0x0000001300157c82 */ /* 0x000fe20008000000 */
[----:B------:R-:W-:Y:S01]  /*4190*/  UMOV UR20, UR17 ;  /* 0x0000001100147c82 */ /* 0x000fe20008000000 */
[----:B------:R-:W-:-:S02]  /*41a0*/  UIADD3 UR10, UPT, UPT, -UR39, URZ, URZ ;  /* 0x000000ff270a7290 */ /* 0x000fc4000fffe1ff */
[----:B------:R-:W-:Y:S02]  /*41b0*/  UIADD3 UR9, UPT, UPT, -UR43, URZ, URZ ;  /* 0x000000ff2b097290 */ /* 0x000fe4000fffe1ff */
[----:B------:R-:W-:Y:S02]  /*41c0*/  UIMAD.WIDE.U32 UR24, UR50, UR4, URZ ;  /* 0x00000004321872a5 */ /* 0x000fe4000f8e00ff */
[----:B------:R-:W-:Y:S02]  /*41d0*/  UIMAD.WIDE.U32 UR18, UR48, UR4, URZ ;  /* 0x00000004301272a5 */ /* 0x000fe4000f8e00ff */
[----:B------:R-:W-:Y:S02]  /*41e0*/  UIMAD.WIDE.U32 UR16, UR46, UR4, URZ ;  /* 0x000000042e1072a5 */ /* 0x000fe4000f8e00ff */
[----:B------:R-:W-:Y:S02]  /*41f0*/  UIMAD.WIDE.U32 UR14, UR42, UR4, URZ ;  /* 0x000000042a0e72a5 */ /* 0x000fe4000f8e00ff */
[----:B------:R-:W-:Y:S01]  /*4200*/  UIMAD.WIDE.U32 UR12, UR40, UR4, URZ ;  /* 0x00000004280c72a5 */ /* 0x000fe2000f8e00ff */
[----:B------:R-:W-:-:S02]  /*4210*/  UMOV UR6, UR29 ;  /* 0x0000001d00067c82 */ /* 0x000fc40008000000 */
[----:B------:R-:W-:Y:S01]  /*4220*/  UMOV UR4, UR33 ;  /* 0x0000002100047c82 */ /* 0x000fe20008000000 */
[----:B------:R-:W-:Y:S02]  /*4230*/  USHF.R.U32.HI UR29, URZ, UR5, UR20 ;  /* 0x00000005ff1d7299 */ /* 0x000fe40008011614 */
[----:B------:R-:W-:Y:S02]  /*4240*/  USHF.R.U32.HI UR20, URZ, UR5, UR4 ;  /* 0x00000005ff147299 */ /* 0x000fe40008011604 */
[----:B------:R-:W-:Y:S02]  /*4250*/  UIADD3 UR12, UPT, UPT, -UR41, URZ, URZ ;  /* 0x000000ff290c7290 */ /* 0x000fe4000fffe1ff */
[----:B------:R-:W-:Y:S02]  /*4260*/  UIMAD UR64, UR8, UR10, UR64 ;  /* 0x0000000a084072a4 */ /* 0x000fe4000f8e0240 */
[----:B------:R-:W-:Y:S01]  /*4270*/  UIMAD UR66, UR8, UR9, UR66 ;  /* 0x00000009084272a4 */ /* 0x000fe2000f8e0242 */
[----:B------:R-:W-:Y:S01]  /*4280*/  UMOV UR4, UR35 ;  /* 0x0000002300047c82 */ /* 0x000fe20008000000 */
[----:B------:R-:W-:-:S02]  /*4290*/  UIADD3 UR10, UPT, UPT, -UR44, URZ, URZ ;  /* 0x000000ff2c0a7290 */ /* 0x000fc4000fffe1ff */
[----:B------:R-:W-:Y:S02]  /*42a0*/  UIADD3 UR9, UPT, UPT, -UR49, URZ, URZ ;  /* 0x000000ff31097290 */ /* 0x000fe4000fffe1ff */
[----:B------:R-:W-:Y:S02]  /*42b0*/  USHF.R.U32.HI UR77, URZ, UR5, UR4 ;  /* 0x00000005ff4d7299 */ /* 0x000fe40008011604 */
[----:B------:R-:W-:Y:S01]  /*42c0*/  UIMAD UR65, UR8, UR12, UR65 ;  /* 0x0000000c084172a4 */ /* 0x000fe2000f8e0241 */
[----:B------:R-:W-:Y:S01]  /*42d0*/  UMOV UR4, UR25 ;  /* 0x0000001900047c82 */ /* 0x000fe20008000000 */
[----:B------:R-:W-:Y:S02]  /*42e0*/  UIADD3 UR12, UPT, UPT, -UR47, URZ, URZ ;  /* 0x000000ff2f0c7290 */ /* 0x000fe4000fffe1ff */
[----:B------:R-:W-:Y:S02]  /*42f0*/  UIMAD UR25, UR8, UR10, UR67 ;  /* 0x0000000a081972a4 */ /* 0x000fe4000f8e0243 */
[----:B------:R-:W-:-:S02]  /*4300*/  UIMAD UR70, UR8, UR9, UR70 ;  /* 0x00000009084672a4 */ /* 0x000fc4000f8e0246 */
[----:B------:R-:W-:Y:S02]  /*4310*/  UIADD3 UR10, UPT, UPT, -UR55, URZ, URZ ;  /* 0x000000ff370a7290 */ /* 0x000fe4000fffe1ff */
[----:B------:R-:W-:Y:S02]  /*4320*/  UIADD3 UR9, UPT, UPT, -UR51, URZ, URZ ;  /* 0x000000ff33097290 */ /* 0x000fe4000fffe1ff */
[----:B------:R-:W-:Y:S02]  /*4330*/  USHF.R.U32.HI UR69, URZ, UR5, UR4 ;  /* 0x00000005ff457299 */ /* 0x000fe40008011604 */
[----:B------:R-:W-:Y:S01]  /*4340*/  UIMAD UR68, UR8, UR12, UR68 ;  /* 0x0000000c084472a4 */ /* 0x000fe2000f8e0244 */
[----:B------:R-:W-:Y:S01]  /*4350*/  UMOV UR4, UR19 ;  /* 0x0000001300047c82 */ /* 0x000fe20008000000 */
[----:B------:R-:W-:Y:S02]  /*4360*/  UIADD3 UR12, UPT, UPT, -UR52, URZ, URZ ;  /* 0x000000ff340c7290 */ /* 0x000fe4000fffe1ff */
[----:B------:R-:W-:-:S02]  /*4370*/  USHF.R.U32.HI UR61, URZ, UR5, UR4 ;  /* 0x00000005ff3d7299 */ /* 0x000fc40008011604 */
[----:B------:R-:W-:Y:S02]  /*4380*/  UIMAD UR71, UR8, UR10, UR71 ;  /* 0x0000000a084772a4 */ /* 0x000fe4000f8e0247 */
[----:B------:R-:W-:Y:S01]  /*4390*/  UIMAD UR75, UR8, UR9, UR75 ;  /* 0x00000009084b72a4 */ /* 0x000fe2000f8e024b */
[----:B------:R-:W-:Y:S01]  /*43a0*/  UMOV UR4, UR17 ;  /* 0x0000001100047c82 */ /* 0x000fe20008000000 */
[----:B------:R-:W-:Y:S02]  /*43b0*/  UIADD3 UR10, UPT, UPT, -UR50, URZ, URZ ;  /* 0x000000ff320a7290 */ /* 0x000fe4000fffe1ff */
[----:B------:R-:W-:Y:S02]  /*43c0*/  UIADD3 UR9, UPT, UPT, -UR46, URZ, URZ ;  /* 0x000000ff2e097290 */ /* 0x000fe4000fffe1ff */
[----:B------:R-:W-:Y:S02]  /*43d0*/  USHF.R.U32.HI UR53, URZ, UR5, UR4 ;  /* 0x00000005ff357299 */ /* 0x000fe40008011604 */
[----:B------:R-:W-:Y:S01]  /*43e0*/  UIMAD UR24, UR8, UR12, UR72 ;  /* 0x0000000c081872a4 */ /* 0x000fe2000f8e0248 */
[----:B------:R-:W-:Y:S01]  /*43f0*/  UMOV UR4, UR15 ;  /* 0x0000000f00047c82 */ /* 0x000fe20008000000 */
[----:B------:R-:W-:-:S02]  /*4400*/  UIADD3 UR12, UPT, UPT, -UR48, URZ, URZ ;  /* 0x000000ff300c7290 */ /* 0x000fc4000fffe1ff */
[----:B------:R-:W-:Y:S02]  /*4410*/  UIMAD UR67, UR8, UR10, UR73 ;  /* 0x0000000a084372a4 */ /* 0x000fe4000f8e0249 */
[----:B------:R-:W-:Y:S02]  /*4420*/  UIMAD UR18, UR8, UR9, UR76 ;  /* 0x00000009081272a4 */ /* 0x000fe4000f8e024c */
[----:B------:R-:W-:Y:S02]  /*4430*/  USHF.R.U32.HI UR45, URZ, UR5, UR4 ;  /* 0x00000005ff2d7299 */ /* 0x000fe40008011604 */
[----:B------:R-:W-:Y:S02]  /*4440*/  UISETP.NE.AND UP0, UPT, UR11, 0x1, UPT ;  /* 0x000000010b00788c */ /* 0x000fe4000bf05270 */
[----:B------:R-:W-:Y:S02]  /*4450*/  UIADD3 UR10, UPT, UPT, -UR42, URZ, URZ ;  /* 0x000000ff2a0a7290 */ /* 0x000fe4000fffe1ff */
[----:B------:R-:W-:-:S02]  /*4460*/  UIADD3 UR32, UPT, UPT, UR30, 0x70, URZ ;  /* 0x000000701e207890 */ /* 0x000fc4000fffe0ff */
[----:B------:R-:W-:Y:S02]  /*4470*/  UIADD3 UR33, UPT, UPT, UR30, 0x78, URZ ;  /* 0x000000781e217890 */ /* 0x000fe4000fffe0ff */
[----:B------:R-:W-:Y:S01]  /*4480*/  UIADD3 UR9, UPT, UPT, -UR40, URZ, URZ ;  /* 0x000000ff28097290 */ /* 0x000fe2000fffe1ff */
[----:B------:R-:W-:Y:S01]  /*4490*/  UMOV UR4, UR13 ;  /* 0x0000000d00047c82 */ /* 0x000fe20008000000 */
[----:B------:R-:W-:Y:S02]  /*44a0*/  USHF.R.U32.HI UR59, URZ, UR5, UR37 ;  /* 0x00000005ff3b7299 */ /* 0x000fe40008011625 */
[----:B------:R-:W-:Y:S02]  /*44b0*/  USHF.R.U32.HI UR57, URZ, UR5, UR26 ;  /* 0x00000005ff397299 */ /* 0x000fe4000801161a */
[----:B------:R-:W-:Y:S02]  /*44c0*/  USHF.R.U32.HI UR56, URZ, UR5, UR21 ;  /* 0x00000005ff387299 */ /* 0x000fe40008011615 */
[----:B------:R-:W-:-:S02]  /*44d0*/  UIMAD UR19, UR8, UR12, UR74 ;  /* 0x0000000c081372a4 */ /* 0x000fc4000f8e024a */
[----:B------:R-:W-:Y:S02]  /*44e0*/  USHF.R.U32.HI UR26, URZ, UR5, UR7 ;  /* 0x00000005ff1a7299 */ /* 0x000fe40008011607 */
[----:B------:R-:W-:Y:S02]  /*44f0*/  USHF.R.U32.HI UR21, URZ, UR5, UR6 ;  /* 0x00000005ff157299 */ /* 0x000fe40008011606 */
[----:B------:R-:W-:Y:S02]  /*4500*/  USHF.R.U32.HI UR37, URZ, UR5, UR4 ;  /* 0x00000005ff257299 */ /* 0x000fe40008011604 */
[----:B------:R-:W-:Y:S02]  /*4510*/  UIADD3 UR12, UPT, UPT, -UR36, URZ, URZ ;  /* 0x000000ff240c7290 */ /* 0x000fe4000fffe1ff */
[----:B------:R-:W-:Y:S02]  /*4520*/  UIMAD UR17, UR8, UR10, UR32 ;  /* 0x0000000a081172a4 */ /* 0x000fe4000f8e0220 */
[----:B------:R-:W-:-:S02]  /*4530*/  UIMAD UR35, UR8, UR9, UR33 ;  /* 0x00000009082372a4 */ /* 0x000fc4000f8e0221 */
[----:B------:R-:W-:Y:S01]  /*4540*/  USEL UR15, UR43, UR29, !UP0 ;  /* 0x0000001d2b0f7287 */ /* 0x000fe2000c000000 */
[----:B------:R-:W3:Y:S01]  /*4550*/  LDCU.64 UR6, c[0x0][0x4b0] ;  /* 0x00009600ff0677ac */ /* 0x000ee20008000a00 */
[----:B------:R-:W3:Y:S04]  /*4560*/  LDCU.64 UR4, c[0x0][0x4d0] ;  /* 0x00009a00ff0477ac */ /* 0x000ee80008000a00 */
[----:B------:R-:W-:Y:S01]  /*4570*/  IMAD.U32 R17, RZ, RZ, UR15 ;  /* 0x0000000fff117e24 */ /* 0x000fe2000f8e00ff */
[----:B------:R-:W-:Y:S02]  /*4580*/  USEL UR33, UR38, UR58, !UP0 ;  /* 0x0000003a26217287 */ /* 0x000fe4000c000000 */
[----:B------:R-:W-:Y:S02]  /*4590*/  USEL UR10, UR47, UR27, !UP0 ;  /* 0x0000001b2f0a7287 */ /* 0x000fe4000c000000 */
[----:B------:R-:W-:-:S02]  /*45a0*/  UIMAD UR30, UR8, UR12, UR30 ;  /* 0x0000000c081e72a4 */ /* 0x000fc4000f8e021e */
[----:B------:R-:W-:Y:S01]  /*45b0*/  USEL UR16, UR55, UR21, !UP0 ;  /* 0x0000001537107287 */ /* 0x000fe2000c000000 */
[----:B------:R-:W-:Y:S01]  /*45c0*/  MOV R23, UR33 ;  /* 0x0000002100177c02 */ /* 0x000fe20008000f00 */
[----:B------:R-:W-:Y:S01]  /*45d0*/  USEL UR32, UR52, UR20, !UP0 ;  /* 0x0000001434207287 */ /* 0x000fe2000c000000 */
[----:B------:R-:W-:Y:S01]  /*45e0*/  R2UR UR20, R39 ;  /* 0x00000000271472ca */ /* 0x000fe200000e0000 */
[----:B------:R-:W-:Y:S01]  /*45f0*/  UIADD3 UR8, UPT, UPT, -UR33, URZ, URZ ;  /* 0x000000ff21087290 */ /* 0x000fe2000fffe1ff */
[----:B------:R-:W-:Y:S01]  /*4600*/  IMAD.U32 R13, RZ, RZ, UR10 ;  /* 0x0000000aff0d7e24 */ /* 0x000fe2000f8e00ff */
[----:B------:R-:W-:Y:S01]  /*4610*/  UIADD3 UR15, UPT, UPT, -UR15, URZ, URZ ;  /* 0x000000ff0f0f7290 */ /* 0x000fe2000fffe1ff */
[----:B------:R-:W-:Y:S01]  /*4620*/  IMAD.U32 R9, RZ, RZ, UR16 ;  /* 0x00000010ff097e24 */ /* 0x000fe2000f8e00ff */
[----:B------:R-:W-:Y:S01]  /*4630*/  UIADD3 UR10, UPT, UPT, -UR10, URZ, URZ ;  /* 0x000000ff0a0a7290 */ /* 0x000fe2000fffe1ff */
[----:B------:R-:W-:Y:S01]  /*4640*/  MOV R4, UR32 ;  /* 0x0000002000047c02 */ /* 0x000fe20008000f00 */
[----:B------:R-:W-:-:S02]  /*4650*/  USEL UR53, UR46, UR53, !UP0 ;  /* 0x000000352e357287 */ /* 0x000fc4000c000000 */
[----:B------:R-:W-:Y:S02]  /*4660*/  UIMAD UR38, UR11, UR8, UR38 ;  /* 0x000000080b2672a4 */ /* 0x000fe4000f8e0226 */
[----:B------:R-:W-:Y:S02]  /*4670*/  UIADD3 UR8, UPT, UPT, -UR16, URZ, URZ ;  /* 0x000000ff10087290 */ /* 0x000fe4000fffe1ff */
[----:B------:R-:W-:Y:S02]  /*4680*/  UIMAD UR16, UR11, UR15, UR43 ;  /* 0x0000000f0b1072a4 */ /* 0x000fe4000f8e022b */
[----:B------:R-:W-:Y:S02]  /*4690*/  UIADD3 UR15, UPT, UPT, -UR32, URZ, URZ ;  /* 0x000000ff200f7290 */ /* 0x000fe4000fffe1ff */
[----:B------:R-:W-:Y:S02]  /*46a0*/  UIMAD UR47, UR11, UR10, UR47 ;  /* 0x0000000a0b2f72a4 */ /* 0x000fe4000f8e022f */
[----:B------:R-:W-:-:S02]  /*46b0*/  UIADD3 UR10, UPT, UPT, -UR53, URZ, URZ ;  /* 0x000000ff350a7290 */ /* 0x000fc4000fffe1ff */
[----:B------:R-:W-:Y:S02]  /*46c0*/  UIMAD UR15, UR11, UR15, UR52 ;  /* 0x0000000f0b0f72a4 */ /* 0x000fe4000f8e0234 */
[----:B------:R-:W-:Y:S02]  /*46d0*/  UIMAD UR52, UR11, UR10, UR46 ;  /* 0x0000000a0b3472a4 */ /* 0x000fe4000f8e022e */
[----:B------:R-:W-:Y:S02]  /*46e0*/  UIADD3 UR10, UPT, UPT, UR20, 0x20, URZ ;  /* 0x00000020140a7890 */ /* 0x000fe4000fffe0ff */
[----:B---3--:R-:W-:Y:S02]  /*46f0*/  UIMAD UR20, UR30, UR6, UR4 ;  /* 0x000000061e1472a4 */ /* 0x008fe4000f8e0204 */
[----:B------:R-:W-:Y:S02]  /*4700*/  USEL UR34, UR36, UR59, !UP0 ;  /* 0x0000003b24227287 */ /* 0x000fe4000c000000 */
[----:B------:R-:W-:-:S02]  /*4710*/  USEL UR14, UR41, UR56, !UP0 ;  /* 0x00000038290e7287 */ /* 0x000fc4000c000000 */
[----:B-----5:R-:W-:Y:S01]  /*4720*/  IMAD.U32 R24, RZ, RZ, UR20 ;  /* 0x00000014ff187e24 */ /* 0x020fe2000f8e00ff */
[----:B------:R-:W-:Y:S01]  /*4730*/  USEL UR12, UR39, UR57, !UP0 ;  /* 0x00000039270c7287 */ /* 0x000fe2000c000000 */
[----:B------:R-:W-:Y:S01]  /*4740*/  IMAD.U32 R25, RZ, RZ, UR34 ;  /* 0x00000022ff197e24 */ /* 0x000fe2000f8e00ff */
[----:B------:R-:W-:Y:S01]  /*4750*/  USEL UR26, UR49, UR26, !UP0 ;  /* 0x0000001a311a7287 */ /* 0x000fe2000c000000 */
[----:B------:R-:W-:Y:S01]  /*4760*/  MOV R19, UR14 ;  /* 0x0000000e00137c02 */ /* 0x000fe20008000f00 */
[----:B------:R-:W-:Y:S02]  /*4770*/  UIMAD UR21, UR64, UR6, UR4 ;  /* 0x00000006401572a4 */ /* 0x000fe4000f8e0204 */
[----:B------:R-:W-:Y:S01]  /*4780*/  UIMAD UR20, UR65, UR6, UR4 ;  /* 0x00000006411472a4 */ /* 0x000fe2000f8e0204 */
[----:B------:R-:W-:Y:S01]  /*4790*/  IMAD.U32 R21, RZ, RZ, UR12 ;  /* 0x0000000cff157e24 */ /* 0x000fe2000f8e00ff */
[----:B------:R-:W-:Y:S01]  /*47a0*/  UIADD3 UR9, UPT, UPT, -UR34, URZ, URZ ;  /* 0x000000ff22097290 */ /* 0x000fe2000fffe1ff */
[----:B------:R-:W-:Y:S01]  /*47b0*/  MOV R11, UR26 ;  /* 0x0000001a000b7c02 */ /* 0x000fe20008000f00 */
[----:B------:R-:W-:Y:S01]  /*47c0*/  UIADD3 UR14, UPT, UPT, -UR14, URZ, URZ ;  /* 0x000000ff0e0e7290 */ /* 0x000fe2000fffe1ff */
[----:B------:R-:W-:Y:S01]  /*47d0*/  IMAD.U32 R20, RZ, RZ, UR21 ;  /* 0x00000015ff147e24 */ /* 0x000fe2000f8e00ff */
[----:B------:R-:W-:Y:S01]  /*47e0*/  USEL UR77, UR51, UR77, !UP0 ;  /* 0x0000004d334d7287 */ /* 0x000fe2000c000000 */
[----:B------:R-:W-:Y:S01]  /*47f0*/  MOV R18, UR20 ;  /* 0x0000001400127c02 */ /* 0x000fe20008000f00 */
[----:B------:R-:W-:-:S02]  /*4800*/  UIMAD UR36, UR11, UR9, UR36 ;  /* 0x000000090b2472a4 */ /* 0x000fc4000f8e0224 */
[----:B------:R-:W-:Y:S02]  /*4810*/  UIADD3 UR9, UPT, UPT, -UR26, URZ, URZ ;  /* 0x000000ff1a097290 */ /* 0x000fe4000fffe1ff */
[----:B------:R-:W-:Y:S02]  /*4820*/  UIADD3 UR12, UPT, UPT, -UR12, URZ, URZ ;  /* 0x000000ff0c0c7290 */ /* 0x000fe4000fffe1ff */
[----:B------:R-:W-:Y:S02]  /*4830*/  UIMAD UR26, UR60, UR6, UR4 ;  /* 0x000000063c1a72a4 */ /* 0x000fe4000f8e0204 */
[----:B------:R-:W-:Y:S02]  /*4840*/  UIMAD UR21, UR25, UR6, UR4 ;  /* 0x00000006191572a4 */ /* 0x000fe4000f8e0204 */
[----:B------:R-:W-:Y:S02]  /*4850*/  UIMAD UR20, UR68, UR6, UR4 ;  /* 0x00000006441472a4 */ /* 0x000fe4000f8e0204 */
[----:B------:R-:W-:Y:S01]  /*4860*/  UIMAD UR41, UR11, UR14, UR41 ;  /* 0x0000000e0b2972a4 */ /* 0x000fe2000f8e0229 */
[----:B------:R-:W-:Y:S01]  /*4870*/  MOV R22, UR26 ;  /* 0x0000001a00167c02 */ /* 0x000fe20008000f00 */
[----:B------:R-:W-:Y:S01]  /*4880*/  UIADD3 UR14, UPT, UPT, -UR77, URZ, URZ ;  /* 0x000000ff4d0e7290 */ /* 0x000fe2000fffe1ff */
[----:B------:R-:W-:Y:S01]  /*4890*/  MOV R14, UR21 ;  /* 0x00000015000e7c02 */ /* 0x000fe20008000f00 */
[----:B------:R-:W-:Y:S01]  /*48a0*/  UIMAD UR39, UR11, UR12, UR39 ;  /* 0x0000000c0b2772a4 */ /* 0x000fe2000f8e0227 */
[----:B------:R-:W-:Y:S01]  /*48b0*/  IMAD.U32 R12, RZ, RZ, UR20 ;  /* 0x00000014ff0c7e24 */ /* 0x000fe2000f8e00ff */
[----:B------:R-:W-:-:S02]  /*48c0*/  USEL UR13, UR44, UR28, !UP0 ;  /* 0x0000001c2c0d7287 */ /* 0x000fc4000c000000 */
[----:B------:R-:W-:Y:S02]  /*48d0*/  UIMAD UR14, UR11, UR14, UR51 ;  /* 0x0000000e0b0e72a4 */ /* 0x000fe4000f8e0233 */
[----:B------:R-:W-:Y:S02]  /*48e0*/  UIMAD UR26, UR66, UR6, UR4 ;  /* 0x00000006421a72a4 */ /* 0x000fe4000f8e0204 */
[----:B------:R-:W-:Y:S01]  /*48f0*/  UIMAD UR25, UR70, UR6, UR4 ;  /* 0x00000006461972a4 */ /* 0x000fe2000f8e0204 */
[----:B------:R-:W-:Y:S01]  /*4900*/  MOV R15, UR13 ;  /* 0x0000000d000f7c02 */ /* 0x000fe20008000f00 */
[----:B------:R-:W-:Y:S02]  /*4910*/  UIMAD UR21, UR71, UR6, UR4 ;  /* 0x00000006471572a4 */ /* 0x000fe4000f8e0204 */
[----:B------:R-:W-:Y:S01]  /*4920*/  UIMAD UR20, UR24, UR6, UR4 ;  /* 0x00000006181472a4 */ /* 0x000fe2000f8e0204 */
[----:B------:R-:W-:Y:S01]  /*4930*/  IMAD.U32 R16, RZ, RZ, UR26 ;  /* 0x0000001aff107e24 */ /* 0x000fe2000f8e00ff */
[----:B------:R-:W-:Y:S01]  /*4940*/  UIMAD UR75, UR75, UR6, UR4 ;  /* 0x000000064b4b72a4 */ /* 0x000fe2000f8e0204 */
[----:B------:R-:W-:Y:S01]  /*4950*/  MOV R10, UR25 ;  /* 0x00000019000a7c02 */ /* 0x000fe20008000f00 */
[----:B------:R-:W-:Y:S01]  /*4960*/  UIMAD UR67, UR67, UR6, UR4 ;  /* 0x00000006434372a4 */ /* 0x000fe2000f8e0204 */
[----:B------:R-:W-:Y:S01]  /*4970*/  IMAD.U32 R7, RZ, RZ, UR21 ;  /* 0x00000015ff077e24 */ /* 0x000fe2000f8e00ff */
[----:B------:R-:W-:Y:S01]  /*4980*/  UIMAD UR59, UR19, UR6, UR4 ;  /* 0x00000006133b72a4 */ /* 0x000fe2000f8e0204 */
[----:B------:R-:W-:Y:S01]  /*4990*/  MOV R3, UR20 ;  /* 0x0000001400037c02 */ /* 0x000fe20008000f00 */
[----:B------:R-:W-:-:S02]  /*49a0*/  UIMAD UR51, UR18, UR6, UR4 ;  /* 0x00000006123372a4 */ /* 0x000fc4000f8e0204 */
[----:B------:R-:W-:Y:S02]  /*49b0*/  UIMAD UR43, UR17, UR6, UR4 ;  /* 0x00000006112b72a4 */ /* 0x000fe4000f8e0204 */
[----:B------:R-:W-:Y:S02]  /*49c0*/  UIMAD UR35, UR35, UR6, UR4 ;  /* 0x00000006232372a4 */ /* 0x000fe4000f8e0204 */
[----:B------:R-:W-:Y:S02]  /*49d0*/  UIMAD UR6, UR36, UR7, UR5 ;  /* 0x00000007240672a4 */ /* 0x000fe4000f8e0205 */
[----:B------:R-:W-:Y:S02]  /*49e0*/  UIMAD UR4, UR39, UR7, UR5 ;  /* 0x00000007270472a4 */ /* 0x000fe4000f8e0205 */
[----:B------:R-:W-:Y:S02]  /*49f0*/  UIADD3 UR13, UPT, UPT, -UR13, URZ, URZ ;  /* 0x000000ff0d0d7290 */ /* 0x000fe4000fffe1ff */
[----:B------:R-:W-:Y:S01]  /*4a00*/  USEL UR69, UR50, UR69, !UP0 ;  /* 0x0000004532457287 */ /* 0x000fe2000c000000 */
[----:B------:R-:W-:Y:S01]  /*4a10*/  IMAD.U32 R35, RZ, RZ, UR6 ;  /* 0x00000006ff237e24 */ /* 0x000fe2000f8e00ff */
[----:B------:R-:W-:Y:S01]  /*4a20*/  USEL UR61, UR48, UR61, !UP0 ;  /* 0x0000003d303d7287 */ /* 0x000fe2000c000000 */
[----:B------:R-:W-:Y:S01]  /*4a30*/  IMAD.U32 R33, RZ, RZ, UR4 ;  /* 0x00000004ff217e24 */ /* 0x000fe2000f8e00ff */
[----:B------:R-:W-:-:S02]  /*4a40*/  USEL UR45, UR42, UR45, !UP0 ;  /* 0x0000002d2a2d7287 */ /* 0x000fc4000c000000 */
[----:B------:R-:W-:Y:S02]  /*4a50*/  USEL UR37, UR40, UR37, !UP0 ;  /* 0x0000002528257287 */ /* 0x000fe4000c000000 */
[----:B------:R-:W-:Y:S02]  /*4a60*/  UIMAD UR6, UR41, UR7, UR5 ;  /* 0x00000007290672a4 */ /* 0x000fe4000f8e0205 */
[----:B------:R-:W-:Y:S02]  /*4a70*/  UIMAD UR4, UR16, UR7, UR5 ;  /* 0x00000007100472a4 */ /* 0x000fe4000f8e0205 */
[----:B------:R-:W-:Y:S02]  /*4a80*/  UIMAD UR44, UR11, UR13, UR44 ;  /* 0x0000000d0b2c72a4 */ /* 0x000fe4000f8e022c */
[----:B------:R-:W-:Y:S01]  /*4a90*/  UIMAD UR49, UR11, UR9, UR49 ;  /* 0x000000090b3172a4 */ /* 0x000fe2000f8e0231 */
[----:B------:R-:W-:Y:S01]  /*4aa0*/  MOV R32, UR6 ;  /* 0x0000000600207c02 */ /* 0x000fe20008000f00 */
[----:B------:R-:W-:Y:S01]  /*4ab0*/  UIMAD UR55, UR11, UR8, UR55 ;  /* 0x000000080b3772a4 */ /* 0x000fe2000f8e0237 */
[----:B------:R-:W-:Y:S01]  /*4ac0*/  IMAD.U32 R31, RZ, RZ, UR4 ;  /* 0x00000004ff1f7e24 */ /* 0x000fe2000f8e00ff */
[----:B------:R-:W-:-:S02]  /*4ad0*/  UIADD3 UR13, UPT, UPT, -UR69, URZ, URZ ;  /* 0x000000ff450d7290 */ /* 0x000fc4000fffe1ff */
[----:B------:R-:W-:Y:S02]  /*4ae0*/  UIADD3 UR12, UPT, UPT, -UR61, URZ, URZ ;  /* 0x000000ff3d0c7290 */ /* 0x000fe4000fffe1ff */
[----:B------:R-:W-:Y:S02]  /*4af0*/  UIADD3 UR9, UPT, UPT, -UR45, URZ, URZ ;  /* 0x000000ff2d097290 */ /* 0x000fe4000fffe1ff */
[----:B------:R-:W-:Y:S02]  /*4b00*/  UIADD3 UR8, UPT, UPT, -UR37, URZ, URZ ;  /* 0x000000ff25087290 */ /* 0x000fe4000fffe1ff */
[----:B------:R-:W-:Y:S02]  /*4b10*/  UIMAD UR13, UR11, UR13, UR50 ;  /* 0x0000000d0b0d72a4 */ /* 0x000fe4000f8e0232 */
[----:B------:R-:W-:Y:S02]  /*4b20*/  UIMAD UR12, UR11, UR12, UR48 ;  /* 0x0000000c0b0c72a4 */ /* 0x000fe4000f8e0230 */
[----:B------:R-:W-:-:S02]  /*4b30*/  UIMAD UR9, UR11, UR9, UR42 ;  /* 0x000000090b0972a4 */ /* 0x000fc4000f8e022a */
[----:B------:R-:W-:Y:S01]  /*4b40*/  UIMAD UR8, UR11, UR8, UR40 ;  /* 0x000000080b0872a4 */ /* 0x000fe2000f8e0228 */
[----:B------:R-:W-:Y:S01]  /*4b50*/  R2UR UR11, R47 ;  /* 0x000000002f0b72ca */ /* 0x000fe200000e0000 */
[----:B------:R-:W-:Y:S02]  /*4b60*/  UIMAD UR6, UR44, UR7, UR5 ;  /* 0x000000072c0672a4 */ /* 0x000fe4000f8e0205 */
[----:B------:R-:W-:Y:S02]  /*4b70*/  UIMAD UR4, UR47, UR7, UR5 ;  /* 0x000000072f0472a4 */ /* 0x000fe4000f8e0205 */
[----:B------:R-:W-:Y:S02]  /*4b80*/  UIMAD UR17, UR38, UR7, UR5 ;  /* 0x00000007261172a4 */ /* 0x000fe4000f8e0205 */
[----:B------:R-:W-:Y:S01]  /*4b90*/  MOV R30, UR6 ;  /* 0x00000006001e7c02 */ /* 0x000fe20008000f00 */
[----:B------:R-:W-:Y:S01]  /*4ba0*/  UIMAD UR16, UR49, UR7, UR5 ;  /* 0x00000007311072a4 */ /* 0x000fe2000f8e0205 */
[----:B------:R-:W-:Y:S01]  /*4bb0*/  IMAD.U32 R29, RZ, RZ, UR4 ;  /* 0x00000004ff1d7e24 */ /* 0x000fe2000f8e00ff */
[----:B------:R-:W-:Y:S01]  /*4bc0*/  UIMAD UR6, UR55, UR7, UR5 ;  /* 0x00000007370672a4 */ /* 0x000fe2000f8e0205 */
[----:B------:R-:W-:Y:S01]  /*4bd0*/  MOV R34, UR17 ;  /* 0x0000001100227c02 */ /* 0x000fe20008000f00 */
[----:B------:R-:W-:Y:S01]  /*4be0*/  UIMAD UR4, UR15, UR7, UR5 ;  /* 0x000000070f0472a4 */ /* 0x000fe2000f8e0205 */
[----:B------:R-:W-:Y:S01]  /*4bf0*/  VIADD R6, R6, UR11 ;  /* 0x0000000b06067c36 */ /* 0x000fe20008000000 */
        /* <DEDUP_REMOVED lines=8> */
[----:B------:R-:W-:Y:S01]  /*4c80*/  UIMAD UR36, UR8, UR7, UR5 ;  /* 0x00000007082472a4 */ /* 0x000fe2000f8e0205 */
[----:B------:R-:W-:Y:S01]  /*4c90*/  UMOV UR9, UR31 ;  /* 0x0000001f00097c82 */ /* 0x000fe20008000000 */
[----:B-1--4-:R-:W-:-:S10]  /*4ca0*/  UMOV UR14, UR11 ;  /* 0x0000000b000e7c82 */ /* 0x012fd40008000000 */
.L_x_28:
        /* <DEDUP_REMOVED lines=9> */
.L_x_24:
[----:B------:R-:W-:Y:S01]  /*4d40*/  R2UR UR4, R36 ;  /* 0x00000000240472ca */ /* 0x000fe200000e0000 */
[----:B------:R-:W-:Y:S11]  /*4d50*/  BSSY.RECONVERGENT B0, `(.L_x_26) ;  /* 0x0000005000007945 */ /* 0x000ff60003800200 */
[----:B------:R-:W-:Y:S01]  /*4d60*/  @!UPT UIADD3 URZ, UPT, UPT, URZ, URZ, URZ ;  /* 0x000000fffffff290 */ /* 0x000fe2000fffe0ff */
[----:B------:R2:W-:Y:S01]  /*4d70*/  @!P5 SYNCS.ARRIVE.TRANS64 RZ, [UR4], R38 ;  /* 0x00000026ffffd9a7 */ /* 0x0005e20008000004 */
[----:B------:R-:W-:Y:S05]  /*4d80*/  @P4 BRA `(.L_x_27) ;  /* 0x0000000000044947 */ /* 0x000fea0003800000 */
[----:B------:R-:W-:Y:S05]  /*4d90*/  BPT.TRAP 0x1 ;  /* 0x000000040000795c */ /* 0x000fea0000300000 */
.L_x_27:
[----:B------:R-:W-:Y:S05]  /*4da0*/  BSYNC.RECONVERGENT B0 ;  /* 0x0000000000007941 */ /* 0x000fea0003800200 */
.L_x_26:
[----:B------:R-:W3:Y:S01]  /*4db0*/  LDCU.64 UR6, c[0x0][0x4b8] ;  /* 0x00009700ff0677ac */ /* 0x000ee20008000a00 */
[----:B------:R-:W-:Y:S02]  /*4dc0*/  R2UR UR12, R45 ;  /* 0x000000002d0c72ca */ /* 0x000fe400000e0000 */
[----:B------:R-:W-:Y:S01]  /*4dd0*/  R2UR UR13, R46 ;  /* 0x000000002e0d72ca */ /* 0x000fe200000e0000 */
[----:B------:R-:W3:Y:S01]  /*4de0*/  LDCU.64 UR4, c[0x0][0x4d8] ;  /* 0x00009b00ff0477ac */ /* 0x000ee20008000a00 */
[----:B------:R-:W-:Y:S02]  /*4df0*/  MOV.SPILL R54, UR53 ;  /* 0x0000003500367c02 */ /* 0x000fe40009000f00 */
[----:B------:R-:W-:Y:S01]  /*4e00*/  MOV.SPILL R53, UR52 ;  /* 0x0000003400357c02 */ /* 0x000fe20009000f00 */
[----:B------:R-:W-:Y:S01]  /*4e10*/  UIADD3 UR8, UPT, UPT, UR9, 0x1, URZ ;  /* 0x0000000109087890 */ /* 0x000fe2000fffe0ff */
[----:B------:R-:W-:Y:S02]  /*4e20*/  MOV.SPILL R52, UR51 ;  /* 0x0000003300347c02 */ /* 0x000fe40009000f00 */
[----:B------:R-:W-:Y:S02]  /*4e30*/  ELECT P0, URZ, PT ;  /* 0x0000000000ff782f */ /* 0x000fe40003800000 */
[----:B------:R-:W-:Y:S01]  /*4e40*/  R2UR UR49, R36 ;  /* 0x00000000243172ca */ /* 0x000fe200000e0000 */
[----:B------:R-:W-:Y:S01]  /*4e50*/  UISETP.NE.AND UP0, UPT, UR8, 0x4, UPT ;  /* 0x000000040800788c */ /* 0x000fe2000bf05270 */
[----:B------:R-:W-:Y:S02]  /*4e60*/  R2UR UR51, R24 ;  /* 0x00000000183372ca */ /* 0x000fe400000e0000 */
[----:B------:R-:W-:Y:S01]  /*4e70*/  R2UR UR52, R35 ;  /* 0x00000000233472ca */ /* 0x000fe200000e0000 */
[----:B------:R-:W-:Y:S01]  /*4e80*/  USEL UR11, URZ, 0x1, UP0 ;  /* 0x00000001ff0b7887 */ /* 0x000fe20008000000 */
[----:B------:R-:W-:Y:S01]  /*4e90*/  R2UR UR53, R25 ;  /* 0x00000000193572ca */ /* 0x000fe200000e0000 */
[----:B------:R-:W-:Y:S01]  /*4ea0*/  USEL UR31, UR8, URZ, UP0 ;  /* 0x000000ff081f7287 */ /* 0x000fe20008000000 */
[----:B------:R-:W-:Y:S01]  /*4eb0*/  MOV.SPILL R51, UR45 ;  /* 0x0000002d00337c02 */ /* 0x000fe20009000f00 */
[----:B------:R-:W-:Y:S01]  /*4ec0*/  ULOP3.LUT UR22, UR22, UR11, URZ, 0x3c, !UPT ;  /* 0x0000000b16167292 */ /* 0x000fe2000f8e3cff */
[----:B-1----:R-:W-:Y:S01]  /*4ed0*/  MOV.SPILL R50, UR44 ;  /* 0x0000002c00327c02 */ /* 0x002fe20009000f00 */
[----:B---3--:R-:W-:Y:S01]  /*4ee0*/  UIMAD UR4, UR12, UR6, UR4 ;  /* 0x000000060c0472a4 */ /* 0x008fe2000f8e0204 */
[----:B------:R-:W-:Y:S01]  /*4ef0*/  @P0 IMAD.SHL.U32 R45, R5, 0x40, RZ ;  /* 0x00000040052d0824 */ /* 0x000fe200078e00ff */
[----:B------:R-:W-:Y:S01]  /*4f00*/  UIMAD UR5, UR13, UR7, UR5 ;  /* 0x000000070d0572a4 */ /* 0x000fe2000f8e0205 */
[----:B------:R-:W-:Y:S01]  /*4f10*/  MOV.SPILL R49, UR43 ;  /* 0x0000002b00317c02 */ /* 0x000fe20009000f00 */
[----:B------:R-:W-:Y:S01]  /*4f20*/  ULEA UR7, UR31, UR23, 0x3 ;  /* 0x000000171f077291 */ /* 0x000fe2000f8e18ff */
[----:B------:R-:W-:Y:S01]  /*4f30*/  IMAD.U32 R46, RZ, RZ, UR22 ;  /* 0x00000016ff2e7e24 */ /* 0x000fe2000f8e00ff */
[----:B------:R-:W-:Y:S01]  /*4f40*/  @P0 R2UR UR50, R45 ;  /* 0x000000002d3202ca */ /* 0x000fe200000e0000 */
[----:B------:R-:W-:Y:S01]  /*4f50*/  UIADD3 UR6, UP0, UPT, UR62, 0x80, URZ ;  /* 0x000000803e067890 */ /* 0x000fe2000ff1e0ff */
[----:B------:R-:W-:Y:S01]  /*4f60*/  R2UR UR43, R22 ;  /* 0x00000000162b72ca */ /* 0x000fe200000e0000 */
[----:B------:R-:W-:Y:S01]  /*4f70*/  ULEA UR8, UR9, UR23, 0xf ;  /* 0x0000001709087291 */ /* 0x000fe2000f8e78ff */
[----:B------:R-:W-:Y:S01]  /*4f80*/  SHF.L.U32 R59, R46, 0x1f, RZ ;  /* 0x0000001f2e3b7819 */ /* 0x000fe200000006ff */
[----:B------:R-:W-:Y:S01]  /*4f90*/  UPRMT UR4, UR4, 0x40, UR5 ;  /* 0x0000004004047896 */ /* 0x000fe20008000005 */
[----:B------:R-:W-:Y:S01]  /*4fa0*/  R2UR UR44, R34 ;  /* 0x00000000222c72ca */ /* 0x000fe200000e0000 */
[----:B------:R-:W-:Y:S01]  /*4fb0*/  UIADD3 UR48, UPT, UPT, UR8, 0x8400, URZ ;  /* 0x0000840008307890 */ /* 0x000fe2000fffe0ff */
[----:B------:R3:W4:Y:S01]  /*4fc0*/  SYNCS.PHASECHK.TRANS64.TRYWAIT P2, [UR7+0x20], R59 ;  /* 0x0000203bff0075a7 */ /* 0x0007220008041107 */
[----:B------:R-:W-:Y:S01]  /*4fd0*/  UIADD3.X UR7, UPT, UPT, URZ, UR63, URZ, UP0, !UPT ;  /* 0x0000003fff077290 */ /* 0x000fe200087fe4ff */
[----:B------:R-:W-:Y:S01]  /*4fe0*/  R2UR UR45, R23 ;  /* 0x00000000172d72ca */ /* 0x000fe200000e0000 */
[----:B------:R-:W-:Y:S01]  /*4ff0*/  UPRMT UR4, UR4, 0x5410, URZ ;  /* 0x0000541004047896 */ /* 0x000fe200080000ff */
[----:B------:R-:W-:Y:S01]  /*5000*/  MOV.SPILL R58, UR69 ;  /* 0x00000045003a7c02 */ /* 0x000fe20009000f00 */
[----:B------:R-:W-:Y:S01]  /*5010*/  UMOV UR11, UR50 ;  /* 0x00000032000b7c82 */ /* 0x000fe20008000000 */
[----:B------:R-:W-:Y:S01]  /*5020*/  UIADD3 UR16, UPT, UPT, UR8, 0x8800, URZ ;  /* 0x0000880008107890 */ /* 0x000fe2000fffe0ff */
[----:B------:R-:W-:Y:S01]  /*5030*/  R2UR UR69, R21 ;  /* 0x00000000154572ca */ /* 0x000fe200000e0000 */
[----:B------:R-:W-:Y:S01]  /*5040*/  UIADD3 UR18, UPT, UPT, UR11, 0x20, URZ ;  /* 0x000000200b127890 */ /* 0x000fe2000fffe0ff */
[----:B------:R-:W-:Y:S01]  /*5050*/  MOV.SPILL R57, UR68 ;  /* 0x0000004400397c02 */ /* 0x000fe20009000f00 */
[----:B------:R-:W-:Y:S01]  /*5060*/  UMOV UR19, UR51 ;  /* 0x0000003300137c82 */ /* 0x000fe20008000000 */
[----:B------:R-:W-:Y:S01]  /*5070*/  UMOV UR20, UR52 ;  /* 0x0000003400147c82 */ /* 0x000fe20008000000 */
[----:B------:R1:W-:Y:S01]  /*5080*/  UTMALDG.4D.IM2COL [UR48], [UR6], UR4 ;  /* 0x00000030060073b4 */ /* 0x0003e20008058004 */
[----:B------:R-:W-:Y:S01]  /*5090*/  UMOV UR5, UR53 ;  /* 0x0000003500057c82 */ /* 0x000fe20008000000 */
[----:B------:R-:W-:Y:S01]  /*50a0*/  UMOV UR15, UR49 ;  /* 0x00000031000f7c82 */ /* 0x000fe20008000000 */
[----:B------:R-:W-:Y:S01]  /*50b0*/  UMOV UR21, UR5 ;  /* 0x0000000500157c82 */ /* 0x000fe20008000000 */
[----:B------:R-:W-:Y:S01]  /*50c0*/  UMOV UR17, UR15 ;  /* 0x0000000f00117c82 */ /* 0x000fe20008000000 */
[----:B------:R-:W-:Y:S01]  /*50d0*/  UIADD3 UR40, UPT, UPT, UR8, 0x8c00, URZ ;  /* 0x00008c0008287890 */ /* 0x000fe2000fffe0ff */
[----:B------:R-:W-:Y:S01]  /*50e0*/  R2UR UR68, R33 ;  /* 0x00000000214472ca */ /* 0x000fe200000e0000 */
[----:B------:R-:W-:Y:S01]  /*50f0*/  UMOV UR41, UR15 ;  /* 0x0000000f00297c82 */ /* 0x000fe20008000000 */
[----:B------:R5:W-:Y:S01]  /*5100*/  UTMALDG.4D.IM2COL [UR16], [UR6], UR4 ;  /* 0x00000010060073b4 */ /* 0x000be20008058004 */
[----:B------:R-:W-:Y:S01]  /*5110*/  UMOV UR42, UR11 ;  /* 0x0000000b002a7c82 */ /* 0x000fe20008000000 */
[----:B------:R-:W-:Y:S01]  /*5120*/  UIADD3 UR24, UPT, UPT, UR8, 0x9000, URZ ;  /* 0x0000900008187890 */ /* 0x000fe2000fffe0ff */
[----:B------:R-:W-:Y:S01]  /*5130*/  MOV.SPILL R56, UR67 ;  /* 0x0000004300387c02 */ /* 0x000fe20009000f00 */
[----:B------:R-:W-:Y:S01]  /*5140*/  UMOV UR25, UR15 ;  /* 0x0000000f00197c82 */ /* 0x000fe20008000000 */
[----:B------:R-:W-:Y:S01]  /*5150*/  R2UR UR67, R20 ;  /* 0x00000000144372ca */ /* 0x000fe200000e0000 */
[----:B------:R-:W-:Y:S01]  /*5160*/  UMOV UR26, UR18 ;  /* 0x00000012001a7c82 */ /* 0x000fe20008000000 */
[----:B------:R-:W-:Y:S01]  /*5170*/  UIADD3 UR64, UPT, UPT, UR8, 0x9400, URZ ;  /* 0x0000940008407890 */ /* 0x000fe2000fffe0ff */
[----:B------:R3:W-:Y:S01]  /*5180*/  UTMALDG.4D.IM2COL [UR40], [UR6], UR4 ;  /* 0x00000028060073b4 */ /* 0x0007e20008058004 */
[----:B------:R-:W-:Y:S01]  /*5190*/  UMOV UR5, UR45 ;  /* 0x0000002d00057c82 */ /* 0x000fe20008000000 */
[----:B------:R-:W-:Y:S01]  /*51a0*/  UMOV UR65, UR15 ;  /* 0x0000000f00417c82 */ /* 0x000fe20008000000 */
[----:B------:R-:W-:Y:S01]  /*51b0*/  UMOV UR29, UR5 ;  /* 0x00000005001d7c82 */ /* 0x000fe20008000000 */
[----:B------:R-:W-:Y:S01]  /*51c0*/  UMOV UR66, UR11 ;  /* 0x0000000b00427c82 */ /* 0x000fe20008000000 */
[----:B------:R-:W-:Y:S01]  /*51d0*/  UMOV UR5, UR69 ;  /* 0x0000004500057c82 */ /* 0x000fe20008000000 */
[----:B--2---:R-:W-:Y:S01]  /*51e0*/  MOV.SPILL R38, UR37 ;  /* 0x0000002500267c02 */ /* 0x004fe20009000f00 */
        /* <DEDUP_REMOVED lines=11> */
[----:B------:R-:W-:Y:S01]  /*52a0*/  UIADD3 UR56, UPT, UPT, UR8, 0xe400, URZ ;  /* 0x0000e40008387890 */ /* 0x000fe2000fffe0ff */
[----:B------:R-:W-:Y:S01]  /*52b0*/  IMAD.U32 R45, RZ, RZ, UR12 ;  /* 0x0000000cff2d7e24 */ /* 0x000fe2000f8e00ff */
[----:B------:R-:W-:Y:S01]  /*52c0*/  UMOV UR57, UR15 ;  /* 0x0000000f00397c82 */ /* 0x000fe20008000000 */
[----:B------:R-:W-:Y:S01]  /*52d0*/  UMOV UR58, UR11 ;  /* 0x0000000b003a7c82 */ /* 0x000fe20008000000 */
[----:B------:R-:W-:Y:S01]  /*52e0*/  MOV.SPILL R55, UR54 ;  /* 0x0000003600377c02 */ /* 0x000fe20009000f00 */
[----:B-1----:R-:W-:Y:S01]  /*52f0*/  UIADD3 UR48, UPT, UPT, UR8, 0x9c00, URZ ;  /* 0x00009c0008307890 */ /* 0x002fe2000fffe0ff */
[----:B------:R-:W-:Y:S01]  /*5300*/  R2UR UR51, R18 ;  /* 0x00000000123372ca */ /* 0x000fe200000e0000 */
[----:B------:R-:W-:Y:S01]  /*5310*/  UMOV UR49, UR15 ;  /* 0x0000000f00317c82 */ /* 0x000fe20008000000 */
[----:B------:R-:W-:Y:S01]  /*5320*/  R2UR UR52, R32 ;  /* 0x00000000203472ca */ /* 0x000fe200000e0000 */
[----:B------:R-:W-:Y:S01]  /*5330*/  UMOV UR50, UR11 ;  /* 0x0000000b00327c82 */ /* 0x000fe20008000000 */
[----:B------:R-:W-:Y:S01]  /*5340*/  R2UR UR53, R19 ;  /* 0x00000000133572ca */ /* 0x000fe200000e0000 */
[----:B------:R-:W-:Y:S01]  /*5350*/  VIADD R45, R45, 0x1 ;  /* 0x000000012d2d7836 */ /* 0x000fe20000000000 */
[----:B------:R-:W-:Y:S01]  /*5360*/  R2UR.FILL UR54, R55 ;  /* 0x00000000373672ca */ /* 0x000fe200004e0000 */
[----:B-----5:R-:W-:Y:S01]  /*5370*/  UMOV UR17, UR43 ;  /* 0x0000002b00117c82 */ /* 0x020fe20008000000 */
[----:B------:R-:W-:Y:S01]  /*5380*/  UMOV UR16, UR44 ;  /* 0x0000002c00107c82 */ /* 0x000fe20008000000 */
[----:B------:R-:W-:Y:S01]  /*5390*/  UMOV UR27, UR17 ;  /* 0x00000011001b7c82 */ /* 0x000fe20008000000 */
[----:B------:R-:W-:Y:S01]  /*53a0*/  UMOV UR28, UR16 ;  /* 0x00000010001c7c82 */ /* 0x000fe20008000000 */
[----:B------:R-:W-:Y:S01]  /*53b0*/  UIADD3 UR16, UPT, UPT, UR8, 0x9800, URZ ;  /* 0x0000980008107890 */ /* 0x000fe2000fffe0ff */
[----:B------:R1:W-:Y:S01]  /*53c0*/  UTMALDG.4D.IM2COL [UR24], [UR6], UR4 ;  /* 0x00000018060073b4 */ /* 0x0003e20008058004 */
[----:B------:R-:W-:Y:S01]  /*53d0*/  UMOV UR19, UR67 ;  /* 0x0000004300137c82 */ /* 0x000fe20008000000 */
[----:B------:R-:W-:Y:S01]  /*53e0*/  UMOV UR20, UR68 ;  /* 0x0000004400147c82 */ /* 0x000fe20008000000 */
[----:B------:R-:W-:Y:S01]  /*53f0*/  UMOV UR17, UR15 ;  /* 0x0000000f00117c82 */ /* 0x000fe20008000000 */
[----:B------:R-:W-:Y:S01]  /*5400*/  UMOV UR21, UR5 ;  /* 0x0000000500157c82 */ /* 0x000fe20008000000 */
[----:B---3--:R-:W-:Y:S01]  /*5410*/  R2UR UR43, R16 ;  /* 0x00000000102b72ca */ /* 0x008fe200000e0000 */
[----:B------:R-:W-:Y:S01]  /*5420*/  UIADD3 UR40, UPT, UPT, UR8, 0xa400, URZ ;  /* 0x0000a40008287890 */ /* 0x000fe2000fffe0ff */
[----:B------:R-:W-:Y:S01]  /*5430*/  R2UR UR44, R31 ;  /* 0x000000001f2c72ca */ /* 0x000fe200000e0000 */
[----:B------:R2:W-:Y:S01]  /*5440*/  UTMALDG.4D.IM2COL [UR64], [UR6], UR4 ;  /* 0x00000040060073b4 */ /* 0x0005e20008058004 */
[----:B------:R-:W-:Y:S01]  /*5450*/  R2UR UR45, R17 ;  /* 0x00000000112d72ca */ /* 0x000fe200000e0000 */
[----:B------:R-:W-:Y:S01]  /*5460*/  UMOV UR5, UR53 ;  /* 0x0000003500057c82 */ /* 0x000fe20008000000 */
[----:B------:R-:W-:Y:S01]  /*5470*/  ISETP.NE.AND P1, PT, R45, R2, PT ;  /* 0x000000022d00720c */ /* 0x000fe20003f25270 */
[----:B------:R3:W-:Y:S01]  /*5480*/  UTMALDG.4D.IM2COL [UR16], [UR6], UR4 ;  /* 0x00000010060073b4 */ /* 0x0007e20008058004 */
[----:B------:R5:W-:Y:S01]  /*5490*/  UTMALDG.4D.IM2COL [UR48], [UR6], UR4 ;  /* 0x00000030060073b4 */ /* 0x000be20008058004 */
[----:B-1----:R-:W-:Y:S01]  /*54a0*/  UIADD3 UR24, UPT, UPT, UR8, 0xa000, URZ ;  /* 0x0000a00008187890 */ /* 0x002fe2000fffe0ff */
[----:B------:R-:W-:Y:S07]  /*54b0*/  UMOV UR29, UR5 ;  /* 0x00000005001d7c82 */ /* 0x000fee0008000000 */
[----:B------:R-:W-:Y:S01]  /*54c0*/  UMOV UR5, UR45 ;  /* 0x0000002d00057c82 */ /* 0x000fe20008000000 */
[----:B--2---:R-:W-:Y:S01]  /*54d0*/  R2UR UR67, R12 ;  /* 0x000000000c4372ca */ /* 0x004fe200000e0000 */
[----:B------:R-:W-:Y:S01]  /*54e0*/  UIADD3 UR64, UPT, UPT, UR8, 0xb400, URZ ;  /* 0x0000b40008407890 */ /* 0x000fe2000fffe0ff */
[----:B------:R-:W-:Y:S02]  /*54f0*/  R2UR UR68, R29 ;  /* 0x000000001d4472ca */ /* 0x000fe400000e0000 */
[----:B------:R-:W-:Y:S01]  /*5500*/  R2UR UR69, R13 ;  /* 0x000000000d4572ca */ /* 0x000fe200000e0000 */
[----:B---3--:R-:W-:Y:S01]  /*5510*/  UMOV UR17, UR51 ;  /* 0x0000003300117c82 */ /* 0x008fe20008000000 */
        /* <DEDUP_REMOVED lines=9> */
[----:B-----5:R-:W-:Y:S01]  /*55b0*/  R2UR UR51, R10 ;  /* 0x000000000a3372ca */ /* 0x020fe200000e0000 */
[----:B------:R-:W-:Y:S01]  /*55c0*/  UIADD3 UR48, UPT, UPT, UR8, 0xbc00, URZ ;  /* 0x0000bc0008307890 */ /* 0x000fe2000fffe0ff */
[----:B------:R-:W-:Y:S01]  /*55d0*/  R2UR UR52, R28 ;  /* 0x000000001c3472ca */ /* 0x000fe200000e0000 */
[----:B------:R2:W-:Y:S01]  /*55e0*/  UTMALDG.4D.IM2COL [UR40], [UR6], UR4 ;  /* 0x00000028060073b4 */ /* 0x0005e20008058004 */
[----:B------:R-:W-:Y:S01]  /*55f0*/  R2UR UR53, R11 ;  /* 0x000000000b3572ca */ /* 0x000fe200000e0000 */
[----:B------:R-:W-:Y:S01]  /*5600*/  UMOV UR5, UR37 ;  /* 0x0000002500057c82 */ /* 0x000fe20008000000 */
[----:B------:R3:W-:Y:S01]  /*5610*/  UTMALDG.4D.IM2COL [UR16], [UR6], UR4 ;  /* 0x00000010060073b4 */ /* 0x0007e20008058004 */
[----:B------:R5:W-:Y:S01]  /*5620*/  UTMALDG.4D.IM2COL [UR32], [UR6], UR4 ;  /* 0x00000020060073b4 */ /* 0x000be20008058004 */
[----:B-1----:R-:W-:Y:S01]  /*5630*/  UIADD3 UR24, UPT, UPT, UR8, 0xb000, URZ ;  /* 0x0000b00008187890 */ /* 0x002fe2000fffe0ff */
[----:B------:R-:W-:Y:S01]  /*5640*/  UMOV UR29, UR5 ;  /* 0x00000005001d7c82 */ /* 0x000fe20008000000 */
        /* <DEDUP_REMOVED lines=26> */
[----:B--2---:R-:W-:Y:S01]  /*57f0*/  R2UR.FILL UR69, R58 ;  /* 0x000000003a4572ca */ /* 0x004fe200004e0000 */
[----:B------:R-:W-:Y:S01]  /*5800*/  UIADD3 UR64, UPT, UPT, UR8, 0xdc00, URZ ;  /* 0x0000dc0008407890 */ /* 0x000fe2000fffe0ff */
[----:B------:R-:W-:Y:S02]  /*5810*/  R2UR.FILL UR68, R57 ;  /* 0x00000000394472ca */ /* 0x000fe400004e0000 */
[----:B------:R-:W-:Y:S01]  /*5820*/  R2UR.FILL UR67, R56 ;  /* 0x00000000384372ca */ /* 0x000fe200004e0000 */
        /* <DEDUP_REMOVED lines=10> */
[----:B-----5:R-:W-:Y:S01]  /*58d0*/  R2UR.FILL UR53, R54 ;  /* 0x00000000363572ca */ /* 0x020fe200004e0000 */
[----:B------:R-:W-:Y:S01]  /*58e0*/  UIADD3 UR48, UPT, UPT, UR8, 0xec00, URZ ;  /* 0x0000ec0008307890 */ /* 0x000fe2000fffe0ff */
[----:B------:R-:W-:Y:S01]  /*58f0*/  R2UR.FILL UR52, R53 ;  /* 0x00000000353472ca */ /* 0x000fe200004e0000 */
[----:B------:R2:W-:Y:S01]  /*5900*/  UTMALDG.4D.IM2COL [UR40], [UR6], UR4 ;  /* 0x00000028060073b4 */ /* 0x0005e20008058004 */
[----:B------:R-:W-:Y:S01]  /*5910*/  R2UR.FILL UR51, R52 ;  /* 0x00000000343372ca */ /* 0x000fe200004e0000 */
[----:B------:R-:W-:Y:S01]  /*5920*/  UMOV UR5, UR37 ;  /* 0x0000002500057c82 */ /* 0x000fe20008000000 */
[----:B------:R3:W-:Y:S01]  /*5930*/  UTMALDG.4D.IM2COL [UR16], [UR6], UR4 ;  /* 0x00000010060073b4 */ /* 0x0007e20008058004 */
[----:B------:R5:W-:Y:S01]  /*5940*/  UTMALDG.4D.IM2COL [UR32], [UR6], UR4 ;  /* 0x00000020060073b4 */ /* 0x000be20008058004 */
[----:B-1----:R-:W-:Y:S01]  /*5950*/  UIADD3 UR24, UPT, UPT, UR8, 0xd000, URZ ;  /* 0x0000d00008187890 */ /* 0x002fe2000fffe0ff */
        /* <DEDUP_REMOVED lines=18> */
[----:B------:R-:W-:Y:S01]  /*5a80*/  UTMALDG.4D.IM2COL [UR72], [UR6], UR4 ;  /* 0x00000048060073b4 */ /* 0x000fe20008058004 */
[----:B------:R-:W-:Y:S01]  /*5a90*/  R2UR.FILL UR35, R36 ;  /* 0x00000000242372ca */ /* 0x000fe200004e0000 */
[----:B------:R-:W-:Y:S01]  /*5aa0*/  IMAD.U32 R37, RZ, RZ, UR13 ;  /* 0x0000000dff257e24 */ /* 0x000fe2000f8e00ff */
[----:B------:R-:W-:Y:S03]  /*5ab0*/  SEL R36, R45, RZ, P1 ;  /* 0x000000ff2d247207 */ /* 0x000fe60000800000 */
[----:B------:R-:W-:Y:S01]  /*5ac0*/  VIADD R37, R37, 0x1 ;  /* 0x0000000125257836 */ /* 0x000fe20000000000 */
[----:B------:R2:W-:Y:S01]  /*5ad0*/  UTMALDG.4D.IM2COL [UR16], [UR6], UR4 ;  /* 0x00000010060073b4 */ /* 0x0005e20008058004 */
[----:B------:R-:W-:Y:S05]  /*5ae0*/  @P1 IMAD R37, RZ, RZ, UR13 ;  /* 0x0000000dff251e24 */ /* 0x000fea000f8e02ff */
[C---:B------:R-:W-:Y:S01]  /*5af0*/  ISETP.NE.AND P0, PT, R37.reuse, R0, PT ;  /* 0x000000002500720c */ /* 0x040fe20003f05270 */
[----:B------:R-:W-:Y:S03]  /*5b00*/  UTMALDG.4D.IM2COL [UR64], [UR6], UR4 ;  /* 0x00000040060073b4 */ /* 0x000fe60008058004 */
[----:B------:R-:W-:Y:S01]  /*5b10*/  SEL R37, R37, RZ, P0 ;  /* 0x000000ff25257207 */ /* 0x000fe20000000000 */
        /* <DEDUP_REMOVED lines=24> */
[----:B-1----:R-:W-:Y:S02]  /*5ca0*/  UIADD3 UR24, UPT, UPT, UR8, 0x10000, URZ ;  /* 0x0001000008187890 */ /* 0x002fe4000fffe0ff */
[----:B------:R-:W-:Y:S01]  /*5cb0*/  ULEA UR8, UR9, UR23, 0xe ;  /* 0x0000001709087291 */ /* 0x000fe2000f8e70ff */
[----:B------:R-:W-:Y:S01]  /*5cc0*/  UMOV UR27, UR35 ;  /* 0x00000023001b7c82 */ /* 0x000fe20008000000 */
[----:B------:R-:W-:Y:S01]  /*5cd0*/  UMOV UR28, UR36 ;  /* 0x00000024001c7c82 */ /* 0x000fe20008000000 */
[----:B------:R-:W-:Y:S01]  /*5ce0*/  UMOV UR29, UR37 ;  /* 0x00000025001d7c82 */ /* 0x000fe20008000000 */
[----:B------:R-:W-:Y:S03]  /*5cf0*/  UMOV UR9, UR15 ;  /* 0x0000000f00097c82 */ /* 0x000fe60008000000 */
[----:B------:R1:W-:Y:S01]  /*5d00*/  UTMALDG.4D.IM2COL [UR24], [UR6], UR4 ;  /* 0x00000018060073b4 */ /* 0x0003e20008058004 */
[----:B--2---:R-:W-:Y:S01]  /*5d10*/  UIADD3 UR16, UPT, UPT, UR8, 0x28400, URZ ;  /* 0x0002840008107890 */ /* 0x004fe2000fffe0ff */
[----:B------:R-:W-:Y:S01]  /*5d20*/  R2UR UR18, R39 ;  /* 0x00000000271272ca */ /* 0x000fe200000e0000 */
[----:B------:R-:W-:Y:S01]  /*5d30*/  UIADD3 UR8, UPT, UPT, UR8, 0x2a400, URZ ;  /* 0x0002a40008087890 */ /* 0x000fe2000fffe0ff */
[----:B------:R-:W-:Y:S01]  /*5d40*/  UMOV UR20, UR12 ;  /* 0x0000000c00147c82 */ /* 0x000fe20008000000 */
[----:B------:R-:W-:Y:S01]  /*5d50*/  UMOV UR21, UR13 ;  /* 0x0000000d00157c82 */ /* 0x000fe20008000000 */
[----:B------:R-:W-:Y:S01]  /*5d60*/  UMOV UR19, UR11 ;  /* 0x0000000b00137c82 */ /* 0x000fe20008000000 */
[----:B-1----:R-:W-:Y:S01]  /*5d70*/  UIADD3 UR4, UP0, UPT, UR62, 0x180, URZ ;  /* 0x000001803e047890 */ /* 0x002fe2000ff1e0ff */
[----:B------:R-:W-:Y:S01]  /*5d80*/  UMOV UR6, 0x0 ;  /* 0x0000000000067882 */ /* 0x000fe20000000000 */
[----:B------:R-:W-:Y:S02]  /*5d90*/  UMOV UR7, 0x10000000 ;  /* 0x1000000000077882 */ /* 0x000fe40000000000 */
[----:B------:R-:W-:Y:S02]  /*5da0*/  UIADD3.X UR5, UPT, UPT, URZ, UR63, URZ, UP0, !UPT ;  /* 0x0000003fff057290 */ /* 0x000fe400087fe4ff */
[----:B------:R-:W-:Y:S07]  /*5db0*/  UISETP.GT.U32.AND UP0, UPT, UR14, 0x1, UPT ;  /* 0x000000010e00788c */ /* 0x000fee000bf04070 */
[----:B------:R-:W-:Y:S01]  /*5dc0*/  UTMALDG.4D [UR16], [UR4], desc[UR6] ;  /* 0x00000610040075b4 */ /* 0x000fe20008019000 */
[----:B------:R1:W-:Y:S02]  /*5dd0*/  UTMALDG.4D [UR8], [UR4], desc[UR6] ;  /* 0x00000608040075b4 */ /* 0x0003e40008019000 */
[----:B-1----:R-:W-:Y:S01]  /*5de0*/  R2UR UR4, R36 ;  /* 0x00000000240472ca */ /* 0x002fe200000e0000 */
[----:B------:R-:W-:Y:S01]  /*5df0*/  VIADD R36, R5, 0x1 ;  /* 0x0000000105247836 */ /* 0x000fe20000000000 */
[----:B------:R-:W-:Y:S01]  /*5e00*/  R2UR UR5, R37 ;  /* 0x00000000250572ca */ /* 0x000fe200000e0000 */
[----:B------:R-:W-:Y:S01]  /*5e10*/  @P0 IMAD.MOV R36, RZ, RZ, R5 ;  /* 0x000000ffff240224 */ /* 0x000fe200078e0205 */
[----:B------:R-:W-:Y:S03]  /*5e20*/  UMOV UR9, UR31 ;  /* 0x0000001f00097c82 */ /* 0x000fe60008000000 */
[----:B------:R-:W-:Y:S06]  /*5e30*/  IMAD.MOV.U32 R5, RZ, RZ, R36 ;  /* 0x000000ffff057224 */ /* 0x000fec00078e0024 */
[----:B------:R-:W-:Y:S01]  /*5e40*/  IMAD.U32 R45, RZ, RZ, UR4 ;  /* 0x00000004ff2d7e24 */ /* 0x000fe2000f8e00ff */
[----:B------:R-:W-:Y:S01]  /*5e50*/  UIADD3 UR4, UPT, UPT, UR14, -0x1, URZ ;  /* 0xffffffff0e047890 */ /* 0x000fe2000fffe0ff */
[----:B------:R-:W-:Y:S06]  /*5e60*/  IMAD.U32 R46, RZ, RZ, UR5 ;  /* 0x00000005ff2e7e24 */ /* 0x000fec000f8e00ff */
[----:B------:R-:W-:Y:S01]  /*5e70*/  UMOV UR14, UR4 ;  /* 0x00000004000e7c82 */ /* 0x000fe20008000000 */
[----:B----4-:R-:W-:Y:S05]  /*5e80*/  BRA.U UP0, `(.L_x_28) ;  /* 0xffffffed00887547 */ /* 0x010fea000b83ffff */
.L_x_23:
[----:B------:R-:W-:Y:S01]  /*5e90*/  SHF.L.U32 R3, R8, 0x1f, RZ ;  /* 0x0000001f08037819 */ /* 0x000fe200000006ff */
[----:B------:R-:W-:-:S03]  /*5ea0*/  NOP ;  /* 0x0000000000007918 */ /* 0x000fc60000000000 */
[----:B------:R-:W3:Y:S02]  /*5eb0*/  SYNCS.PHASECHK.TRANS64.TRYWAIT P0, [UR23+0x90], R3 ;  /* 0x00009003ff0075a7 */ /* 0x000ee40008001117 */
[----:B---3--:R-:W-:Y:S05]  /*5ec0*/  @!P0 BRA `(.L_x_29) ;  /* 0x0000006c00008947 */ /* 0x008fea0003800000 */
.L_x_126:
[----:B------:R-:W3:Y:S01]  /*5ed0*/  LDS.128 R12, [UR23+0xd0] ;  /* 0x0000d017ff0c7984 */ /* 0x000ee20008000c00 */
[----:B------:R-:W-:Y:S01]  /*5ee0*/  UIADD3 UR4, UPT, UPT, UR23, 0x98, URZ ;  /* 0x0000009817047890 */ /* 0x000fe2000fffe0ff */
[----:B------:R-:W-:Y:S01]  /*5ef0*/  R2UR UR8, R44 ;  /* 0x000000002c0872ca */ /* 0x000fe200000e0000 */
[----:B------:R-:W-:Y:S01]  /*5f00*/  UISETP.GE.AND UP0, UPT, UR54, 0x1, UPT ;  /* 0x000000013600788c */ /* 0x000fe2000bf06270 */
[----:B------:R-:W-:Y:S01]  /*5f10*/  @!PT LDS RZ, [RZ] ;  /* 0x00000000fffff984 */ /* 0x000fe20000000800 */
[----:B------:R-:W-:Y:S01]  /*5f20*/  @!PT LDS RZ, [RZ] ;  /* 0x00000000fffff984 */ /* 0x000fe20000000800 */
[----:B------:R-:W-:Y:S01]  /*5f30*/  @!PT LDS RZ, [RZ] ;  /* 0x00000000fffff984 */ /* 0x000fe20000000800 */
[----:B------:R-:W-:Y:S01]  /*5f40*/  @!PT LDS RZ, [RZ] ;  /* 0x00000000fffff984 */ /* 0x000fe20000000800 */
[----:B------:R4:W-:Y:S06]  /*5f50*/  MEMBAR.ALL.CTA ;  /* 0x0000000000007992 */ /* 0x0009ec0000008000 */
[----:B----4-:R-:W4:Y:S01]  /*5f60*/  FENCE.VIEW.ASYNC.S ;  /* 0x00000000000073c6 */ /* 0x010f220000000000 */
[----:B------:R-:W-:Y:S01]  /*5f70*/  UPRMT UR4, URZ, 0x654, UR4 ;  /* 0x00000654ff047896 */ /* 0x000fe20008000004 */
[----:B------:R-:W-:-:S08]  /*5f80*/  R2UR UR7, R43 ;  /* 0x000000002b0772ca */ /* 0x000fd000000e0000 */
[----:B----4-:R-:W-:Y:S01]  /*5f90*/  SYNCS.ARRIVE.TRANS64.RED.A1T0 RZ, [UR4], RZ ;  /* 0x000000ffffff79a7 */ /* 0x010fe20008100404 */
[----:B---3--:R-:W-:-:S13]  /*5fa0*/  LOP3.LUT P0, RZ, R14, 0x1, RZ, 0xc0, !PT ;  /* 0x000000010eff7812 */ /* 0x008fda000780c0ff */
[----:B------:R-:W-:Y:S01]  /*5fb0*/  VOTEU.ANY UP1, P0 ;  /* 0x0000000000ff7886 */ /* 0x000fe20000020100 */
[----:B------:R-:W-:-:S13]  /*5fc0*/  PLOP3.LUT P0, PT, PT, PT, UP1, 0x80, 0x8 ;  /* 0x000000000008781c */ /* 0x000fda0003f0f018 */
[----:B-1----:R-:W-:Y:S02]  /*5fd0*/  @P0 MOV R0, R12 ;  /* 0x0000000c00000202 */ /* 0x002fe40000000f00 */
[----:B------:R-:W-:Y:S02]  /*5fe0*/  @P0 LOP3.LUT R12, R13, 0xffff, RZ, 0xc0, !PT ;  /* 0x0000ffff0d0c0812 */ /* 0x000fe400078ec0ff */
[----:B------:R-:W-:Y:S02]  /*5ff0*/  @P0 R2UR UR6, R0 ;  /* 0x00000000000602ca */ /* 0x000fe400000e0000 */
[----:B------:R-:W-:-:S11]  /*6000*/  @P0 R2UR UR5, R12 ;  /* 0x000000000c0502ca */ /* 0x000fd600000e0000 */
[----:B------:R-:W-:Y:S02]  /*6010*/  @UP1 UMOV UR8, UR6 ;  /* 0x0000000600081c82 */ /* 0x000fe40008000000 */
[----:B------:R-:W-:Y:S01]  /*6020*/  @UP1 UMOV UR7, UR5 ;  /* 0x0000000500071c82 */ /* 0x000fe20008000000 */
[----:B------:R-:W-:Y:S02]  /*6030*/  IMAD.U32 R44, RZ, RZ, UR8 ;  /* 0x00000008ff2c7e24 */ /* 0x000fe4000f8e00ff */
[----:B------:R-:W-:Y:S01]  /*6040*/  IMAD.U32 R43, RZ, RZ, UR7 ;  /* 0x00000007ff2b7e24 */ /* 0x000fe2000f8e00ff */
[----:B------:R-:W-:Y:S06]  /*6050*/  BRA.U !UP0, `(.L_x_30) ;  /* 0x0000000108ec7547 */ /* 0x000fec000b800000 */
[----:B------:R-:W1:Y:S01]  /*6060*/  LDCU.128 UR16, c[0x0][0xb10] ;  /* 0x00016200ff1077ac */ /* 0x000e620008000c00 */
[----:B------:R-:W-:Y:S02]  /*6070*/  R2UR UR8, R41 ;  /* 0x00000000290872ca */ /* 0x000fe400000e0000 */
[----:B------:R-:W-:Y:S01]  /*6080*/  R2UR UR9, R42 ;  /* 0x000000002a0972ca */ /* 0x000fe200000e0000 */
[----:B------:R-:W3:Y:S01]  /*6090*/  LDCU UR20, c[0x0][0xb20] ;  /* 0x00016400ff1477ac */ /* 0x000ee20008000800 */
[----:B------:R-:W-:Y:S02]  /*60a0*/  R2UR UR24, R43 ;  /* 0x000000002b1872ca */ /* 0x000fe400000e0000 */
[----:B------:R-:W-:Y:S01]  /*60b0*/  R2UR UR21, R44 ;  /* 0x000000002c1572ca */ /* 0x000fe200000e0000 */
[----:B------:R-:W4:Y:S01]  /*60c0*/  LDCU UR13, c[0x0][0xb0c] ;  /* 0x00016180ff0d77ac */ /* 0x000f220008000800 */
[----:B------:R-:W2:Y:S01]  /*60d0*/  LDCU.64 UR14, c[0x0][0xb28] ;  /* 0x00016500ff0e77ac */ /* 0x000ea20008000a00 */
[----:B------:R-:W-:-:S04]  /*60e0*/  UISETP.NE.AND UP3, UPT, UR54, 0x1, UPT ;  /* 0x000000013600788c */ /* 0x000fc8000bf65270 */
[----:B-1----:R-:W-:Y:S02]  /*60f0*/  UIMAD.WIDE.U32 UR4, UR8, UR19, URZ ;  /* 0x00000013080472a5 */ /* 0x002fe4000f8e00ff */
[----:B------:R-:W-:Y:S02]  /*6100*/  UIMAD.WIDE.U32 UR6, UR9, UR16, URZ ;  /* 0x00000010090672a5 */ /* 0x000fe4000f8e00ff */
[----:B------:R-:W-:Y:S02]  /*6110*/  UISETP.NE.AND UP0, UPT, UR18, 0x1, UPT ;  /* 0x000000011200788c */ /* 0x000fe4000bf05270 */
[----:B------:R-:W-:Y:S01]  /*6120*/  UIMAD.WIDE.U32 UR10, UR24, UR19, URZ ;  /* 0x00000013180a72a5 */ /* 0x000fe2000f8e00ff */
[----:B------:R-:W-:Y:S01]  /*6130*/  UMOV UR4, UR5 ;  /* 0x0000000500047c82 */ /* 0x000fe20008000000 */
[----:B----4-:R-:W-:Y:S02]  /*6140*/  UISETP.NE.AND UP2, UPT, UR13, 0x1, UPT ;  /* 0x000000010d00788c */ /* 0x010fe4000bf45270 */
[----:B---3--:R-:W-:-:S03]  /*6150*/  USHF.R.U32.HI UR5, URZ, UR20, UR4 ;  /* 0x00000014ff057299 */ /* 0x008fc60008011604 */
[----:B------:R-:W-:Y:S01]  /*6160*/  UMOV UR4, UR7 ;  /* 0x0000000700047c82 */ /* 0x000fe20008000000 */
[----:B------:R-:W-:Y:S02]  /*6170*/  USEL UR8, UR8, UR5, !UP0 ;  /* 0x0000000508087287 */ /* 0x000fe4000c000000 */
[----:B------:R-:W-:Y:S02]  /*6180*/  USHF.R.U32.HI UR4, URZ, UR17, UR4 ;  /* 0x00000011ff047299 */ /* 0x000fe40008011604 */
[----:B------:R-:W-:Y:S02]  /*6190*/  UIMAD.WIDE.U32 UR6, UR21, UR16, URZ ;  /* 0x00000010150672a5 */ /* 0x000fe4000f8e00ff */
[----:B------:R-:W-:Y:S02]  /*61a0*/  USEL UR12, UR9, UR4, !UP2 ;  /* 0x00000004090c7287 */ /* 0x000fe4000d000000 */
[----:B--2---:R-:W-:Y:S01]  /*61b0*/  UIMAD.WIDE.U32 UR4, UR8, UR14, URZ ;  /* 0x0000000e080472a5 */ /* 0x004fe2000f8e00ff */
[----:B------:R-:W-:Y:S01]  /*61c0*/  UMOV UR9, UR11 ;  /* 0x0000000b00097c82 */ /* 0x000fe20008000000 */
[----:B------:R-:W-:-:S02]  /*61d0*/  UIMAD.WIDE.U32 UR10, UR12, UR14, URZ ;  /* 0x0000000e0c0a72a5 */ /* 0x000fc4000f8e00ff */
[----:B------:R-:W-:-:S03]  /*61e0*/  USHF.R.U32.HI UR9, URZ, UR20, UR9 ;  /* 0x00000014ff097299 */ /* 0x000fc60008011609 */
[----:B------:R-:W-:Y:S01]  /*61f0*/  UMOV UR4, UR5 ;  /* 0x0000000500047c82 */ /* 0x000fe20008000000 */
[----:B------:R-:W-:Y:S01]  /*6200*/  UMOV UR6, UR7 ;  /* 0x0000000700067c82 */ /* 0x000fe20008000000 */
[----:B------:R-:W-:Y:S01]  /*6210*/  @UP3 USHF.R.U32.HI UR8, URZ, UR15, UR4 ;  /* 0x0000000fff083299 */ /* 0x000fe20008011604 */
[----:B------:R-:W-:Y:S01]  /*6220*/  UMOV UR5, UR11 ;  /* 0x0000000b00057c82 */ /* 0x000fe20008000000 */
[----:B------:R-:W-:Y:S02]  /*6230*/  USHF.R.U32.HI UR17, URZ, UR17, UR6 ;  /* 0x00000011ff117299 */ /* 0x000fe40008011606 */
[----:B------:R-:W-:Y:S02]  /*6240*/  USEL UR4, UR24, UR9, !UP0 ;  /* 0x0000000918047287 */ /* 0x000fe4000c000000 */
[----:B------:R-:W-:Y:S02]  /*6250*/  @UP3 USHF.R.U32.HI UR12, URZ, UR15, UR5 ;  /* 0x0000000fff0c3299 */ /* 0x000fe40008011605 */
[----:B------:R-:W-:-:S02]  /*6260*/  UIMAD UR6, UR54, UR8, URZ ;  /* 0x00000008360672a4 */ /* 0x000fc4000f8e02ff */
[----:B------:R-:W-:Y:S02]  /*6270*/  USEL UR5, UR21, UR17, !UP2 ;  /* 0x0000001115057287 */ /* 0x000fe4000d000000 */
[----:B------:R-:W-:Y:S02]  /*6280*/  UIMAD UR8, UR54, UR12, URZ ;  /* 0x0000000c360872a4 */ /* 0x000fe4000f8e02ff */
[----:B------:R-:W-:Y:S02]  /*6290*/  UISETP.GE.AND UP0, UPT, UR4, UR6, UPT ;  /* 0x000000060400728c */ /* 0x000fe4000bf06270 */
[----:B------:R-:W-:Y:S02]  /*62a0*/  UIMAD.WIDE.U32 UR6, UR4, UR14, URZ ;  /* 0x0000000e040672a5 */ /* 0x000fe4000f8e00ff */
[----:B------:R-:W-:Y:S02]  /*62b0*/  UISETP.GE.OR UP0, UPT, UR5, UR8, UP0 ;  /* 0x000000080500728c */ /* 0x000fe40008706670 */
[----:B------:R-:W-:-:S02]  /*62c0*/  UIMAD.WIDE.U32 UR8, UR5, UR14, URZ ;  /* 0x0000000e050872a5 */ /* 0x000fc4000f8e00ff */
[----:B------:R-:W-:Y:S01]  /*62d0*/  UIADD3 UR10, UPT, UPT, -UR4, URZ, URZ ;  /* 0x000000ff040a7290 */ /* 0x000fe2000fffe1ff */
[----:B------:R-:W-:Y:S02]  /*62e0*/  UMOV UR6, UR7 ;  /* 0x0000000700067c82 */ /* 0x000fe40008000000 */
[----:B------:R-:W-:Y:S02]  /*62f0*/  USHF.R.U32.HI UR6, URZ, UR15, UR6 ;  /* 0x0000000fff067299 */ /* 0x000fe40008011606 */
[----:B------:R-:W-:Y:S02]  /*6300*/  UIMAD UR10, UR18, UR10, UR24 ;  /* 0x0000000a120a72a4 */ /* 0x000fe4000f8e0218 */
[----:B------:R-:W-:Y:S01]  /*6310*/  USEL UR6, UR4, UR6, !UP3 ;  /* 0x0000000604067287 */ /* 0x000fe2000d800000 */
[----:B------:R-:W-:Y:S01]  /*6320*/  @!UP0 UMOV UR7, UR9 ;  /* 0x0000000900078c82 */ /* 0x000fe20008000000 */
[----:B------:R-:W-:Y:S02]  /*6330*/  UIADD3 UR9, UPT, UPT, -UR5, URZ, URZ ;  /* 0x000000ff05097290 */ /* 0x000fe4000fffe1ff */
[----:B------:R-:W-:-:S02]  /*6340*/  @!UP0 USHF.R.U32.HI UR7, URZ, UR15, UR7 ;  /* 0x0000000fff078299 */ /* 0x000fc40008011607 */
[----:B------:R-:W-:Y:S02]  /*6350*/  UIADD3 UR8, UPT, UPT, -UR6, URZ, URZ ;  /* 0x000000ff06087290 */ /* 0x000fe4000fffe1ff */
[----:B------:R-:W-:Y:S02]  /*6360*/  @!UP0 USEL UR7, UR5, UR7, !UP3 ;  /* 0x0000000705078287 */ /* 0x000fe4000d800000 */
[----:B------:R-:W-:Y:S02]  /*6370*/  UIMAD UR8, UR54, UR8, UR4 ;  /* 0x00000008360872a4 */ /* 0x000fe4000f8e0204 */
[----:B------:R-:W-:Y:S02]  /*6380*/  @!UP0 UIADD3 UR6, UPT, UPT, UR6, -UR7, URZ ;  /* 0x8000000706068290 */ /* 0x000fe4000fffe0ff */
[----:B------:R-:W-:Y:S02]  /*6390*/  @!UP0 UIMAD UR7, UR8, UR12, UR7 ;  /* 0x0000000c080782a4 */ /* 0x000fe4000f8e0207 */
[----:B------:R-:W-:-:S02]  /*63a0*/  @!UP0 UIMAD UR4, UR54, UR6, UR5 ;  /* 0x00000006360482a4 */ /* 0x000fc4000f8e0205 */
[----:B------:R-:W-:Y:S02]  /*63b0*/  UIMAD UR6, UR13, UR9, UR21 ;  /* 0x000000090d0672a4 */ /* 0x000fe4000f8e0215 */
[----:B------:R-:W-:Y:S01]  /*63c0*/  UIMAD UR8, UR4, UR18, UR10 ;  /* 0x00000012040872a4 */ /* 0x000fe2000f8e020a */
[----:B------:R-:W-:Y:S02]  /*63d0*/  @!UP0 UMOV UR5, UR7 ;  /* 0x0000000700058c82 */ /* 0x000fe40008000000 */
[----:B------:R-:W-:-:S03]  /*63e0*/  UIMAD UR4, UR5, UR13, UR6 ;  /* 0x0000000d050472a4 */ /* 0x000fc6000f8e0206 */
[----:B------:R-:W-:-:S03]  /*63f0*/  IMAD.U32 R43, RZ, RZ, UR8 ;  /* 0x00000008ff2b7e24 */ /* 0x000fc6000f8e00ff */
[----:B------:R-:W-:-:S07]  /*6400*/  IMAD.U32 R44, RZ, RZ, UR4 ;  /* 0x00000004ff2c7e24 */ /* 0x000fce000f8e00ff */
.L_x_30:
[----:B------:R-:W1:Y:S02]  /*6410*/  LDCU UR4, c[0x0][0xb30] ;  /* 0x00016600ff0477ac */ /* 0x000e640008000800 */
[----:B-1----:R-:W-:-:S09]  /*6420*/  UISETP.NE.AND UP0, UPT, UR4, 0x1, UPT ;  /* 0x000000010400788c */ /* 0x002fd2000bf05270 */
[----:B------:R-:W-:Y:S05]  /*6430*/  BRA.U UP0, `(.L_x_31) ;  /* 0x0000000100547547 */ /* 0x000fea000b800000 */
[----:B------:R-:W1:Y:S01]  /*6440*/  LDCU.128 UR8, c[0x0][0xb10] ;  /* 0x00016200ff0877ac */ /* 0x000e620008000c00 */
[----:B------:R-:W-:Y:S02]  /*6450*/  R2UR UR15, R43 ;  /* 0x000000002b0f72ca */ /* 0x000fe400000e0000 */
[----:B------:R-:W-:Y:S01]  /*6460*/  R2UR UR14, R44 ;  /* 0x000000002c0e72ca */ /* 0x000fe200000e0000 */
[----:B------:R-:W3:Y:S01]  /*6470*/  LDCU UR12, c[0x0][0xb0c] ;  /* 0x00016180ff0c77ac */ /* 0x000ee20008000800 */
[----:B------:R-:W4:Y:S11]  /*6480*/  LDCU UR13, c[0x0][0xb20] ;  /* 0x00016400ff0d77ac */ /* 0x000f360008000800 */
[----:B-1----:R-:W-:-:S02]  /*6490*/  UIMAD.WIDE.U32 UR6, UR14, UR8, URZ ;  /* 0x000000080e0672a5 */ /* 0x002fc4000f8e00ff */
[----:B------:R-:W-:Y:S02]  /*64a0*/  UIMAD.WIDE.U32 UR4, UR15, UR11, URZ ;  /* 0x0000000b0f0472a5 */ /* 0x000fe4000f8e00ff */
[----:B---3--:R-:W-:Y:S02]  /*64b0*/  UISETP.NE.AND UP2, UPT, UR12, 0x1, UPT ;  /* 0x000000010c00788c */ /* 0x008fe4000bf45270 */
[----:B------:R-:W-:Y:S01]  /*64c0*/  UISETP.NE.AND UP0, UPT, UR10, 0x1, UPT ;  /* 0x000000010a00788c */ /* 0x000fe2000bf05270 */
[----:B------:R-:W-:Y:S02]  /*64d0*/  UMOV UR6, UR7 ;  /* 0x0000000700067c82 */ /* 0x000fe40008000000 */
[----:B------:R-:W-:Y:S01]  /*64e0*/  UMOV UR4, UR5 ;  /* 0x0000000500047c82 */ /* 0x000fe20008000000 */
[----:B------:R-:W-:Y:S02]  /*64f0*/  USHF.R.U32.HI UR6, URZ, UR9, UR6 ;  /* 0x00000009ff067299 */ /* 0x000fe40008011606 */
[----:B----4-:R-:W-:-:S02]  /*6500*/  USHF.R.U32.HI UR4, URZ, UR13, UR4 ;  /* 0x0000000dff047299 */ /* 0x010fc40008011604 */
[----:B------:R-:W-:Y:S02]  /*6510*/  USEL UR5, UR14, UR6, !UP2 ;  /* 0x000000060e057287 */ /* 0x000fe4000d000000 */
[----:B------:R-:W-:-:S04]  /*6520*/  USEL UR4, UR15, UR4, !UP0 ;  /* 0x000000040f047287 */ /* 0x000fc8000c000000 */
[----:B------:R-:W-:Y:S02]  /*6530*/  UIADD3 UR6, UPT, UPT, UR5, -UR4, URZ ;  /* 0x8000000405067290 */ /* 0x000fe4000fffe0ff */
[----:B------:R-:W-:Y:S02]  /*6540*/  UIADD3 UR4, UPT, UPT, -UR5, UR4, URZ ;  /* 0x0000000405047290 */ /* 0x000fe4000fffe1ff */
[----:B------:R-:W-:Y:S02]  /*6550*/  UIMAD UR15, UR6, UR10, UR15 ;  /* 0x0000000a060f72a4 */ /* 0x000fe4000f8e020f */
[----:B------:R-:W-:-:S04]  /*6560*/  UIMAD UR14, UR4, UR12, UR14 ;  /* 0x0000000c040e72a4 */ /* 0x000fc8000f8e020e */
[----:B------:R-:W-:Y:S02]  /*6570*/  IMAD.U32 R43, RZ, RZ, UR15 ;  /* 0x0000000fff2b7e24 */ /* 0x000fe4000f8e00ff */
[----:B------:R-:W-:-:S07]  /*6580*/  IMAD.U32 R44, RZ, RZ, UR14 ;  /* 0x0000000eff2c7e24 */ /* 0x000fce000f8e00ff */
.L_x_31:
[----:B------:R-:W-:Y:S01]  /*6590*/  R2UR UR7, R44 ;  /* 0x000000002c0772ca */ /* 0x000fe200000e0000 */
[----:B------:R-:W-:Y:S01]  /*65a0*/  IMAD.MOV.U32 R7, RZ, RZ, R6 ;  /* 0x000000ffff077224 */ /* 0x000fe200078e0006 */
[----:B------:R-:W-:Y:S02]  /*65b0*/  R2UR UR6, R43 ;  /* 0x000000002b0672ca */ /* 0x000fe400000e0000 */
[----:B------:R-:W-:Y:S02]  /*65c0*/  R2UR UR5, R64 ;  /* 0x00000000400572ca */ /* 0x000fe400000e0000 */
[----:B------:R-:W-:Y:S02]  /*65d0*/  R2UR UR4, R63 ;  /* 0x000000003f0472ca */ /* 0x000fe400000e0000 */
[----:B------:R-:W-:Y:S02]  /*65e0*/  PLOP3.LUT P3, PT, PT, PT, PT, 0x80, 0x8 ;  /* 0x000000000008781c */ /* 0x000fe40003f6f070 */
[----:B------:R-:W-:-:S07]  /*65f0*/  LOP3.LUT R8, R8, 0x1, RZ, 0x3c, !PT ;  /* 0x0000000108087812 */ /* 0x000fce00078e3cff */
[----:B------:R-:W-:Y:S02]  /*6600*/  UIADD3 UR49, UPT, UPT, UR7, UR5, URZ ;  /* 0x0000000507317290 */ /* 0x000fe4000fffe0ff */
[----:B------:R-:W-:Y:S01]  /*6610*/  UIADD3 UR21, UPT, UPT, UR6, UR4, URZ ;  /* 0x0000000406157290 */ /* 0x000fe2000fffe0ff */
[----:B------:R-:W-:Y:S11]  /*6620*/  BRA.U UP1, `(.L_x_32) ;  /* 0xffffffad01987547 */ /* 0x000ff6000b83ffff */
[----:B------:R-:W-:Y:S01]  /*6630*/  UIADD3 UR23, UPT, UPT, UR23, 0x20, URZ ;  /* 0x0000002017177890 */ /* 0x000fe2000fffe0ff */
[----:B------:R-:W-:-:S03]  /*6640*/  MOV R3, UR22 ;  /* 0x0000001600037c02 */ /* 0x000fc60008000f00 */
[----:B------:R-:W-:Y:S01]  /*6650*/  ULEA UR4, UR31, UR23, 0x3 ;  /* 0x000000171f047291 */ /* 0x000fe2000f8e18ff */
[----:B------:R-:W-:-:S08]  /*6660*/  SHF.L.U32 R3, R3, 0x1f, RZ ;  /* 0x0000001f03037819 */ /* 0x000fd000000006ff */
[----:B------:R-:W1:Y:S02]  /*6670*/  SYNCS.PHASECHK.TRANS64.TRYWAIT P0, [UR4], R3 ;  /* 0x00000003ff0075a7 */ /* 0x000e640008001104 */
[----:B-1----:R-:W-:Y:S05]  /*6680*/  @!P0 BRA `(.L_x_33) ;  /* 0x0000006400288947 */ /* 0x002fea0003800000 */
.L_x_128:
[----:B------:R-:W-:-:S04]  /*6690*/  UIADD3 UR4, UPT, UPT, UR31, 0x1, URZ ;  /* 0x000000011f047890 */ /* 0x000fc8000fffe0ff */
[----:B------:R-:W-:-:S04]  /*66a0*/  UISETP.NE.AND UP0, UPT, UR4, 0x4, UPT ;  /* 0x000000040400788c */ /* 0x000fc8000bf05270 */
[----:B------:R-:W-:Y:S02]  /*66b0*/  USEL UR5, URZ, 0x1, UP0 ;  /* 0x00000001ff057887 */ /* 0x000fe40008000000 */
[----:B------:R-:W-:Y:S02]  /*66c0*/  USEL UR4, UR4, URZ, UP0 ;  /* 0x000000ff04047287 */ /* 0x000fe40008000000 */
[----:B------:R-:W-:Y:S02]  /*66d0*/  ULOP3.LUT UR22, UR22, UR5, URZ, 0x3c, !UPT ;  /* 0x0000000516167292 */ /* 0x000fe4000f8e3cff */
[----:B------:R-:W-:-:S04]  /*66e0*/  ULEA UR5, UR4, UR23, 0x3 ;  /* 0x0000001704057291 */ /* 0x000fc8000f8e18ff */
[----:B-1----:R-:W-:-:S04]  /*66f0*/  MOV R3, UR22 ;  /* 0x0000001600037c02 */ /* 0x002fc80008000f00 */
[----:B------:R-:W-:-:S04]  /*6700*/  SHF.L.U32 R3, R3, 0x1f, RZ ;  /* 0x0000001f03037819 */ /* 0x000fc800000006ff */
[----:B------:R-:W1:Y:S02]  /*6710*/  SYNCS.PHASECHK.TRANS64.TRYWAIT P0, [UR5], R3 ;  /* 0x00000003ff0075a7 */ /* 0x000e640008001105 */
[----:B-1----:R-:W-:Y:S05]  /*6720*/  @!P0 BRA `(.L_x_34) ;  /* 0x0000006400188947 */ /* 0x002fea0003800000 */
.L_x_130:
        /* <DEDUP_REMOVED lines=10> */
.L_x_132:
[----:B------:R-:W-:-:S04]  /*67d0*/  UIADD3 UR4, UPT, UPT, UR4, 0x1, URZ ;  /* 0x0000000104047890 */ /* 0x000fc8000fffe0ff */
[----:B------:R-:W-:-:S04]  /*67e0*/  UISETP.NE.AND UP0, UPT, UR4, 0x4, UPT ;  /* 0x000000040400788c */ /* 0x000fc8000bf05270 */
[----:B------:R-:W-:Y:S02]  /*67f0*/  USEL UR5, URZ, 0x1, UP0 ;  /* 0x00000001ff057887 */ /* 0x000fe40008000000 */
[----:B------:R-:W-:Y:S02]  /*6800*/  USEL UR4, UR4, URZ, UP0 ;  /* 0x000000ff04047287 */ /* 0x000fe40008000000 */
[----:B------:R-:W-:Y:S02]  /*6810*/  ULOP3.LUT UR5, UR22, UR5, URZ, 0x3c, !UPT ;  /* 0x0000000516057292 */ /* 0x000fe4000f8e3cff */
[----:B------:R-:W-:-:S04]  /*6820*/  ULEA UR4, UR4, UR23, 0x3 ;  /* 0x0000001704047291 */ /* 0x000fc8000f8e18ff */
[----:B------:R-:W-:Y:S02]  /*6830*/  IMAD.U32 R2, RZ, RZ, UR5 ;  /* 0x00000005ff027e24 */ /* 0x000fe4000f8e00ff */
[----:B-1----:R-:W-:-:S03]  /*6840*/  MOV R0, UR4 ;  /* 0x0000000400007c02 */ /* 0x002fc60008000f00 */
[----:B------:R-:W-:-:S07]  /*6850*/  SHF.L.U32 R3, R2, 0x1f, RZ ;  /* 0x0000001f02037819 */ /* 0x000fce00000006ff */
.L_x_36:
[----:B-1----:R1:W3:Y:S02]  /*6860*/  SYNCS.PHASECHK.TRANS64.TRYWAIT P0, [R0+URZ], R3 ;  /* 0x00000003000075a7 */ /* 0x0022e400080011ff */
[----:B---3--:R-:W-:Y:S05]  /*6870*/  @!P0 NANOSLEEP.SYNCS 0x989680 ;  /* 0x009896800000895d */ /* 0x008fea0003900000 */
[----:B------:R-:W3:Y:S02]  /*6880*/  @!P0 SYNCS.PHASECHK.TRANS64 P0, [R0+URZ], R3 ;  /* 0x00000003000085a7 */ /* 0x000ee400080010ff */
[----:B---3--:R-:W-:Y:S05]  /*6890*/  @P0 EXIT ;  /* 0x000000000000094d */ /* 0x008fea0003800000 */
[----:B------:R-:W-:Y:S05]  /*68a0*/  BRA `(.L_x_36) ;  /* 0xfffffffc00ec7947 */ /* 0x000fea000383ffff */
.L_x_16:
[----:B------:R-:W2:Y:S02]  /*68b0*/  S2UR UR4, SR_CgaCtaId ;  /* 0x00000000000479c3 */ /* 0x000ea40000008800 */
[----:B--2---:R-:W-:-:S04]  /*68c0*/  UISETP.NE.AND UP0, UPT, UR4, URZ, UPT ;  /* 0x000000ff0400728c */ /* 0x004fc8000bf05270 */
[----:B------:R-:W-:-:S09]  /*68d0*/  UISETP.NE.OR UP0, UPT, UR18, 0x1, UP0 ;  /* 0x000000011200788c */ /* 0x000fd20008705670 */
[----:B------:R-:W-:Y:S05]  /*68e0*/  BRA.U UP0, `(.L_x_37) ;  /* 0x0000000100b47547 */ /* 0x000fea000b800000 */
[----:B------:R-:W2:Y:S01]  /*68f0*/  S2UR UR5, SR_CgaCtaId ;  /* 0x00000000000579c3 */ /* 0x000ea20000008800 */
[----:B------:R-:W-:Y:S01]  /*6900*/  UMOV UR4, 0x400 ;  /* 0x0000040000047882 */ /* 0x000fe20000000000 */
[----:B------:R-:W-:Y:S01]  /*6910*/  HFMA2 R3, -RZ, RZ, 0, 5.9604644775390625e-08 ;  /* 0x00000001ff037431 */ /* 0x000fe200000001ff */
[----:B------:R-:W-:Y:S01]  /*6920*/  ISETP.NE.AND P0, PT, R0, RZ, PT ;  /* 0x000000ff0000720c */ /* 0x000fe20003f05270 */
[----:B------:R-:W-:Y:S01]  /*6930*/  IMAD.MOV.U32 R8, RZ, RZ, RZ ;  /* 0x000000ffff087224 */ /* 0x000fe200078e00ff */
[----:B--2---:R-:W-:-:S04]  /*6940*/  ULEA UR4, UR5, UR4, 0x18 ;  /* 0x0000000405047291 */ /* 0x004fc8000f8ec0ff */
[----:B------:R-:W-:Y:S02]  /*6950*/  UIADD3 UR5, UPT, UPT, UR4, 0x98, URZ ;  /* 0x0000009804057890 */ /* 0x000fe4000fffe0ff */
[----:B------:R-:W-:Y:S02]  /*6960*/  UIADD3 UR8, UPT, UPT, UR4, 0x90, URZ ;  /* 0x0000009004087890 */ /* 0x000fe4000fffe0ff */
[----:B------:R-:W-:-:S12]  /*6970*/  UPRMT UR5, URZ, 0x654, UR5 ;  /* 0x00000654ff057896 */ /* 0x000fd80008000005 */
.L_x_40:
[----:B------:R-:W-:Y:S01]  /*6980*/  SHF.L.U32 R7, R3, 0x1f, RZ ;  /* 0x0000001f03077819 */ /* 0x000fe200000006ff */
[----:B------:R-:W-:Y:S02]  /*6990*/  IMAD.U32 R9, RZ, RZ, UR8 ;  /* 0x00000008ff097e24 */ /* 0x000fe4000f8e00ff */
[----:B------:R-:W-:Y:S01]  /*69a0*/  @!P0 IMAD.MOV.U32 R5, RZ, RZ, 0x10 ;  /* 0x00000010ff058424 */ /* 0x000fe200078e00ff */
[----:B------:R-:W2:Y:S02]  /*69b0*/  SYNCS.PHASECHK.TRANS64.TRYWAIT P1, [UR4+0x98], R7 ;  /* 0x00009807ff0075a7 */ /* 0x000ea40008021104 */
[----:B------:R-:W-:-:S04]  /*69c0*/  PRMT R9, R0, 0x654, R9 ;  /* 0x0000065400097816 */ /* 0x000fc80000000009 */
[----:B------:R-:W-:Y:S01]  /*69d0*/  SEL R2, R9, R2, !P0 ;  /* 0x0000000209027207 */ /* 0x000fe20004000000 */
[----:B--2---:R-:W-:Y:S06]  /*69e0*/  @!P1 BRA `(.L_x_38) ;  /* 0x0000006000989947 */ /* 0x004fec0003800000 */
.L_x_134:
[----:B------:R-:W-:Y:S01]  /*69f0*/  UIADD3 UR6, UPT, UPT, UR4, 0xd0, URZ ;  /* 0x000000d004067890 */ /* 0x000fe2000fffe0ff */
[----:B------:R3:W-:Y:S01]  /*6a00*/  @!P0 SYNCS.ARRIVE.TRANS64.RED RZ, [R2+URZ], R5 ;  /* 0x0000000502ff89a7 */ /* 0x0007e200080004ff */
[----:B------:R-:W-:Y:S01]  /*6a10*/  UIADD3 UR7, UPT, UPT, UR4, 0x90, URZ ;  /* 0x0000009004077890 */ /* 0x000fe2000fffe0ff */
[----:B------:R-:W-:-:S08]  /*6a20*/  LOP3.LUT R3, R3, 0x1, RZ, 0x3c, !PT ;  /* 0x0000000103037812 */ /* 0x000fd000078e3cff */
[----:B------:R-:W-:Y:S06]  /*6a30*/  UGETNEXTWORKID.BROADCAST [UR6], [UR7] ;  /* 0x00000000060073ca */ /* 0x000fec0008000100 */
[----:B---3--:R-:W-:-:S04]  /*6a40*/  SHF.L.U32 R5, R8, 0x1f, RZ ;  /* 0x0000001f08057819 */ /* 0x008fc800000006ff */
[----:B------:R-:W3:Y:S02]  /*6a50*/  SYNCS.PHASECHK.TRANS64.TRYWAIT P1, [UR4+0x90], R5 ;  /* 0x00009005ff0075a7 */ /* 0x000ee40008021104 */
[----:B---3--:R-:W-:Y:S05]  /*6a60*/  @!P1 BRA `(.L_x_39) ;  /* 0x0000006000909947 */ /* 0x008fea0003800000 */
.L_x_136:
[----:B--2---:R-:W2:Y:S01]  /*6a70*/  LDS.128 R4, [UR4+0xd0] ;  /* 0x0000d004ff047984 */ /* 0x004ea20008000c00 */
[----:B------:R-:W-:Y:S01]  /*6a80*/  LOP3.LUT R8, R8, 0x1, RZ, 0x3c, !PT ;  /* 0x0000000108087812 */ /* 0x000fe200078e3cff */
[----:B------:R-:W-:Y:S01]  /*6a90*/  @!PT LDS RZ, [RZ] ;  /* 0x00000000fffff984 */ /* 0x000fe20000000800 */
[----:B------:R-:W-:Y:S01]  /*6aa0*/  @!PT LDS RZ, [RZ] ;  /* 0x00000000fffff984 */ /* 0x000fe20000000800 */
[----:B------:R-:W-:Y:S01]  /*6ab0*/  @!PT LDS RZ, [RZ] ;  /* 0x00000000fffff984 */ /* 0x000fe20000000800 */
[----:B------:R-:W-:Y:S01]  /*6ac0*/  @!PT LDS RZ, [RZ] ;  /* 0x00000000fffff984 */ /* 0x000fe20000000800 */
[----:B------:R3:W-:Y:S06]  /*6ad0*/  MEMBAR.ALL.CTA ;  /* 0x0000000000007992 */ /* 0x0007ec0000008000 */
[----:B---3--:R-:W3:Y:S02]  /*6ae0*/  FENCE.VIEW.ASYNC.S ;  /* 0x00000000000073c6 */ /* 0x008ee40000000000 */
[----:B---3--:R-:W-:Y:S01]  /*6af0*/  SYNCS.ARRIVE.TRANS64.RED.A1T0 RZ, [UR5], RZ ;  /* 0x000000ffffff79a7 */ /* 0x008fe20008100405 */
[----:B--2---:R-:W-:-:S13]  /*6b00*/  LOP3.LUT P1, RZ, R6, 0x1, RZ, 0xc0, !PT ;  /* 0x0000000106ff7812 */ /* 0x004fda000782c0ff */
[----:B------:R-:W-:Y:S05]  /*6b10*/  @P1 BRA `(.L_x_40) ;  /* 0xfffffffc00981947 */ /* 0x000fea000383ffff */
[----:B------:R-:W-:-:S04]  /*6b20*/  SHF.L.U32 R0, R3, 0x1f, RZ ;  /* 0x0000001f03007819 */ /* 0x000fc800000006ff */
[----:B------:R-:W2:Y:S02]  /*6b30*/  SYNCS.PHASECHK.TRANS64 P0, [UR4+0x98], R0 ;  /* 0x00009800ff0075a7 */ /* 0x000ea40008001004 */
[----:B-12---:R-:W-:Y:S05]  /*6b40*/  @P0 EXIT ;  /* 0x000000000000094d */ /* 0x006fea0003800000 */
[----:B------:R-:W-:-:S07]  /*6b50*/  MOV R0, UR4 ;  /* 0x0000000400007c02 */ /* 0x000fce0008000f00 */
.L_x_41:
[----:B-1----:R-:W-:-:S04]  /*6b60*/  SHF.L.U32 R5, R3, 0x1f, RZ ;  /* 0x0000001f03057819 */ /* 0x002fc800000006ff */
[----:B------:R1:W2:Y:S03]  /*6b70*/  SYNCS.PHASECHK.TRANS64.TRYWAIT P0, [R0+URZ+0x98], R5 ;  /* 0x00009805000075a7 */ /* 0x0002a600080011ff */
[----:B--2---:R-:W-:Y:S05]  /*6b80*/  @!P0 NANOSLEEP.SYNCS 0x989680 ;  /* 0x009896800000895d */ /* 0x004fea0003900000 */
[----:B------:R-:W2:Y:S02]  /*6b90*/  @!P0 SYNCS.PHASECHK.TRANS64 P0, [R0+URZ+0x98], R5 ;  /* 0x00009805000085a7 */ /* 0x000ea400080010ff */
[----:B--2---:R-:W-:Y:S05]  /*6ba0*/  @P0 EXIT ;  /* 0x000000000000094d */ /* 0x004fea0003800000 */
[----:B------:R-:W-:Y:S05]  /*6bb0*/  BRA `(.L_x_41) ;  /* 0xfffffffc00e87947 */ /* 0x000fea000383ffff */
.L_x_37:
[----:B------:R-:W-:-:S09]  /*6bc0*/  UISETP.NE.AND UP0, UPT, UR18, URZ, UPT ;  /* 0x000000ff1200728c */ /* 0x000fd2000bf05270 */
[----:B------:R-:W-:Y:S05]  /*6bd0*/  BRA.U UP0, `(.L_x_42) ;  /* 0x0000001100047547 */ /* 0x000fea000b800000 */
[----:B------:R-:W2:Y:S01]  /*6be0*/  S2UR UR7, SR_CgaCtaId ;  /* 0x00000000000779c3 */ /* 0x000ea20000008800 */
[----:B------:R-:W-:Y:S01]  /*6bf0*/  UMOV UR4, 0x40 ;  /* 0x0000004000047882 */ /* 0x000fe20000000000 */
[----:B------:R-:W-:Y:S01]  /*6c00*/  NOP ;  /* 0x0000000000007918 */ /* 0x000fe20000000000 */
[----:B------:R-:W-:Y:S01]  /*6c10*/  UMOV UR6, 0x400 ;  /* 0x0000040000067882 */ /* 0x000fe20000000000 */
[----:B--2---:R-:W-:Y:S02]  /*6c20*/  ULEA UR5, UR7, UR4, 0x18 ;  /* 0x0000000407057291 */ /* 0x004fe4000f8ec0ff */
[----:B------:R-:W-:-:S07]  /*6c30*/  ULEA UR6, UR7, UR6, 0x18 ;  /* 0x0000000607067291 */ /* 0x000fce000f8ec0ff */
[----:B------:R-:W2:Y:S02]  /*6c40*/  LDS.U8 R0, [UR5+0x1c] ;  /* 0x00001c05ff007984 */ /* 0x000ea40008000000 */
[----:B--2---:R-:W-:-:S13]  /*6c50*/  ISETP.NE.AND P0, PT, R0, RZ, PT ;  /* 0x000000ff0000720c */ /* 0x004fda0003f05270 */
[----:B------:R-:W-:Y:S05]  /*6c60*/  @P0 BRA `(.L_x_43) ;  /* 0x0000000000580947 */ /* 0x000fea0003800000 */
[----:B------:R-:W-:-:S13]  /*6c70*/  ELECT P0, URZ, PT ;  /* 0x0000000000ff782f */ /* 0x000fda0003800000 */
[----:B------:R-:W-:Y:S05]  /*6c80*/  @!P0 BRA `(.L_x_44) ;  /* 0x0000000000608947 */ /* 0x000fea0003800000 */
[----:B------:R-:W-:Y:S01]  /*6c90*/  UMOV UR4, 0x10 ;  /* 0x0000001000047882 */ /* 0x000fe20000000000 */
[----:B------:R-:W-:Y:S01]  /*6ca0*/  HFMA2 R0, -RZ, RZ, 0, 5.9604644775390625e-08 ;  /* 0x00000001ff007431 */ /* 0x000fe200000001ff */
[----:B------:R-:W-:-:S03]  /*6cb0*/  MOV R2, 0xffff ;  /* 0x0000ffff00027802 */ /* 0x000fc60000000f00 */
[----:B------:R-:W-:Y:S04]  /*6cc0*/  DEPBAR.LE SB2, 0x36 ;  /* 0x0000ad800000791a */ /* 0x000fe80000000000 */
[----:B------:R-:W2:Y:S02]  /*6cd0*/  UTCATOMSWS.FIND_AND_SET.ALIGN UP0, UR4, UR4 ;  /* 0x00000004000475e3 */ /* 0x000ea40008000800 */
[----:B--2---:R-:W-:Y:S01]  /*6ce0*/  MOV R3, UR4 ;  /* 0x0000000400037c02 */ /* 0x004fe20008000f00 */
[----:B------:R-:W-:Y:S06]  /*6cf0*/  BRA.U UP0, `(.L_x_45) ;  /* 0x0000000100187547 */ /* 0x000fec000b800000 */
.L_x_46:
[----:B------:R-:W-:Y:S05]  /*6d00*/  NANOSLEEP 0x64 ;  /* 0x000000640000795d */ /* 0x000fea0003800000 */
[----:B------:R-:W-:-:S05]  /*6d10*/  UMOV UR4, 0x10 ;  /* 0x0000001000047882 */ /* 0x000fca0000000000 */
[----:B------:R-:W-:Y:S04]  /*6d20*/  DEPBAR.LE SB2, 0x36 ;  /* 0x0000ad800000791a */ /* 0x000fe80000000000 */
[----:B------:R-:W2:Y:S02]  /*6d30*/  UTCATOMSWS.FIND_AND_SET.ALIGN UP0, UR4, UR4 ;  /* 0x00000004000475e3 */ /* 0x000ea40008000800 */
[----:B--2---:R-:W-:Y:S01]  /*6d40*/  MOV R3, UR4 ;  /* 0x0000000400037c02 */ /* 0x004fe20008000f00 */
[----:B------:R-:W-:Y:S05]  /*6d50*/  BRA.U !UP0, `(.L_x_46) ;  /* 0xfffffffd08e87547 */ /* 0x000fea000b83ffff */
.L_x_45:
[-C--:B------:R-:W-:Y:S02]  /*6d60*/  SHF.L.U32 R2, R2, R3.reuse, RZ ;  /* 0x0000000302027219 */ /* 0x080fe400000006ff */
[----:B------:R-:W-:Y:S01]  /*6d70*/  SHF.L.U32 R0, R0, R3, RZ ;  /* 0x0000000300007219 */ /* 0x000fe200000006ff */
[----:B------:R-:W-:Y:S02]  /*6d80*/  IMAD.SHL.U32 R3, R3, 0x20, RZ ;  /* 0x0000002003037824 */ /* 0x000fe400078e00ff */
[----:B------:R2:W-:Y:S04]  /*6d90*/  ATOMS.OR RZ, [UR5+0x14], R2 ;  /* 0x00001402ffff798c */ /* 0x0005e8000b000005 */
[----:B------:R2:W-:Y:S04]  /*6da0*/  ATOMS.OR RZ, [UR5+0x18], R0 ;  /* 0x00001800ffff798c */ /* 0x0005e8000b000005 */
[----:B------:R2:W-:Y:S01]  /*6db0*/  STS [UR6+0xe0], R3 ;  /* 0x0000e003ff007988 */ /* 0x0005e20008000806 */
[----:B------:R-:W-:Y:S05]  /*6dc0*/  BRA `(.L_x_44) ;  /* 0x0000000000107947 */ /* 0x000fea0003800000 */
.L_x_43:
[----:B------:R-:W-:Y:S02]  /*6dd0*/  MOV R0, 0xffffffff ;  /* 0xffffffff00007802 */ /* 0x000fe40000000f00 */
[----:B------:R-:W-:-:S03]  /*6de0*/  MOV R2, 0x6e10 ;  /* 0x00006e1000027802 */ /* 0x000fc60000000f00 */
[----:B------:R2:W-:Y:S04]  /*6df0*/  STS [UR6+0xe0], R0 ;  /* 0x0000e000ff007988 */ /* 0x0005e80008000806 */
[----:B-12--5:R-:W-:Y:S05]  /*6e00*/  CALL.REL.NOINC `($__internal_1_$__cuda_sm10x_tcgen05_guardrail_trap_phase_invalid_during_alloc) ;  /* 0x00000064009c7944 */ /* 0x026fea0003c00000 */
.L_x_44:
[----:B------:R-:W-:Y:S05]  /*6e10*/  WARPSYNC.ALL ;  /* 0x0000000000007948 */ /* 0x000fea0003800000 */
[----:B------:R-:W3:Y:S01]  /*6e20*/  S2UR UR4, SR_CgaCtaId ;  /* 0x00000000000479c3 */ /* 0x000ee20000008800 */
[----:B------:R-:W-:Y:S01]  /*6e30*/  UMOV UR23, 0x400 ;  /* 0x0000040000177882 */ /* 0x000fe20000000000 */
[----:B------:R-:W-:-:S06]  /*6e40*/  NOP ;  /* 0x0000000000007918 */ /* 0x000fcc0000000000 */
[----:B------:R-:W-:Y:S06]  /*6e50*/  BAR.ARV 0x6, 0xa0 ;  /* 0x0182800000007b1d */ /* 0x000fec0000002000 */
[----:B------:R-:W4:Y:S01]  /*6e60*/  LDCU.64 UR6, c[0x0][0x388] ;  /* 0x00007100ff0677ac */ /* 0x000f220008000a00 */
[----:B------:R-:W-:Y:S01]  /*6e70*/  IMAD.MOV.U32 R8, RZ, RZ, 0x1 ;  /* 0x00000001ff087424 */ /* 0x000fe200078e00ff */
[----:B------:R-:W-:Y:S01]  /*6e80*/  UMOV UR26, URZ ;  /* 0x000000ff001a7c82 */ /* 0x000fe20008000000 */
[----:B------:R-:W-:Y:S01]  /*6e90*/  UMOV UR22, URZ ;  /* 0x000000ff00167c82 */ /* 0x000fe20008000000 */
[----:B------:R-:W-:Y:S01]  /*6ea0*/  UMOV UR42, 0x0 ;  /* 0x00000000002a7882 */ /* 0x000fe20000000000 */
[----:B------:R-:W-:Y:S01]  /*6eb0*/  UMOV UR43, 0x8110910 ;  /* 0x08110910002b7882 */ /* 0x000fe20000000000 */
[----:B------:R-:W-:Y:S01]  /*6ec0*/  UMOV UR40, 0x0 ;  /* 0x0000000000287882 */ /* 0x000fe20000000000 */
[----:B------:R-:W-:Y:S01]  /*6ed0*/  UMOV UR41, 0x8110910 ;  /* 0x0811091000297882 */ /* 0x000fe20000000000 */
[----:B---3--:R-:W-:Y:S01]  /*6ee0*/  ULEA UR23, UR4, UR23, 0x18 ;  /* 0x0000001704177291 */ /* 0x008fe2000f8ec0ff */
[----:B------:R-:W-:Y:S01]  /*6ef0*/  UMOV UR38, 0x0 ;  /* 0x0000000000267882 */ /* 0x000fe20000000000 */
[----:B------:R-:W-:-:S02]  /*6f00*/  UMOV UR39, 0x8110910 ;  /* 0x0811091000277882 */ /* 0x000fc40000000000 */
[----:B------:R-:W-:Y:S01]  /*6f10*/  UIADD3 UR44, UPT, UPT, UR23, 0x98, URZ ;  /* 0x00000098172c7890 */ /* 0x000fe2000fffe0ff */
[----:B------:R-:W-:Y:S01]  /*6f20*/  UMOV UR36, 0x0 ;  /* 0x0000000000247882 */ /* 0x000fe20000000000 */
[----:B------:R-:W-:Y:S01]  /*6f30*/  UMOV UR37, 0x8110910 ;  /* 0x0811091000257882 */ /* 0x000fe20000000000 */
[----:B----4-:R-:W-:Y:S02]  /*6f40*/  UIADD3 UR4, UPT, UPT, UR6, 0x3f, URZ ;  /* 0x0000003f06047890 */ /* 0x010fe4000fffe0ff */
[----:B------:R-:W2:Y:S01]  /*6f50*/  LDS R9, [UR23+0xe0] ;  /* 0x0000e017ff097984 */ /* 0x000ea20008000800 */
[----:B------:R-:W3:Y:S01]  /*6f60*/  LDCU UR6, c[0x0][0x390] ;  /* 0x00007200ff0677ac */ /* 0x000ee20008000800 */
[----:B------:R-:W-:Y:S01]  /*6f70*/  USHF.R.S32.HI UR5, URZ, 0x1f, UR4 ;  /* 0x0000001fff057899 */ /* 0x000fe20008011404 */
[----:B------:R-:W-:Y:S01]  /*6f80*/  UMOV UR34, 0x0 ;  /* 0x0000000000227882 */ /* 0x000fe20000000000 */
[----:B------:R-:W-:Y:S02]  /*6f90*/  UMOV UR35, 0x8110910 ;  /* 0x0811091000237882 */ /* 0x000fe40000000000 */
[----:B------:R-:W-:-:S02]  /*6fa0*/  ULEA.HI UR4, UR5, UR4, URZ, 0x6 ;  /* 0x0000000405047291 */ /* 0x000fc4000f8f30ff */
[----:B------:R-:W-:Y:S02]  /*6fb0*/  UIADD3 UR5, UPT, UPT, UR23, 0x8400, URZ ;  /* 0x0000840017057890 */ /* 0x000fe4000fffe0ff */
[----:B------:R-:W-:Y:S02]  /*6fc0*/  USHF.R.S32.HI UR4, URZ, 0x6, UR4 ;  /* 0x00000006ff047899 */ /* 0x000fe40008011404 */
[----:B------:R-:W-:Y:S02]  /*6fd0*/  USHF.R.U32.HI UR5, URZ, 0x4, UR5 ;  /* 0x00000004ff057899 */ /* 0x000fe40008011605 */
[----:B------:R-:W-:Y:S02]  /*6fe0*/  UIMAD UR7, UR4, UR7, URZ ;  /* 0x00000007040772a4 */ /* 0x000fe4000f8e02ff */
[----:B------:R-:W-:Y:S02]  /*6ff0*/  UIADD3 UR4, UPT, UPT, UR23, 0x28400, URZ ;  /* 0x0002840017047890 */ /* 0x000fe4000fffe0ff */
[----:B------:R-:W-:-:S02]  /*7000*/  ULOP3.LUT UR24, UR5, 0x3fff, URZ, 0xc0, !UPT ;  /* 0x00003fff05187892 */ /* 0x000fc4000f8ec0ff */
[----:B------:R-:W-:Y:S02]  /*7010*/  USHF.R.U32.HI UR4, URZ, 0x4, UR4 ;  /* 0x00000004ff047899 */ /* 0x000fe40008011604 */
[----:B------:R-:W-:Y:S02]  /*7020*/  UPRMT UR44, URZ, 0x654, UR44 ;  /* 0x00000654ff2c7896 */ /* 0x000fe4000800002c */
[----:B------:R-:W-:Y:S02]  /*7030*/  ULOP3.LUT UR25, UR4, 0x3fff, URZ, 0xc0, !UPT ;  /* 0x00003fff04197892 */ /* 0x000fe4000f8ec0ff */
[----:B---3--:R-:W-:Y:S02]  /*7040*/  UIMAD UR4, UR7, UR6, URZ ;  /* 0x00000006070472a4 */ /* 0x008fe4000f8e02ff */
[----:B------:R-:W-:Y:S02]  /*7050*/  ULOP3.LUT UR24, UR24, 0x10000, URZ, 0xfc, !UPT ;  /* 0x0001000018187892 */ /* 0x000fe4000f8efcff */
[----:B------:R-:W-:-:S02]  /*7060*/  ULOP3.LUT UR25, UR25, 0x2000000, URZ, 0xfc, !UPT ;  /* 0x0200000019197892 */ /* 0x000fc4000f8efcff */
[----:B------:R-:W-:Y:S02]  /*7070*/  UIADD3 UR45, UPT, UPT, UR4, -0x1, URZ ;  /* 0xffffffff042d7890 */ /* 0x000fe4000fffe0ff */
[----:B------:R-:W-:Y:S01]  /*7080*/  UISETP.GE.AND UP3, UPT, UR4, 0x1, UPT ;  /* 0x000000010400788c */ /* 0x000fe2000bf66270 */
[----:B------:R-:W-:Y:S01]  /*7090*/  UMOV UR32, 0x0 ;  /* 0x0000000000207882 */ /* 0x000fe20000000000 */
[C---:B--2---:R-:W-:Y:S01]  /*70a0*/  VIADD R3, R9.reuse, 0x40 ;  /* 0x0000004009037836 */ /* 0x044fe20000000000 */
[----:B------:R-:W-:Y:S01]  /*70b0*/  LOP3.LUT R2, R9, 0xffff, RZ, 0xc0, !PT ;  /* 0x0000ffff09027812 */ /* 0x000fe200078ec0ff */
[----:B------:R-:W-:Y:S01]  /*70c0*/  UMOV UR33, 0x8110910 ;  /* 0x0811091000217882 */ /* 0x000fe20000000000 */
[----:B------:R-:W-:Y:S01]  /*70d0*/  UMOV UR30, 0x0 ;  /* 0x00000000001e7882 */ /* 0x000fe20000000000 */
[----:B------:R-:W-:Y:S01]  /*70e0*/  UMOV UR31, 0x8110910 ;  /* 0x08110910001f7882 */ /* 0x000fe20000000000 */
[----:B------:R-:W-:Y:S01]  /*70f0*/  LOP3.LUT R3, R3, 0xffff, RZ, 0xc0, !PT ;  /* 0x0000ffff03037812 */ /* 0x000fe200078ec0ff */
[----:B------:R-:W-:Y:S01]  /*7100*/  UMOV UR28, 0x0 ;  /* 0x00000000001c7882 */ /* 0x000fe20000000000 */
[----:B------:R-:W-:-:S03]  /*7110*/  UMOV UR29, 0x8110910 ;  /* 0x08110910001d7882 */ /* 0x000fc60000000000 */
[----:B------:R2:W-:Y:S02]  /*7120*/  STL.64 [R1], R2 ;  /* 0x0000000201007387 */ /* 0x0005e40000100a00 */
[----:B--2---:R-:W-:-:S07]  /*7130*/  CS2R R2, SRZ ;  /* 0x0000000000027805 */ /* 0x004fce000001ff00 */
.L_x_53:
[----:B--2---:R-:W-:-:S04]  /*7140*/  SHF.L.U32 R5, R3, 0x1f, RZ ;  /* 0x0000001f03057819 */ /* 0x004fc800000006ff */
[----:B------:R-:W2:Y:S02]  /*7150*/  SYNCS.PHASECHK.TRANS64.TRYWAIT P0, [UR23+0x90], R5 ;  /* 0x00009005ff0075a7 */ /* 0x000ea40008001117 */
[----:B--23--:R-:W-:Y:S05]  /*7160*/  @!P0 BRA `(.L_x_47) ;  /* 0x0000005800e88947 */ /* 0x00cfea0003800000 */
.L_x_138:
[----:B--2---:R-:W2:Y:S01]  /*7170*/  LDS.128 R4, [UR23+0xd0] ;  /* 0x0000d017ff047984 */ /* 0x004ea20008000c00 */
[----:B------:R-:W-:Y:S01]  /*7180*/  ULEA UR27, UR26, UR23, 0x3 ;  /* 0x000000171a1b7291 */ /* 0x000fe2000f8e18ff */
[----:B------:R-:W-:Y:S01]  /*7190*/  SHF.L.U32 R0, R8, 0x1f, RZ ;  /* 0x0000001f08007819 */ /* 0x000fe200000006ff */
[----:B------:R-:W-:Y:S01]  /*71a0*/  @!PT LDS RZ, [RZ] ;  /* 0x00000000fffff984 */ /* 0x000fe20000000800 */
[----:B------:R-:W-:Y:S01]  /*71b0*/  @!PT LDS RZ, [RZ] ;  /* 0x00000000fffff984 */ /* 0x000fe20000000800 */
[----:B------:R-:W-:Y:S01]  /*71c0*/  @!PT LDS RZ, [RZ] ;  /* 0x00000000fffff984 */ /* 0x000fe20000000800 */
[----:B------:R-:W-:Y:S01]  /*71d0*/  @!PT LDS RZ, [RZ] ;  /* 0x00000000fffff984 */ /* 0x000fe20000000800 */
[----:B------:R3:W-:Y:S06]  /*71e0*/  MEMBAR.ALL.CTA ;  /* 0x0000000000007992 */ /* 0x0007ec0000008000 */
[----:B---3--:R-:W3:Y:S02]  /*71f0*/  FENCE.VIEW.ASYNC.S ;  /* 0x00000000000073c6 */ /* 0x008ee40000000000 */
[----:B---3--:R-:W-:Y:S01]  /*7200*/  SYNCS.ARRIVE.TRANS64.RED.A1T0 RZ, [UR44], RZ ;  /* 0x000000ffffff79a7 */ /* 0x008fe2000810042c */
[----:B------:R-:W3:Y:S01]  /*7210*/  SYNCS.PHASECHK.TRANS64.TRYWAIT P0, [UR27+0xb0], R0 ;  /* 0x0000b000ff0075a7 */ /* 0x000ee2000800111b */
[----:B--2---:R-:W-:Y:S01]  /*7220*/  LOP3.LUT P3, RZ, R6, 0x1, RZ, 0xc0, !PT ;  /* 0x0000000106ff7812 */ /* 0x004fe2000786c0ff */
[----:B---3--:R-:W-:-:S12]  /*7230*/  @!P0 BRA `(.L_x_48) ;  /* 0x0000005800cc8947 */ /* 0x008fd80003800000 */
.L_x_140:
[----:B------:R-:W-:Y:S05]  /*7240*/  BRA.U !UP3, `(.L_x_49) ;  /* 0x000000050b587547 */ /* 0x000fea000b800000 */
[----:B--2---:R-:W-:Y:S01]  /*7250*/  IMAD.U32 R0, RZ, RZ, UR26 ;  /* 0x0000001aff007e24 */ /* 0x004fe2000f8e00ff */
[----:B------:R-:W-:-:S04]  /*7260*/  ULEA UR4, UR22, UR23, 0x3 ;  /* 0x0000001716047291 */ /* 0x000fc8000f8e18ff */
[----:B------:R-:W-:Y:S02]  /*7270*/  LEA R4, R0, R1, 0x2 ;  /* 0x0000000100047211 */ /* 0x000fe400078e10ff */
[----:B------:R-:W-:Y:S01]  /*7280*/  SHF.L.U32 R0, R2, 0x1f, RZ ;  /* 0x0000001f02007819 */ /* 0x000fe200000006ff */
[----:B------:R-:W-:-:S03]  /*7290*/  UPLOP3.LUT UP2, UPT, UPT, UPT, UPT, 0x40, 0x4 ;  /* 0x000000000004789c */ /* 0x000fc60003f4e870 */
[----:B------:R-:W5:Y:S01]  /*72a0*/  LDL R4, [R4] ;  /* 0x0000000004047983 */ /* 0x000f620000100800 */
[----:B------:R2:W3:Y:S01]  /*72b0*/  SYNCS.PHASECHK.TRANS64.TRYWAIT P2, [UR4], R0 ;  /* 0x00000000ff0075a7 */ /* 0x0004e20008041104 */
[----:B------:R-:W-:Y:S01]  /*72c0*/  UMOV UR20, UR45 ;  /* 0x0000002d00147c82 */ /* 0x000fe20008000000 */
[----:B------:R-:W-:-:S05]  /*72d0*/  UMOV UR4, UR22 ;  /* 0x0000001600047c82 */ /* 0x000fca0008000000 */
.L_x_52:
[----:B------:R-:W-:Y:S01]  /*72e0*/  ULEA UR21, UR4, UR23, 0x3 ;  /* 0x0000001704157291 */ /* 0x000fe2000f8e18ff */
[----:B---34-:R-:W-:Y:S11]  /*72f0*/  @P2 BRA `(.L_x_50) ;  /* 0x00000000000c2947 */ /* 0x018ff60003800000 */
[----:B------:R-:W-:Y:S04]  /*7300*/  SHF.L.U32 R5, R2, 0x1f, RZ ;  /* 0x0000001f02057819 */ /* 0x000fe800000006ff */
[----:B------:R-:W3:Y:S02]  /*7310*/  SYNCS.PHASECHK.TRANS64.TRYWAIT P0, [UR21], R5 ;  /* 0x00000005ff0075a7 */ /* 0x000ee40008001115 */
[----:B---3--:R-:W-:Y:S05]  /*7320*/  @!P0 BRA `(.L_x_51) ;  /* 0x0000005800a88947 */ /* 0x008fea0003800000 */
.L_x_50:
[----:B------:R-:W-:Y:S01]  /*7330*/  UISETP.NE.AND UP0, UPT, UR20, URZ, UPT ;  /* 0x000000ff1400728c */ /* 0x000fe2000bf05270 */
[----:B------:R-:W-:Y:S01]  /*7340*/  PLOP3.LUT P2, PT, PT, PT, PT, 0x80, 0x8 ;  /* 0x000000000008781c */ /* 0x000fe20003f4f070 */
[----:B------:R-:W-:Y:S01]  /*7350*/  UIADD3 UR5, UPT, UPT, UR4, 0x1, URZ ;  /* 0x0000000104057890 */ /* 0x000fe2000fffe0ff */
[----:B------:R-:W-:Y:S03]  /*7360*/  ELECT P1, URZ, PT ;  /* 0x0000000000ff782f */ /* 0x000fe60003820000 */
[----:B------:R-:W-:Y:S01]  /*7370*/  UISETP.NE.AND UP1, UPT, UR5, 0x4, UPT ;  /* 0x000000040500788c */ /* 0x000fe2000bf25270 */
[----:B------:R-:W-:Y:S01]  /*7380*/  PLOP3.LUT P0, PT, PT, PT, UP0, 0x80, 0x8 ;  /* 0x000000000008781c */ /* 0x000fe20003f0f008 */
[----:B------:R-:W-:Y:S02]  /*7390*/  ULEA UR18, UR4, UR25, 0xa ;  /* 0x0000001904127291 */ /* 0x000fe4000f8e50ff */
[----:B------:R-:W-:Y:S02]  /*73a0*/  USEL UR6, URZ, 0x1, UP1 ;  /* 0x00000001ff067887 */ /* 0x000fe40008800000 */
[----:B------:R-:W-:Y:S02]  /*73b0*/  USEL UR22, UR5, URZ, UP1 ;  /* 0x000000ff05167287 */ /* 0x000fe40008800000 */
[----:B------:R-:W-:Y:S02]  /*73c0*/  ULEA UR16, UR4, UR24, 0xb ;  /* 0x0000001804107291 */ /* 0x000fe4000f8e58ff */
[----:B------:R-:W-:Y:S01]  /*73d0*/  @UP0 ULEA UR5, UR22, UR23, 0x3 ;  /* 0x0000001716050291 */ /* 0x000fe2000f8e18ff */
[----:B------:R-:W-:Y:S01]  /*73e0*/  LOP3.LUT R2, R2, UR6, RZ, 0x3c, !PT ;  /* 0x0000000602027c12 */ /* 0x000fe2000f8e3cff */
[----:B------:R-:W-:Y:S01]  /*73f0*/  UIADD3 UR8, UPT, UPT, UR18, 0x40, URZ ;  /* 0x0000004012087890 */ /* 0x000fe2000fffe0ff */
[----:B-----5:R-:W-:Y:S01]  /*7400*/  @P1 R2UR.BROADCAST UR6, R4 ;  /* 0x00000000040612ca */ /* 0x020fe200008e0000 */
[----:B------:R-:W-:Y:S01]  /*7410*/  UIADD3 UR4, UPT, UPT, UR16, 0x2, URZ ;  /* 0x0000000210047890 */ /* 0x000fe2000fffe0ff */
[----:B--2---:R-:W-:Y:S01]  /*7420*/  @P0 SHF.L.U32 R0, R2, 0x1f, RZ ;  /* 0x0000001f02000819 */ /* 0x004fe200000006ff */
[----:B------:R-:W-:Y:S02]  /*7430*/  UIADD3 UR12, UPT, UPT, UR18, 0x80, URZ ;  /* 0x00000080120c7890 */ /* 0x000fe4000fffe0ff */
[----:B------:R-:W-:Y:S01]  /*7440*/  UIADD3 UR10, UPT, UPT, UR18, 0xc0, URZ ;  /* 0x000000c0120a7890 */ /* 0x000fe2000fffe0ff */
[----:B------:R4:W2:Y:S01]  /*7450*/  @P0 SYNCS.PHASECHK.TRANS64.TRYWAIT P2, [UR5], R0 ;  /* 0x00000000ff0005a7 */ /* 0x0008a20008041105 */
[----:B------:R-:W-:Y:S11]  /*7460*/  ELECT P0, URZ, PT ;  /* 0x0000000000ff782f */ /* 0x000ff60003800000 */
[----:B------:R-:W-:Y:S02]  /*7470*/  @!UPT UIADD3 URZ, UPT, UPT, URZ, URZ, URZ ;  /* 0x000000fffffff290 */ /* 0x000fe4000fffe0ff */
[C---:B------:R-:W-:Y:S02]  /*7480*/  @P0 R2UR.BROADCAST UR15, R4.reuse ;  /* 0x00000000040f02ca */ /* 0x040fe400008e0000 */
[----:B------:R-:W-:Y:S11]  /*7490*/  ELECT P0, URZ, PT ;  /* 0x0000000000ff782f */ /* 0x000ff60003800000 */
[----:B------:R-:W-:Y:S02]  /*74a0*/  @!UPT UIADD3 URZ, UPT, UPT, URZ, URZ, URZ ;  /* 0x000000fffffff290 */ /* 0x000fe4000fffe0ff */
[C---:B------:R-:W-:Y:S02]  /*74b0*/  @P0 R2UR.BROADCAST UR14, R4.reuse ;  /* 0x00000000040e02ca */ /* 0x040fe400008e0000 */
[----:B------:R-:W-:Y:S01]  /*74c0*/  ELECT P0, URZ, PT ;  /* 0x0000000000ff782f */ /* 0x000fe20003800000 */
[----:B------:R-:W-:Y:S01]  /*74d0*/  UMOV UR19, 0x20004020 ;  /* 0x2000402000137882 */ /* 0x000fe20000000000 */
[----:B------:R-:W-:Y:S01]  /*74e0*/  UMOV UR17, 0x40004080 ;  /* 0x4000408000117882 */ /* 0x000fe20000000000 */
[----:B------:R-:W-:Y:S01]  /*74f0*/  UMOV UR9, 0x20004020 ;  /* 0x2000402000097882 */ /* 0x000fe20000000000 */
[----:B------:R3:W-:Y:S01]  /*7500*/  UTCHMMA gdesc[UR16], gdesc[UR18], tmem[UR6], tmem[UR42], idesc[UR43], UP2 ;  /* 0x00ff2a12100075ea */ /* 0x0007e20009000006 */
[----:B------:R-:W-:Y:S01]  /*7510*/  UPLOP3.LUT UP2, UPT, UPT, UPT, UPT, 0x80, 0x8 ;  /* 0x000000000008789c */ /* 0x000fe20003f4f070 */
[----:B------:R-:W-:Y:S01]  /*7520*/  UMOV UR5, 0x40004080 ;  /* 0x4000408000057882 */ /* 0x000fe20000000000 */
[----:B------:R-:W-:Y:S01]  /*7530*/  UMOV UR13, 0x20004020 ;  /* 0x20004020000d7882 */ /* 0x000fe20000000000 */
[----:B------:R1:W-:Y:S01]  /*7540*/  UTCHMMA gdesc[UR4], gdesc[UR8], tmem[UR15], tmem[UR40], idesc[UR41], UPT ;  /* 0x00ff2808040075ea */ /* 0x0003e2000b80000f */
[----:B------:R-:W-:Y:S01]  /*7550*/  UMOV UR7, 0x40004080 ;  /* 0x4000408000077882 */ /* 0x000fe20000000000 */
[----:B------:R-:W-:Y:S01]  /*7560*/  UMOV UR11, 0x20004020 ;  /* 0x20004020000b7882 */ /* 0x000fe20000000000 */
[----:B---3--:R-:W-:Y:S02]  /*7570*/  UIADD3 UR6, UPT, UPT, UR16, 0x4, URZ ;  /* 0x0000000410067890 */ /* 0x008fe4000fffe0ff */
[C---:B------:R-:W-:Y:S02]  /*7580*/  @P0 R2UR.BROADCAST UR19, R4.reuse ;  /* 0x00000000041302ca */ /* 0x040fe400008e0000 */
[----:B------:R-:W-:Y:S11]  /*7590*/  ELECT P0, URZ, PT ;  /* 0x0000000000ff782f */ /* 0x000ff60003800000 */
[----:B------:R-:W-:Y:S02]  /*75a0*/  @!UPT UIADD3 URZ, UPT, UPT, URZ, URZ, URZ ;  /* 0x000000fffffff290 */ /* 0x000fe4000fffe0ff */
[C---:B------:R-:W-:Y:S02]  /*75b0*/  @P0 R2UR.BROADCAST UR17, R4.reuse ;  /* 0x00000000041102ca */ /* 0x040fe400008e0000 */
[----:B------:R-:W-:Y:S01]  /*75c0*/  ELECT P0, URZ, PT ;  /* 0x0000000000ff782f */ /* 0x000fe20003800000 */
[----:B-1----:R-:W-:Y:S02]  /*75d0*/  UIADD3 UR4, UPT, UPT, UR16, 0x6, URZ ;  /* 0x0000000610047890 */ /* 0x002fe4000fffe0ff */
[----:B------:R-:W-:Y:S01]  /*75e0*/  UIADD3 UR8, UPT, UPT, UR18, 0x100, URZ ;  /* 0x0000010012087890 */ /* 0x000fe2000fffe0ff */
[----:B------:R1:W-:Y:S01]  /*75f0*/  UTCHMMA gdesc[UR6], gdesc[UR12], tmem[UR14], tmem[UR38], idesc[UR39], UPT ;  /* 0x00ff260c060075ea */ /* 0x0003e2000b80000e */
[----:B------:R-:W-:Y:S05]  /*7600*/  UMOV UR15, 0x20004020 ;  /* 0x20004020000f7882 */ /* 0x000fea0000000000 */
[----:B------:R3:W-:Y:S01]  /*7610*/  UTCHMMA gdesc[UR4], gdesc[UR10], tmem[UR19], tmem[UR36], idesc[UR37], UPT ;  /* 0x00ff240a040075ea */ /* 0x0007e2000b800013 */
[----:B-1----:R-:W-:Y:S02]  /*7620*/  UIADD3 UR6, UPT, UPT, UR16, 0x40, URZ ;  /* 0x0000004010067890 */ /* 0x002fe4000fffe0ff */
[----:B------:R-:W-:Y:S02]  /*7630*/  UIADD3 UR14, UPT, UPT, UR18, 0x140, URZ ;  /* 0x00000140120e7890 */ /* 0x000fe4000fffe0ff */
[----:B------:R-:W-:Y:S02]  /*7640*/  UIADD3 UR12, UPT, UPT, UR18, 0x180, URZ ;  /* 0x00000180120c7890 */ /* 0x000fe4000fffe0ff */
[----:B---3--:R-:W-:Y:S01]  /*7650*/  UIADD3 UR4, UPT, UPT, UR16, 0x42, URZ ;  /* 0x0000004210047890 */ /* 0x008fe2000fffe0ff */
[C---:B------:R-:W-:Y:S02]  /*7660*/  @P0 R2UR.BROADCAST UR19, R4.reuse ;  /* 0x00000000041302ca */ /* 0x040fe400008e0000 */
[----:B------:R-:W-:Y:S01]  /*7670*/  ELECT P0, URZ, PT ;  /* 0x0000000000ff782f */ /* 0x000fe20003800000 */
[----:B------:R1:W-:Y:S01]  /*7680*/  UTCHMMA gdesc[UR6], gdesc[UR8], tmem[UR17], tmem[UR34], idesc[UR35], UPT ;  /* 0x00ff2208060075ea */ /* 0x0003e2000b800011 */
[----:B------:R-:W-:Y:S09]  /*7690*/  UIADD3 UR10, UPT, UPT, UR18, 0x1c0, URZ ;  /* 0x000001c0120a7890 */ /* 0x000ff2000fffe0ff */
[----:B------:R3:W-:Y:S01]  /*76a0*/  UTCHMMA gdesc[UR4], gdesc[UR14], tmem[UR19], tmem[UR32], idesc[UR33], UPT ;  /* 0x00ff200e040075ea */ /* 0x0007e2000b800013 */
[----:B-1----:R-:W-:Y:S01]  /*76b0*/  UIADD3 UR8, UPT, UPT, UR16, 0x44, URZ ;  /* 0x0000004410087890 */ /* 0x002fe2000fffe0ff */
[C---:B------:R-:W-:Y:S02]  /*76c0*/  @P0 R2UR.BROADCAST UR17, R4.reuse ;  /* 0x00000000041102ca */ /* 0x040fe400008e0000 */
[----:B------:R-:W-:Y:S01]  /*76d0*/  ELECT P0, URZ, PT ;  /* 0x0000000000ff782f */ /* 0x000fe20003800000 */
[----:B------:R-:W-:Y:S01]  /*76e0*/  UIADD3 UR6, UPT, UPT, UR16, 0x46, URZ ;  /* 0x0000004610067890 */ /* 0x000fe2000fffe0ff */
[----:B------:R-:W-:Y:S01]  /*76f0*/  UMOV UR9, 0x40004080 ;  /* 0x4000408000097882 */ /* 0x000fe20000000000 */
[----:B---3--:R-:W-:Y:S10]  /*7700*/  UIADD3 UR5, UPT, UPT, UR21, 0x20, URZ ;  /* 0x0000002015057890 */ /* 0x008ff4000fffe0ff */
[----:B------:R-:W-:Y:S01]  /*7710*/  @P0 R2UR.BROADCAST UR14, R4 ;  /* 0x00000000040e02ca */ /* 0x000fe200008e0000 */
[----:B------:R-:W-:Y:S01]  /*7720*/  UIADD3 UR4, UPT, UPT, UR20, 0x1, URZ ;  /* 0x0000000114047890 */ /* 0x000fe2000fffe0ff */
[----:B------:R1:W-:Y:S03]  /*7730*/  UTCHMMA gdesc[UR8], gdesc[UR12], tmem[UR17], tmem[UR30], idesc[UR31], UPT ;  /* 0x00ff1e0c080075ea */ /* 0x0003e6000b800011 */
[----:B------:R-:W-:Y:S03]  /*7740*/  UISETP.GT.U32.AND UP0, UPT, UR4, 0x1, UPT ;  /* 0x000000010400788c */ /* 0x000fe6000bf04070 */
[----:B------:R-:W-:Y:S05]  /*7750*/  UMOV UR4, UR22 ;  /* 0x0000001600047c82 */ /* 0x000fea0008000000 */
[----:B------:R4:W-:Y:S01]  /*7760*/  UTCHMMA gdesc[UR6], gdesc[UR10], tmem[UR14], tmem[UR28], idesc[UR29], UPT ;  /* 0x00ff1c0a060075ea */ /* 0x0009e2000b80000e */
[----:B------:R4:W-:Y:S01]  /*7770*/  UTCBAR [UR5], URZ ;  /* 0x000000ff050073e9 */ /* 0x0009e200080000ff */
[----:B-1----:R-:W-:Y:S07]  /*7780*/  UIADD3 UR8, UPT, UPT, UR20, -0x1, URZ ;  /* 0xffffffff14087890 */ /* 0x002fee000fffe0ff */
[----:B------:R-:W-:Y:S01]  /*7790*/  UMOV UR20, UR8 ;  /* 0x0000000800147c82 */ /* 0x000fe20008000000 */
[----:B--2---:R-:W-:Y:S05]  /*77a0*/  BRA.U UP0, `(.L_x_52) ;  /* 0xfffffff900cc7547 */ /* 0x004fea000b83ffff */
.L_x_49:
[----:B------:R-:W-:Y:S01]  /*77b0*/  UIADD3 UR4, UPT, UPT, UR26, 0x1, URZ ;  /* 0x000000011a047890 */ /* 0x000fe2000fffe0ff */
[----:B------:R-:W-:Y:S01]  /*77c0*/  LOP3.LUT R3, R3, 0x1, RZ, 0x3c, !PT ;  /* 0x0000000103037812 */ /* 0x000fe200078e3cff */
[----:B----4-:R-:W-:Y:S02]  /*77d0*/  UIADD3 UR5, UPT, UPT, UR27, 0xa0, URZ ;  /* 0x000000a01b057890 */ /* 0x010fe4000fffe0ff */
[----:B------:R-:W-:-:S04]  /*77e0*/  UISETP.NE.AND UP0, UPT, UR4, 0x2, UPT ;  /* 0x000000020400788c */ /* 0x000fc8000bf05270 */
[----:B------:R-:W-:Y:S02]  /*77f0*/  USEL UR6, URZ, 0x1, UP0 ;  /* 0x00000001ff067887 */ /* 0x000fe40008000000 */
[----:B------:R-:W-:Y:S01]  /*7800*/  USEL UR26, UR4, URZ, UP0 ;  /* 0x000000ff041a7287 */ /* 0x000fe20008000000 */
[----:B------:R3:W-:Y:S03]  /*7810*/  UTCBAR [UR5], URZ ;  /* 0x000000ff050073e9 */ /* 0x0007e600080000ff */
[----:B------:R-:W-:Y:S01]  /*7820*/  LOP3.LUT R8, R8, UR6, RZ, 0x3c, !PT ;  /* 0x0000000608087c12 */ /* 0x000fe2000f8e3cff */
[----:B------:R-:W-:Y:S07]  /*7830*/  @P3 BRA `(.L_x_53) ;  /* 0xfffffff800403947 */ /* 0x000fee000383ffff */
[----:B------:R-:W4:Y:S01]  /*7840*/  S2UR UR6, SR_CgaCtaId ;  /* 0x00000000000679c3 */ /* 0x000f220000008800 */
[----:B------:R-:W-:Y:S01]  /*7850*/  ELECT P0, URZ, PT ;  /* 0x0000000000ff782f */ /* 0x000fe20003800000 */
[----:B--2---:R-:W-:Y:S01]  /*7860*/  IMAD.MOV.U32 R0, RZ, RZ, 0x1 ;  /* 0x00000001ff007424 */ /* 0x004fe200078e00ff */
[----:B------:R-:W-:Y:S01]  /*7870*/  UIADD3 UR23, UPT, UPT, UR23, 0xb0, URZ ;  /* 0x000000b017177890 */ /* 0x000fe2000fffe0ff */
[----:B------:R-:W-:Y:S01]  /*7880*/  SHF.L.U32 R3, R8, 0x1f, RZ ;  /* 0x0000001f08037819 */ /* 0x000fe200000006ff */
[----:B------:R-:W-:-:S03]  /*7890*/  UMOV UR4, 0x40 ;  /* 0x0000004000047882 */ /* 0x000fc60000000000 */
[----:B------:R-:W-:Y:S01]  /*78a0*/  UVIRTCOUNT.DEALLOC.SMPOOL 0x80 ;  /* 0x000000800000784c */ /* 0x000fe20000000000 */
[----:B----4-:R-:W-:Y:S02]  /*78b0*/  ULEA UR6, UR6, UR4, 0x18 ;  /* 0x0000000406067291 */ /* 0x010fe4000f8ec0ff */
[----:B------:R-:W-:-:S07]  /*78c0*/  ULEA UR4, UR26, UR23, 0x3 ;  /* 0x000000171a047291 */ /* 0x000fce000f8e18ff */
[----:B------:R2:W-:Y:S02]  /*78d0*/  @P0 STS.U8 [UR6+0x1c], R0 ;  /* 0x00001c00ff000988 */ /* 0x0005e40008000006 */
[----:B------:R-:W4:Y:S02]  /*78e0*/  SYNCS.PHASECHK.TRANS64.TRYWAIT P0, [UR4], R3 ;  /* 0x00000003ff0075a7 */ /* 0x000f240008001104 */
[----:B--2-4-:R-:W-:Y:S05]  /*78f0*/  @!P0 BRA `(.L_x_54) ;  /* 0x00000054004c8947 */ /* 0x014fea0003800000 */
.L_x_143:
[----:B------:R-:W-:-:S04]  /*7900*/  UIADD3 UR4, UPT, UPT, UR26, 0x1, URZ ;  /* 0x000000011a047890 */ /* 0x000fc8000fffe0ff */
[----:B------:R-:W-:-:S04]  /*7910*/  UISETP.NE.AND UP0, UPT, UR4, 0x2, UPT ;  /* 0x000000020400788c */ /* 0x000fc8000bf05270 */
[----:B---3--:R-:W-:Y:S02]  /*7920*/  USEL UR5, URZ, 0x1, UP0 ;  /* 0x00000001ff057887 */ /* 0x008fe40008000000 */
[----:B------:R-:W-:-:S04]  /*7930*/  USEL UR4, UR4, URZ, UP0 ;  /* 0x000000ff04047287 */ /* 0x000fc80008000000 */
[----:B------:R-:W-:Y:S01]  /*7940*/  ULEA UR4, UR4, UR23, 0x3 ;  /* 0x0000001704047291 */ /* 0x000fe2000f8e18ff */
[----:B--2---:R-:W-:-:S04]  /*7950*/  LOP3.LUT R3, R8, UR5, RZ, 0x3c, !PT ;  /* 0x0000000508037c12 */ /* 0x004fc8000f8e3cff */
[----:B------:R-:W-:-:S04]  /*7960*/  SHF.L.U32 R3, R3, 0x1f, RZ ;  /* 0x0000001f03037819 */ /* 0x000fc800000006ff */
[----:B------:R-:W2:Y:S02]  /*7970*/  SYNCS.PHASECHK.TRANS64.TRYWAIT P0, [UR4], R3 ;  /* 0x00000003ff0075a7 */ /* 0x000ea40008001104 */
[----:B--2---:R-:W-:Y:S05]  /*7980*/  @!P0 BRA `(.L_x_55) ;  /* 0x0000005400408947 */ /* 0x004fea0003800000 */
.L_x_145:
[----:B------:R-:W-:Y:S01]  /*7990*/  NOP ;  /* 0x0000000000007918 */ /* 0x000fe20000000000 */
[----:B--2---:R-:W2:Y:S01]  /*79a0*/  LDS R0, [UR6+0x14] ;  /* 0x00001406ff007984 */ /* 0x004ea20008000800 */
[----:B------:R-:W-:Y:S01]  /*79b0*/  LOP3.LUT R2, R9, 0xffff, RZ, 0xc0, !PT ;  /* 0x0000ffff09027812 */ /* 0x000fe200078ec0ff */
[----:B------:R-:W-:Y:S02]  /*79c0*/  IMAD.MOV.U32 R3, RZ, RZ, 0xffff ;  /* 0x0000ffffff037424 */ /* 0x000fe400078e00ff */
[----:B------:R-:W-:Y:S01]  /*79d0*/  IMAD.MOV.U32 R5, RZ, RZ, 0x1 ;  /* 0x00000001ff057424 */ /* 0x000fe200078e00ff */
[----:B------:R-:W-:-:S04]  /*79e0*/  SHF.R.U32.HI R2, RZ, 0x5, R2 ;  /* 0x00000005ff027819 */ /* 0x000fc80000011602 */
[-C--:B------:R-:W-:Y:S02]  /*79f0*/  SHF.L.U32 R3, R3, R2.reuse, RZ ;  /* 0x0000000203037219 */ /* 0x080fe400000006ff */
[----:B------:R-:W-:Y:S02]  /*7a00*/  SHF.L.U32 R5, R5, R2, RZ ;  /* 0x0000000205057219 */ /* 0x000fe400000006ff */
[----:B--2---:R-:W-:-:S04]  /*7a10*/  LOP3.LUT R0, R0, R3, RZ, 0xc0, !PT ;  /* 0x0000000300007212 */ /* 0x004fc800078ec0ff */
[----:B------:R-:W-:-:S13]  /*7a20*/  ISETP.NE.AND P0, PT, R0, R3, PT ;  /* 0x000000030000720c */ /* 0x000fda0003f05270 */
[----:B------:R-:W-:Y:S05]  /*7a30*/  @P0 BRA `(.L_x_56) ;  /* 0x00000000005c0947 */ /* 0x000fea0003800000 */
[----:B------:R-:W2:Y:S02]  /*7a40*/  LDS R0, [UR6+0x18] ;  /* 0x00001806ff007984 */ /* 0x000ea40008000800 */
[----:B--2---:R-:W-:-:S04]  /*7a50*/  LOP3.LUT R0, R0, R5, RZ, 0xc0, !PT ;  /* 0x0000000500007212 */ /* 0x004fc800078ec0ff */
[----:B------:R-:W-:-:S13]  /*7a60*/  ISETP.NE.AND P0, PT, R0, R5, PT ;  /* 0x000000050000720c */ /* 0x000fda0003f05270 */
[----:B------:R-:W-:Y:S05]  /*7a70*/  @P0 BRA `(.L_x_57) ;  /* 0x0000000000400947 */ /* 0x000fea0003800000 */
[----:B------:R-:W-:Y:S01]  /*7a80*/  R2UR UR4, R3 ;  /* 0x00000000030472ca */ /* 0x000fe200000e0000 */
[----:B------:R-:W2:Y:S01]  /*7a90*/  S2R R2, SR_LANEID ;  /* 0x0000000000027919 */ /* 0x000ea20000000000 */
[----:B------:R-:W-:-:S04]  /*7aa0*/  LOP3.LUT R5, RZ, R5, RZ, 0x33, !PT ;  /* 0x00000005ff057212 */ /* 0x000fc800078e33ff */
[----:B------:R-:W3:Y:S07]  /*7ab0*/  REDUX UR7, R5 ;  /* 0x00000000050773c4 */ /* 0x000eee0000000000 */
[----:B------:R-:W-:-:S03]  /*7ac0*/  ULOP3.LUT UR5, URZ, UR4, URZ, 0x33, !UPT ;  /* 0x00000004ff057292 */ /* 0x000fc6000f8e33ff */
[----:B------:R-:W-:Y:S02]  /*7ad0*/  VOTEU.ANY UR4, UPT, PT ;  /* 0x0000000000047886 */ /* 0x000fe400038e0100 */
[----:B------:R-:W-:Y:S01]  /*7ae0*/  UFLO.U32 UR4, UR4 ;  /* 0x00000004000472bd */ /* 0x000fe200080e0000 */
[----:B------:R-:W-:-:S04]  /*7af0*/  IMAD.U32 R0, RZ, RZ, UR5 ;  /* 0x00000005ff007e24 */ /* 0x000fc8000f8e00ff */
[----:B------:R-:W4:Y:S02]  /*7b00*/  REDUX UR8, R0 ;  /* 0x00000000000873c4 */ /* 0x000f240000000000 */
[----:B------:R1:W-:Y:S01]  /*7b10*/  UTCATOMSWS.AND URZ, UR5 ;  /* 0x0000000500ff79e3 */ /* 0x0003e20008000000 */
[----:B--2---:R-:W-:Y:S01]  /*7b20*/  ISETP.EQ.U32.AND P0, PT, R2, UR4, PT ;  /* 0x0000000402007c0c */ /* 0x004fe2000bf02070 */
[----:B---3--:R-:W-:Y:S02]  /*7b30*/  IMAD.U32 R2, RZ, RZ, UR7 ;  /* 0x00000007ff027e24 */ /* 0x008fe4000f8e00ff */
[----:B----4-:R-:W-:-:S10]  /*7b40*/  IMAD.U32 R3, RZ, RZ, UR8 ;  /* 0x00000008ff037e24 */ /* 0x010fd4000f8e00ff */
[----:B------:R2:W-:Y:S04]  /*7b50*/  @P0 ATOMS.AND RZ, [UR6+0x14], R3 ;  /* 0x00001403ffff098c */ /* 0x0005e8000a800006 */
[----:B------:R2:W-:Y:S01]  /*7b60*/  @P0 ATOMS.AND RZ, [UR6+0x18], R2 ;  /* 0x00001802ffff098c */ /* 0x0005e2000a800006 */
[----:B-1----:R-:W-:Y:S05]  /*7b70*/  BRA `(.L_x_58) ;  /* 0x0000000000147947 */ /* 0x002fea0003800000 */
.L_x_57:
[----:B------:R-:W-:Y:S02]  /*7b80*/  MOV R2, 0x7ba0 ;  /* 0x00007ba000027802 */ /* 0x000fe40000000f00 */
[----:B-1---5:R-:W-:Y:S05]  /*7b90*/  CALL.REL.NOINC `($__internal_0_$__cuda_sm10x_tcgen05_guardrail_trap_col_being_dealloced_not_returned_by_alloc) ;  /* 0x00000058002c7944 */ /* 0x022fea0003c00000 */
[----:B------:R-:W-:Y:S05]  /*7ba0*/  BRA `(.L_x_58) ;  /* 0x0000000000087947 */ /* 0x000fea0003800000 */
.L_x_56:
[----:B------:R-:W-:Y:S02]  /*7bb0*/  MOV R2, 0x7bd0 ;  /* 0x00007bd000027802 */ /* 0x000fe40000000f00 */
[----:B-1---5:R-:W-:Y:S05]  /*7bc0*/  CALL.REL.NOINC `($__internal_2_$__cuda_sm10x_tcgen05_guardrail_trap_unallocated_columns_being_dealloced) ;  /* 0x0000005800387944 */ /* 0x022fea0003c00000 */
.L_x_58:
[----:B------:R-:W-:Y:S01]  /*7bd0*/  NOP ;  /* 0x0000000000007918 */ /* 0x000fe20000000000 */
[----:B------:R-:W-:Y:S05]  /*7be0*/  EXIT ;  /* 0x000000000000794d */ /* 0x000fea0003800000 */
.L_x_42:
[----:B------:R-:W-:-:S09]  /*7bf0*/  UISETP.NE.OR UP0, UPT, UR18, 0x3, !UP3 ;  /* 0x000000031200788c */ /* 0x000fd2000df05670 */
[----:B------:R-:W-:Y:S05]  /*7c00*/  BRA.U UP0, `(.L_x_59) ;  /* 0x0000001100b07547 */ /* 0x000fea000b800000 */
[----:B------:R-:W2:Y:S01]  /*7c10*/  LDCU.64 UR4, c[0x0][0x888] ;  /* 0x00011100ff0477ac */ /* 0x000ea20008000a00 */
[----:B------:R-:W3:Y:S01]  /*7c20*/  S2UR UR10, SR_CgaCtaId ;  /* 0x00000000000a79c3 */ /* 0x000ee20000008800 */
[----:B------:R-:W-:Y:S01]  /*7c30*/  R2UR UR56, R63 ;  /* 0x000000003f3872ca */ /* 0x000fe200000e0000 */
[----:B------:R-:W-:Y:S01]  /*7c40*/  HFMA2 R9, -RZ, RZ, 0, 0 ;  /* 0x00000000ff097431 */ /* 0x000fe200000001ff */
[----:B------:R-:W4:Y:S01]  /*7c50*/  LDCU UR51, c[0x0][0x370] ;  /* 0x00006e00ff3377ac */ /* 0x000f220008000800 */
[----:B------:R-:W-:Y:S01]  /*7c60*/  R2UR UR55, R64 ;  /* 0x00000000403772ca */ /* 0x000fe200000e0000 */
[----:B------:R-:W-:Y:S01]  /*7c70*/  IMAD.MOV.U32 R10, RZ, RZ, 0x1 ;  /* 0x00000001ff0a7424 */ /* 0x000fe200078e00ff */
[----:B------:R-:W4:Y:S02]  /*7c80*/  LDCU.128 UR40, c[0x0][0xb10] ;  /* 0x00016200ff2877ac */ /* 0x000f240008000c00 */
[----:B------:R-:W1:Y:S01]  /*7c90*/  LDC.64 R12, c[0x0][0x348] ;  /* 0x0000d200ff0c7b82 */ /* 0x000e620000000a00 */
[----:B------:R-:W-:Y:S01]  /*7ca0*/  IMAD.MOV.U32 R0, RZ, RZ, 0x2000 ;  /* 0x00002000ff007424 */ /* 0x000fe200078e00ff */
[----:B------:R-:W3:Y:S01]  /*7cb0*/  LDCU UR48, c[0x0][0x374] ;  /* 0x00006e80ff3077ac */ /* 0x000ee20008000800 */
[----:B------:R-:W3:Y:S01]  /*7cc0*/  LDCU.64 UR38, c[0x0][0x890] ;  /* 0x00011200ff2677ac */ /* 0x000ee20008000a00 */
[----:B------:R-:W1:Y:S01]  /*7cd0*/  LDCU UR30, c[0x0][0xb0c] ;  /* 0x00016180ff1e77ac */ /* 0x000e620008000800 */
[----:B--2---:R-:W-:Y:S01]  /*7ce0*/  UISETP.NE.U32.AND UP0, UPT, UR4, URZ, UPT ;  /* 0x000000ff0400728c */ /* 0x004fe2000bf05070 */
[----:B------:R-:W2:Y:S01]  /*7cf0*/  LDCU UR65, c[0x0][0xb20] ;  /* 0x00016400ff4177ac */ /* 0x000ea20008000800 */
[----:B------:R-:W2:Y:S01]  /*7d00*/  LDCU UR4, c[0x0][0xb30] ;  /* 0x00016600ff0477ac */ /* 0x000ea20008000800 */
[----:B------:R-:W2:Y:S01]  /*7d10*/  LDCU.128 UR44, c[0x0][0x980] ;  /* 0x00013000ff2c77ac */ /* 0x000ea20008000c00 */
[----:B------:R-:W-:Y:S01]  /*7d20*/  UMOV UR31, 0x400 ;  /* 0x00000400001f7882 */ /* 0x000fe20000000000 */
[----:B----4-:R-:W-:-:S02]  /*7d30*/  UIMAD.WIDE.U32 UR6, UR51, UR40, URZ ;  /* 0x00000028330672a5 */ /* 0x010fc4000f8e00ff */
[----:B---3--:R-:W-:Y:S02]  /*7d40*/  UIMAD.WIDE.U32 UR8, UR48, UR43, URZ ;  /* 0x0000002b300872a5 */ /* 0x008fe4000f8e00ff */
[----:B------:R-:W-:Y:S02]  /*7d50*/  ULEA UR31, UR10, UR31, 0x18 ;  /* 0x0000001f0a1f7291 */ /* 0x000fe4000f8ec0ff */
[----:B------:R-:W-:Y:S02]  /*7d60*/  UISETP.NE.AND.EX UP5, UPT, UR5, URZ, UPT, UP0 ;  /* 0x000000ff0500728c */ /* 0x000fe4000bfa5300 */
[----:B------:R-:W-:Y:S02]  /*7d70*/  UISETP.NE.U32.AND UP6, UPT, UR38, URZ, UPT ;  /* 0x000000ff2600728c */ /* 0x000fe4000bfc5070 */
[----:B------:R-:W-:Y:S02]  /*7d80*/  UIADD3 UR58, UPT, UPT, UR31, 0x58, URZ ;  /* 0x000000581f3a7890 */ /* 0x000fe4000fffe0ff */
[----:B------:R-:W-:-:S02]  /*7d90*/  UIADD3 UR57, UPT, UPT, UR31, 0x98, URZ ;  /* 0x000000981f397890 */ /* 0x000fc4000fffe0ff */
[----:B------:R-:W-:Y:S02]  /*7da0*/  UIADD3 UR33, UPT, UPT, UR31, 0x40, URZ ;  /* 0x000000401f217890 */ /* 0x000fe4000fffe0ff */
[----:B------:R-:W-:Y:S02]  /*7db0*/  UIADD3 UR25, UPT, UPT, UR31, 0x48, URZ ;  /* 0x000000481f197890 */ /* 0x000fe4000fffe0ff */
[----:B------:R-:W-:Y:S02]  /*7dc0*/  UIADD3 UR17, UPT, UPT, UR31, 0x50, URZ ;  /* 0x000000501f117890 */ /* 0x000fe4000fffe0ff */
[----:B-1----:R-:W-:Y:S02]  /*7dd0*/  UISETP.NE.AND UP0, UPT, UR54, 0x1, UPT ;  /* 0x000000013600788c */ /* 0x002fe4000bf05270 */
[----:B------:R-:W-:Y:S01]  /*7de0*/  UISETP.NE.AND UP0, UPT, UR30, 0x1, UPT ;  /* 0x000000011e00788c */ /* 0x000fe2000bf05270 */
[----:B------:R-:W-:Y:S01]  /*7df0*/  UMOV UR63, UR7 ;  /* 0x00000007003f7c82 */ /* 0x000fe20008000000 */
[----:B------:R-:W-:Y:S01]  /*7e00*/  UMOV UR62, UR9 ;  /* 0x00000009003e7c82 */ /* 0x000fe20008000000 */
[----:B------:R-:W-:-:S02]  /*7e10*/  UISETP.GE.AND UP2, UPT, UR54, 0x1, UPT ;  /* 0x000000013600788c */ /* 0x000fc4000bf46270 */
[----:B------:R-:W-:Y:S02]  /*7e20*/  UISETP.NE.AND UP0, UPT, UR42, 0x1, UPT ;  /* 0x000000012a00788c */ /* 0x000fe4000bf05270 */
[----:B------:R-:W-:Y:S01]  /*7e30*/  UPLOP3.LUT UP4, UPT, UPT, UPT, UPT, 0x40, 0x4 ;  /* 0x000000000004789c */ /* 0x000fe20003f8e870 */
[----:B------:R-:W1:Y:S01]  /*7e40*/  LDCU.64 UR22, c[0x0][0xb28] ;  /* 0x00016500ff1677ac */ /* 0x000e620008000a00 */
[----:B------:R-:W3:Y:S01]  /*7e50*/  LDCU.64 UR52, c[0x0][0x990] ;  /* 0x00013200ff3477ac */ /* 0x000ee20008000a00 */
[----:B------:R-:W-:Y:S02]  /*7e60*/  UISETP.NE.AND.EX UP6, UPT, UR39, URZ, UPT, UP6 ;  /* 0x000000ff2700728c */ /* 0x000fe4000bfc5360 */
[----:B------:R-:W-:Y:S02]  /*7e70*/  UPRMT UR58, UR10, 0x654, UR58 ;  /* 0x000006540a3a7896 */ /* 0x000fe4000800003a */
[----:B------:R-:W-:Y:S02]  /*7e80*/  UPRMT UR57, URZ, 0x654, UR57 ;  /* 0x00000654ff397896 */ /* 0x000fe40008000039 */
[----:B------:R-:W-:-:S02]  /*7e90*/  UPRMT UR61, UR10, 0x654, UR33 ;  /* 0x000006540a3d7896 */ /* 0x000fc40008000021 */
[----:B------:R-:W-:Y:S02]  /*7ea0*/  UPRMT UR60, UR10, 0x654, UR25 ;  /* 0x000006540a3c7896 */ /* 0x000fe40008000019 */
[----:B------:R-:W-:Y:S02]  /*7eb0*/  UPRMT UR59, UR10, 0x654, UR17 ;  /* 0x000006540a3b7896 */ /* 0x000fe40008000011 */
[----:B------:R-:W-:Y:S02]  /*7ec0*/  USHF.R.U32.HI UR63, URZ, UR41, UR63 ;  /* 0x00000029ff3f7299 */ /* 0x000fe4000801163f */
[----:B--2---:R-:W-:Y:S02]  /*7ed0*/  USHF.R.U32.HI UR62, URZ, UR65, UR62 ;  /* 0x00000041ff3e7299 */ /* 0x004fe4000801163e */
[----:B------:R-:W-:Y:S02]  /*7ee0*/  UISETP.NE.AND UP3, UPT, UR4, 0x1, UPT ;  /* 0x000000010400788c */ /* 0x000fe4000bf65270 */
[----:B------:R-:W-:-:S02]  /*7ef0*/  UISETP.NE.AND UP2, UPT, UR44, 0x1, UPT ;  /* 0x000000012c00788c */ /* 0x000fc4000bf45270 */
[----:B-1-3--:R-:W-:-:S11]  /*7f00*/  UISETP.NE.AND UP0, UPT, UR47, 0x1, UPT ;  /* 0x000000012f00788c */ /* 0x00afd6000bf05270 */
.L_x_70:
[----:B------:R-:W-:Y:S04]  /*7f10*/  SHF.L.U32 R3, R9, 0x1f, RZ ;  /* 0x0000001f09037819 */ /* 0x000fe800000006ff */
[----:B-1----:R-:W1:Y:S02]  /*7f20*/  SYNCS.PHASECHK.TRANS64.TRYWAIT P0, [UR31+0x90], R3 ;  /* 0x00009003ff0075a7 */ /* 0x002e64000800111f */
[----:B-1----:R-:W-:Y:S05]  /*7f30*/  @!P0 BRA `(.L_x_60) ;  /* 0x0000004c00ec8947 */ /* 0x002fea0003800000 */
.L_x_147:
[----:B------:R-:W2:Y:S01]  /*7f40*/  LDS.128 R4, [UR31+0xd0] ;  /* 0x0000d01fff047984 */ /* 0x000ea20008000c00 */
[----:B------:R-:W-:Y:S01]  /*7f50*/  UISETP.GE.AND UP0, UPT, UR54, 0x1, UPT ;  /* 0x000000013600788c */ /* 0x000fe2000bf06270 */
[----:B------:R-:W-:Y:S01]  /*7f60*/  @!PT LDS RZ, [RZ] ;  /* 0x00000000fffff984 */ /* 0x000fe20000000800 */
[----:B------:R-:W-:Y:S01]  /*7f70*/  @!PT LDS RZ, [RZ] ;  /* 0x00000000fffff984 */ /* 0x000fe20000000800 */
[----:B------:R-:W-:Y:S01]  /*7f80*/  @!PT LDS RZ, [RZ] ;  /* 0x00000000fffff984 */ /* 0x000fe20000000800 */
[----:B------:R-:W-:Y:S01]  /*7f90*/  @!PT LDS RZ, [RZ] ;  /* 0x00000000fffff984 */ /* 0x000fe20000000800 */
[----:B------:R3:W-:Y:S06]  /*7fa0*/  MEMBAR.ALL.CTA ;  /* 0x0000000000007992 */ /* 0x0007ec0000008000 */
[----:B---3--:R-:W3:Y:S02]  /*7fb0*/  FENCE.VIEW.ASYNC.S ;  /* 0x00000000000073c6 */ /* 0x008ee40000000000 */
[----:B---3--:R-:W-:Y:S01]  /*7fc0*/  SYNCS.ARRIVE.TRANS64.RED.A1T0 RZ, [UR57], RZ ;  /* 0x000000ffffff79a7 */ /* 0x008fe20008100439 */
[----:B--2---:R-:W-:Y:S11]  /*7fd0*/  LOP3.LUT P0, RZ, R6, 0x1, RZ, 0xc0, !PT ;  /* 0x0000000106ff7812 */ /* 0x004ff6000780c0ff */
[----:B------:R-:W-:Y:S02]  /*7fe0*/  @!UPT UIADD3 URZ, UPT, UPT, URZ, URZ, URZ ;  /* 0x000000fffffff290 */ /* 0x000fe4000fffe0ff */
[----:B------:R-:W-:Y:S01]  /*7ff0*/  VOTEU.ANY UP2, P0 ;  /* 0x0000000000ff7886 */ /* 0x000fe20000040100 */
[----:B------:R-:W-:Y:S11]  /*8000*/  PLOP3.LUT P0, PT, PT, PT, UP2, 0x80, 0x8 ;  /* 0x000000000008781c */ /* 0x000ff60003f0f028 */
[----:B------:R-:W-:Y:S02]  /*8010*/  @!UPT UIADD3 URZ, UPT, UPT, URZ, URZ, URZ ;  /* 0x000000fffffff290 */ /* 0x000fe4000fffe0ff */
[----:B-1----:R-:W-:Y:S02]  /*8020*/  @P0 MOV R3, R4 ;  /* 0x0000000400030202 */ /* 0x002fe40000000f00 */
[----:B------:R-:W-:Y:S02]  /*8030*/  @P0 LOP3.LUT R2, R5, 0xffff, RZ, 0xc0, !PT ;  /* 0x0000ffff05020812 */ /* 0x000fe400078ec0ff */
[----:B------:R-:W-:Y:S02]  /*8040*/  @P0 R2UR UR5, R3 ;  /* 0x00000000030502ca */ /* 0x000fe400000e0000 */
[----:B------:R-:W-:Y:S11]  /*8050*/  @P0 R2UR UR4, R2 ;  /* 0x00000000020402ca */ /* 0x000ff600000e0000 */
[----:B------:R-:W-:Y:S02]  /*8060*/  @UP2 UMOV UR15, UR5 ;  /* 0x00000005000f2c82 */ /* 0x000fe40008000000 */
[----:B------:R-:W-:Y:S01]  /*8070*/  @UP2 UMOV UR14, UR4 ;  /* 0x00000004000e2c82 */ /* 0x000fe20008000000 */
[----:B------:R-:W-:Y:S05]  /*8080*/  BRA.U !UP0, `(.L_x_61) ;  /* 0x0000000108c07547 */ /* 0x000fea000b800000 */
[----:B------:R-:W-:Y:S02]  /*8090*/  UIMAD.WIDE.U32 UR8, UR14, UR43, URZ ;  /* 0x0000002b0e0872a5 */ /* 0x000fe4000f8e00ff */
[----:B------:R-:W-:Y:S02]  /*80a0*/  UP2UR UR16, UPR, URZ, 0x4 ;  /* 0x00000004ff107883 */ /* 0x000fe40008000000 */
[----:B------:R-:W-:Y:S02]  /*80b0*/  UISETP.NE.AND UP2, UPT, UR42, 0x1, UPT ;  /* 0x000000012a00788c */ /* 0x000fe4000bf45270 */
[----:B------:R-:W-:Y:S02]  /*80c0*/  UIMAD.WIDE.U32 UR10, UR15, UR40, URZ ;  /* 0x000000280f0a72a5 */ /* 0x000fe4000f8e00ff */
[----:B------:R-:W-:Y:S02]  /*80d0*/  USEL UR4, UR48, UR62, !UP2 ;  /* 0x0000003e30047287 */ /* 0x000fe4000d000000 */
[----:B------:R-:W-:Y:S02]  /*80e0*/  UISETP.NE.AND UP0, UPT, UR30, 0x1, UPT ;  /* 0x000000011e00788c */ /* 0x000fe4000bf05270 */
[----:B------:R-:W-:Y:S02]  /*80f0*/  UP2UR UR20, UPR, URZ, 0x2 ;  /* 0x00000002ff147883 */ /* 0x000fe40008000000 */
[----:B------:R-:W-:Y:S02]  /*8100*/  UISETP.NE.AND UP1, UPT, UR54, 0x1, UPT ;  /* 0x000000013600788c */ /* 0x000fe4000bf25270 */
[----:B------:R-:W-:Y:S02]  /*8110*/  UIMAD.WIDE.U32 UR12, UR4, UR22, URZ ;  /* 0x00000016040c72a5 */ /* 0x000fe4000f8e00ff */
[----:B------:R-:W-:Y:S01]  /*8120*/  USEL UR7, UR51, UR63, !UP0 ;  /* 0x0000003f33077287 */ /* 0x000fe2000c000000 */
[----:B------:R-:W-:Y:S02]  /*8130*/  UMOV UR5, UR9 ;  /* 0x0000000900057c82 */ /* 0x000fe40008000000 */
[----:B------:R-:W-:Y:S02]  /*8140*/  USHF.R.U32.HI UR6, URZ, UR65, UR5 ;  /* 0x00000041ff067299 */ /* 0x000fe40008011605 */
[----:B------:R-:W-:Y:S02]  /*8150*/  UIMAD.WIDE.U32 UR18, UR7, UR22, URZ ;  /* 0x00000016071272a5 */ /* 0x000fe4000f8e00ff */
[----:B------:R-:W-:Y:S02]  /*8160*/  USEL UR6, UR14, UR6, !UP2 ;  /* 0x000000060e067287 */ /* 0x000fe4000d000000 */
[----:B------:R-:W-:Y:S01]  /*8170*/  UISETP.NE.AND UP2, UPT, UR16, URZ, UPT ;  /* 0x000000ff1000728c */ /* 0x000fe2000bf45270 */
[----:B------:R-:W-:Y:S01]  /*8180*/  UMOV UR5, UR11 ;  /* 0x0000000b00057c82 */ /* 0x000fe20008000000 */
[----:B------:R-:W-:Y:S02]  /*8190*/  UIMAD.WIDE.U32 UR10, UR6, UR22, URZ ;  /* 0x00000016060a72a5 */ /* 0x000fe4000f8e00ff */
[----:B------:R-:W-:Y:S03]  /*81a0*/  USHF.R.U32.HI UR8, URZ, UR41, UR5 ;  /* 0x00000029ff087299 */ /* 0x000fe60008011605 */
[----:B------:R-:W-:Y:S02]  /*81b0*/  UMOV UR5, UR13 ;  /* 0x0000000d00057c82 */ /* 0x000fe40008000000 */
[----:B------:R-:W-:Y:S03]  /*81c0*/  @UP1 USHF.R.U32.HI UR4, URZ, UR23, UR5 ;  /* 0x00000017ff041299 */ /* 0x000fe60008011605 */
[----:B------:R-:W-:Y:S01]  /*81d0*/  UMOV UR5, UR19 ;  /* 0x0000001300057c82 */ /* 0x000fe20008000000 */
[----:B------:R-:W-:Y:S02]  /*81e0*/  UIMAD UR4, UR54, UR4, URZ ;  /* 0x00000004360472a4 */ /* 0x000fe4000f8e02ff */
[----:B------:R-:W-:Y:S02]  /*81f0*/  @UP1 USHF.R.U32.HI UR7, URZ, UR23, UR5 ;  /* 0x00000017ff071299 */ /* 0x000fe40008011605 */
[----:B------:R-:W-:Y:S02]  /*8200*/  USEL UR5, UR15, UR8, !UP0 ;  /* 0x000000080f057287 */ /* 0x000fe4000c000000 */
[----:B------:R-:W-:Y:S02]  /*8210*/  UIMAD UR8, UR54, UR7, URZ ;  /* 0x00000007360872a4 */ /* 0x000fe4000f8e02ff */
[----:B------:R-:W-:Y:S03]  /*8220*/  UISETP.GE.AND UP0, UPT, UR6, UR4, UPT ;  /* 0x000000040600728c */ /* 0x000fe6000bf06270 */
[----:B------:R-:W-:Y:S01]  /*8230*/  UMOV UR4, UR11 ;  /* 0x0000000b00047c82 */ /* 0x000fe20008000000 */
[----:B------:R-:W-:Y:S02]  /*8240*/  UISETP.GE.OR UP0, UPT, UR5, UR8, UP0 ;  /* 0x000000080500728c */ /* 0x000fe40008706670 */
[----:B------:R-:W-:Y:S02]  /*8250*/  USHF.R.U32.HI UR4, URZ, UR23, UR4 ;  /* 0x00000017ff047299 */ /* 0x000fe40008011604 */
[----:B------:R-:W-:Y:S02]  /*8260*/  UIMAD.WIDE.U32 UR8, UR5, UR22, URZ ;  /* 0x00000016050872a5 */ /* 0x000fe4000f8e00ff */
[----:B------:R-:W-:Y:S04]  /*8270*/  USEL UR10, UR6, UR4, !UP1 ;  /* 0x00000004060a7287 */ /* 0x000fe8000c800000 */
[----:B------:R-:W-:Y:S01]  /*8280*/  UIADD3 UR11, UPT, UPT, -UR10, URZ, URZ ;  /* 0x000000ff0a0b7290 */ /* 0x000fe2000fffe1ff */
[----:B------:R-:W-:Y:S02]  /*8290*/  @!UP0 UMOV UR4, UR9 ;  /* 0x0000000900048c82 */ /* 0x000fe40008000000 */
[----:B------:R-:W-:Y:S02]  /*82a0*/  @!UP0 USHF.R.U32.HI UR4, URZ, UR23, UR4 ;  /* 0x00000017ff048299 */ /* 0x000fe40008011604 */
[----:B------:R-:W-:Y:S02]  /*82b0*/  UIMAD UR8, UR54, UR11, UR6 ;  /* 0x0000000b360872a4 */ /* 0x000fe4000f8e0206 */
[----:B------:R-:W-:Y:S02]  /*82c0*/  @!UP0 USEL UR4, UR5, UR4, !UP1 ;  /* 0x0000000405048287 */ /* 0x000fe4000c800000 */
[----:B------:R-:W-:Y:S02]  /*82d0*/  UISETP.NE.AND UP1, UPT, UR20, URZ, UPT ;  /* 0x000000ff1400728c */ /* 0x000fe4000bf25270 */
[----:B------:R-:W-:Y:S02]  /*82e0*/  @!UP0 UIMAD UR8, UR7, UR8, UR4 ;  /* 0x00000008070882a4 */ /* 0x000fe4000f8e0204 */
[----:B------:R-:W-:Y:S02]  /*82f0*/  @!UP0 UIADD3 UR9, UPT, UPT, UR10, -UR4, URZ ;  /* 0x800000040a098290 */ /* 0x000fe4000fffe0ff */
[----:B------:R-:W-:Y:S02]  /*8300*/  UIADD3 UR4, UPT, UPT, -UR5, URZ, URZ ;  /* 0x000000ff05047290 */ /* 0x000fe4000fffe1ff */
[----:B------:R-:W-:Y:S02]  /*8310*/  UIADD3 UR7, UPT, UPT, -UR6, URZ, URZ ;  /* 0x000000ff06077290 */ /* 0x000fe4000fffe1ff */
[----:B------:R-:W-:Y:S02]  /*8320*/  @!UP0 UIMAD UR6, UR9, UR54, UR5 ;  /* 0x00000036090682a4 */ /* 0x000fe4000f8e0205 */
[----:B------:R-:W-:Y:S02]  /*8330*/  UIMAD UR15, UR30, UR4, UR15 ;  /* 0x000000041e0f72a4 */ /* 0x000fe4000f8e020f */
[----:B------:R-:W-:Y:S01]  /*8340*/  UIMAD UR4, UR42, UR7, UR14 ;  /* 0x000000072a0472a4 */ /* 0x000fe2000f8e020e */
[----:B------:R-:W-:Y:S02]  /*8350*/  @!UP0 UMOV UR5, UR8 ;  /* 0x0000000800058c82 */ /* 0x000fe40008000000 */
[----:B------:R-:W-:Y:S02]  /*8360*/  UIMAD UR15, UR5, UR30, UR15 ;  /* 0x0000001e050f72a4 */ /* 0x000fe4000f8e020f */
[----:B------:R-:W-:Y:S11]  /*8370*/  UIMAD UR14, UR6, UR42, UR4 ;  /* 0x0000002a060e72a4 */ /* 0x000ff6000f8e0204 */
[----:B------:R-:W-:Y:S01]  /*8380*/  @!UPT UIADD3 URZ, UPT, UPT, URZ, URZ, URZ ;  /* 0x000000fffffff290 */ /* 0x000fe2000fffe0ff */
.L_x_61:
[----:B------:R-:W1:Y:S01]  /*8390*/  @!UP3 LDCU.128 UR8, c[0x0][0xb10] ;  /* 0x00016200ff08b7ac */ /* 0x000e620008000c00 */
[----:B------:R-:W-:Y:S02]  /*83a0*/  ISETP.NE.U32.AND P1, PT, RZ, UR38, PT ;  /* 0x00000026ff007c0c */ /* 0x000fe4000bf25070 */
[----:B------:R-:W-:Y:S02]  /*83b0*/  SHF.L.U32 R8, R10, 0x1f, RZ ;  /* 0x0000001f0a087819 */ /* 0x000fe400000006ff */
[----:B------:R-:W-:Y:S01]  /*83c0*/  ISETP.NE.AND.EX P1, PT, RZ, UR39, PT, P1 ;  /* 0x00000027ff007c0c */ /* 0x000fe2000bf25310 */
[----:B------:R-:W2:Y:S01]  /*83d0*/  @!UP3 LDCU UR5, c[0x0][0xb0c] ;  /* 0x00016180ff05b7ac */ /* 0x000ea20008000800 */
[----:B------:R-:W-:Y:S02]  /*83e0*/  USHF.L.U32 UR34, UR21, 0x6, URZ ;  /* 0x0000000615227899 */ /* 0x000fe400080006ff */
[----:B-1----:R-:W-:Y:S07]  /*83f0*/  UIMAD.WIDE.U32 UR6, UR15, UR8, URZ ;  /* 0x000000080f0672a5 */ /* 0x002fee000f8e00ff */
[----:B------:R-:W-:Y:S01]  /*8400*/  @!UP3 UMOV UR4, UR7 ;  /* 0x000000070004bc82 */ /* 0x000fe20008000000 */
[----:B--2---:R-:W-:Y:S02]  /*8410*/  @!UP3 UISETP.NE.AND UP0, UPT, UR5, 0x1, UPT ;  /* 0x000000010500b88c */ /* 0x004fe4000bf05270 */
[----:B------:R-:W-:Y:S02]  /*8420*/  @!UP3 USHF.R.U32.HI UR4, URZ, UR9, UR4 ;  /* 0x00000009ff04b299 */ /* 0x000fe40008011604 */
[----:B------:R-:W-:Y:S02]  /*8430*/  UIMAD.WIDE.U32 UR6, UR14, UR11, URZ ;  /* 0x0000000b0e0672a5 */ /* 0x000fe4000f8e00ff */
[----:B------:R-:W-:Y:S02]  /*8440*/  @!UP3 USEL UR8, UR15, UR4, !UP0 ;  /* 0x000000040f08b287 */ /* 0x000fe4000c000000 */
[----:B------:R-:W-:Y:S03]  /*8450*/  @!UP3 UISETP.NE.AND UP0, UPT, UR10, 0x1, UPT ;  /* 0x000000010a00b88c */ /* 0x000fe6000bf05270 */
[----:B------:R-:W-:Y:S02]  /*8460*/  @!UP3 UMOV UR6, UR7 ;  /* 0x000000070006bc82 */ /* 0x000fe40008000000 */
[----:B------:R-:W1:Y:S02]  /*8470*/  @!UP3 LDCU UR4, c[0x0][0xb20] ;  /* 0x00016400ff04b7ac */ /* 0x000e640008000800 */
[----:B-1----:R-:W-:Y:S04]  /*8480*/  @!UP3 USHF.R.U32.HI UR6, URZ, UR4, UR6 ;  /* 0x00000004ff06b299 */ /* 0x002fe80008011606 */
[----:B------:R-:W-:Y:S04]  /*8490*/  @!UP3 USEL UR6, UR14, UR6, !UP0 ;  /* 0x000000060e06b287 */ /* 0x000fe8000c000000 */
[----:B------:R-:W-:Y:S02]  /*84a0*/  @!UP3 UIADD3 UR4, UPT, UPT, -UR8, UR6, URZ ;  /* 0x000000060804b290 */ /* 0x000fe4000fffe1ff */
[----:B------:R-:W-:Y:S02]  /*84b0*/  @!UP3 UIADD3 UR6, UPT, UPT, UR8, -UR6, URZ ;  /* 0x800000060806b290 */ /* 0x000fe4000fffe0ff */
[----:B------:R-:W-:Y:S02]  /*84c0*/  @!UP3 UIMAD UR15, UR4, UR5, UR15 ;  /* 0x00000005040fb2a4 */ /* 0x000fe4000f8e020f */
[----:B------:R-:W-:Y:S01]  /*84d0*/  @!UP3 UIMAD UR14, UR6, UR10, UR14 ;  /* 0x0000000a060eb2a4 */ /* 0x000fe2000f8e020e */
[----:B------:R-:W-:Y:S11]  /*84e0*/  BRA.U UP4, `(.L_x_62) ;  /* 0x0000000104107547 */ /* 0x000ff6000b800000 */
[----:B------:R-:W-:Y:S04]  /*84f0*/  MOV R2, UR64 ;  /* 0x0000004000027c02 */ /* 0x000fe80008000f00 */
[----:B------:R-:W-:Y:S04]  /*8500*/  SHF.L.U32 R3, R2, 0x1f, RZ ;  /* 0x0000001f02037819 */ /* 0x000fe800000006ff */
[----:B------:R-:W1:Y:S02]  /*8510*/  SYNCS.PHASECHK.TRANS64.TRYWAIT P2, [UR31+0x88], R3 ;  /* 0x00008803ff0075a7 */ /* 0x000e64000804111f */
[----:B-1----:R-:W-:Y:S05]  /*8520*/  @!P2 BRA `(.L_x_63) ;  /* 0x000000480088a947 */ /* 0x002fea0003800000 */
.L_x_62:
[----:B------:R-:W-:Y:S05]  /*8530*/  BRA.U !UP6, `(.L_x_64) ;  /* 0x000000010e387547 */ /* 0x000fea000b800000 */
[----:B------:R-:W-:Y:S01]  /*8540*/  UPLOP3.LUT UP1, UPT, UPT, UPT, UP5, 0x80, 0x8 ;  /* 0x000000000008789c */ /* 0x000fe20003f2f050 */
[----:B-1----:R-:W-:Y:S01]  /*8550*/  HFMA2 R2, -RZ, RZ, 0, 5.9604644775390625e-08 ;  /* 0x00000001ff027431 */ /* 0x002fe200000001ff */
[----:B------:R-:W1:Y:S01]  /*8560*/  LDCU.64 UR8, c[0x0][0x358] ;  /* 0x00006b00ff0877ac */ /* 0x000e620008000a00 */
[----:B------:R-:W-:Y:S03]  /*8570*/  IMAD.MOV.U32 R71, RZ, RZ, 0x1 ;  /* 0x00000001ff477424 */ /* 0x000fe600078e00ff */
[----:B------:R-:W-:Y:S05]  /*8580*/  PLOP3.LUT P2, PT, PT, PT, UP1, 0x80, 0x8 ;  /* 0x000000000008781c */ /* 0x000fea0003f4f018 */
[----:B------:R-:W2:Y:S01]  /*8590*/  @UP1 LDCU.64 UR4, c[0x0][0x888] ;  /* 0x00011100ff0417ac */ /* 0x000ea20008000a00 */
[----:B------:R-:W-:Y:S07]  /*85a0*/  @UP1 UIMAD UR6, UR50, UR38, URZ ;  /* 0x00000026320612a4 */ /* 0x000fee000f8e02ff */
[----:B------:R-:W-:Y:S01]  /*85b0*/  @!P2 PRMT R71, R2, 0x7610, R71 ;  /* 0x000076100247a816 */ /* 0x000fe20000000047 */
[----:B--2---:R-:W-:Y:S06]  /*85c0*/  @UP1 UIMAD.WIDE UR4, UR6, 0x4, UR4 ;  /* 0x00000004060418a5 */ /* 0x004fec000f8e0204 */
[----:B------:R-:W-:Y:S01]  /*85d0*/  IMAD.U32 R14, RZ, RZ, UR4 ;  /* 0x00000004ff0e7e24 */ /* 0x000fe2000f8e00ff */
[----:B------:R-:W-:Y:S04]  /*85e0*/  MOV R15, UR5 ;  /* 0x00000005000f7c02 */ /* 0x000fe80008000f00 */
[----:B------:R-:W2:Y:S01]  /*85f0*/  @!UP1 LDCU UR4, c[0x0][0x880] ;  /* 0x00011000ff0497ac */ /* 0x000ea20008000800 */
[----:B-1---5:R3:W5:Y:S02]  /*8600*/  @P2 LDG.E R27, desc[UR8][R14.64] ;  /* 0x000000080e1b2981 */ /* 0x022764000c1e1900 */
[----:B--23--:R-:W-:Y:S07]  /*8610*/  @!P2 IMAD.U32 R27, RZ, RZ, UR4 ;  /* 0x00000004ff1bae24 */ /* 0x00cfee000f8e00ff */
.L_x_64:
[----:B-----5:R-:W-:Y:S01]  /*8620*/  @!P1 FSETP.EQ.AND P3, PT, R27, RZ, PT ;  /* 0x000000ff1b00920b */ /* 0x020fe20003f62000 */
[----:B------:R-:W-:Y:S01]  /*8630*/  @!UPT UIADD3 URZ, UPT, UPT, URZ, URZ, URZ ;  /* 0x000000fffffff290 */ /* 0x000fe2000fffe0ff */
[----:B------:R-:W-:Y:S11]  /*8640*/  @!P1 BRA `(.L_x_65) ;  /* 0x0000000000149947 */ /* 0x000ff60003800000 */
[----:B------:R-:W-:Y:S02]  /*8650*/  LOP3.LUT P1, RZ, R71, 0xff, RZ, 0xc0, !PT ;  /* 0x000000ff47ff7812 */ /* 0x000fe4000782c0ff */
[----:B------:R-:W-:Y:S04]  /*8660*/  PLOP3.LUT P3, PT, PT, PT, UP1, 0x80, 0x8 ;  /* 0x000000000008781c */ /* 0x000fe80003f6f018 */
[----:B------:R-:W-:Y:S07]  /*8670*/  PLOP3.LUT P3, PT, P3, PT, PT, 0x8, 0x80 ;  /* 0x000000000080781c */ /* 0x000fee0001f6e170 */
[----:B------:R-:W-:Y:S11]  /*8680*/  @P1 FSETP.EQ.AND P3, PT, R27, RZ, PT ;  /* 0x000000ff1b00120b */ /* 0x000ff60003f62000 */
[----:B------:R-:W-:Y:S02]  /*8690*/  @!UPT UIADD3 URZ, UPT, UPT, URZ, URZ, URZ ;  /* 0x000000fffffff290 */ /* 0x000fe4000fffe0ff */
.L_x_65:
[----:B------:R-:W-:Y:S01]  /*86a0*/  USHF.L.U32 UR35, UR49, 0x7, URZ ;  /* 0x0000000731237899 */ /* 0x000fe200080006ff */
[----:B------:R-:W2:Y:S01]  /*86b0*/  SYNCS.PHASECHK.TRANS64.TRYWAIT P1, [UR31+0x60], R8 ;  /* 0x00006008ff0075a7 */ /* 0x000ea2000802111f */
[----:B------:R-:W-:Y:S02]  /*86c0*/  UISETP.NE.AND UP0, UPT, UR44, 0x1, UPT ;  /* 0x000000012c00788c */ /* 0x000fe4000bf05270 */
[----:B------:R-:W-:Y:S01]  /*86d0*/  UIMAD.WIDE.U32 UR4, UR35, UR45, URZ ;  /* 0x0000002d230472a5 */ /* 0x000fe2000f8e00ff */
[----:B------:R-:W-:Y:S04]  /*86e0*/  ELECT P2, URZ, PT ;  /* 0x0000000000ff782f */ /* 0x000fe80003840000 */
[----:B------:R-:W-:Y:S02]  /*86f0*/  PLOP3.LUT P2, PT, P3, P2, PT, 0xf2, 0x2f ;  /* 0x00000000002f781c */ /* 0x000fe40001f45e72 */
[----:B------:R-:W-:Y:S02]  /*8700*/  UMOV UR4, UR5 ;  /* 0x0000000500047c82 */ /* 0x000fe40008000000 */
[----:B------:R-:W-:Y:S04]  /*8710*/  USHF.R.U32.HI UR4, URZ, UR46, UR4 ;  /* 0x0000002eff047299 */ /* 0x000fe80008011604 */
[----:B------:R-:W-:Y:S02]  /*8720*/  USEL UR36, UR35, UR4, !UP0 ;  /* 0x0000000423247287 */ /* 0x000fe4000c000000 */
[----:B------:R-:W-:Y:S02]  /*8730*/  UISETP.NE.AND UP0, UPT, UR47, 0x1, UPT ;  /* 0x000000012f00788c */ /* 0x000fe4000bf05270 */
[----:B------:R-:W-:Y:S07]  /*8740*/  UIMAD.WIDE.U32 UR4, UR36, UR52, URZ ;  /* 0x00000034240472a5 */ /* 0x000fee000f8e00ff */
[----:B------:R-:W-:Y:S02]  /*8750*/  UMOV UR4, UR5 ;  /* 0x0000000500047c82 */ /* 0x000fe40008000000 */
[----:B------:R-:W-:Y:S04]  /*8760*/  USHF.R.U32.HI UR4, URZ, UR53, UR4 ;  /* 0x00000035ff047299 */ /* 0x000fe80008011604 */
[----:B------:R-:W-:Y:S02]  /*8770*/  USEL UR37, UR36, UR4, !UP0 ;  /* 0x0000000424257287 */ /* 0x000fe4000c000000 */
[----:B------:R-:W-:Y:S02]  /*8780*/  UIADD3 UR4, UPT, UPT, -UR36, URZ, URZ ;  /* 0x000000ff24047290 */ /* 0x000fe4000fffe1ff */
[----:B------:R-:W-:Y:S02]  /*8790*/  UIADD3 UR5, UPT, UPT, -UR37, URZ, URZ ;  /* 0x000000ff25057290 */ /* 0x000fe4000fffe1ff */
[----:B------:R-:W-:Y:S02]  /*87a0*/  UIMAD UR35, UR44, UR4, UR35 ;  /* 0x000000042c2372a4 */ /* 0x000fe4000f8e0223 */
[----:B------:R-:W-:Y:S01]  /*87b0*/  UIMAD UR36, UR47, UR5, UR36 ;  /* 0x000000052f2472a4 */ /* 0x000fe2000f8e0224 */
[----:B--2---:R-:W-:Y:S11]  /*87c0*/  @!P1 BRA `(.L_x_66) ;  /* 0x0000004400f89947 */ /* 0x004ff60003800000 */
.L_x_150:
[----:B------:R-:W-:Y:S01]  /*87d0*/  VOTEU.ALL UP0, P2 ;  /* 0x0000000000ff7886 */ /* 0x000fe20001000000 */
[----:B-1----:R-:W-:Y:S04]  /*87e0*/  @!P2 IADD3 R3, P1, PT, R12, 0x580, RZ ;  /* 0x000005800c03a810 */ /* 0x002fe80007f3e0ff */
[----:B------:R-:W-:Y:S01]  /*87f0*/  @!UP0 UPRMT UR4, URZ, 0x40, URZ ;  /* 0x00000040ff048896 */ /* 0x000fe200080000ff */
[----:B------:R-:W-:Y:S01]  /*8800*/  @!P2 IMAD.X R2, RZ, RZ, R13, P1 ;  /* 0x000000ffff02a224 */ /* 0x000fe200008e060d */
[----:B------:R-:W-:Y:S01]  /*8810*/  @!P2 R2UR UR5, R3 ;  /* 0x000000000305a2ca */ /* 0x000fe200000e0000 */
[----:B------:R-:W-:Y:S02]  /*8820*/  @!UP0 UIADD3 UR32, UPT, UPT, UR31, 0x200, URZ ;  /* 0x000002001f208890 */ /* 0x000fe4000fffe0ff */
[----:B------:R-:W-:Y:S02]  /*8830*/  @!UP0 UPRMT UR6, UR4, 0x5410, URZ ;  /* 0x0000541004068896 */ /* 0x000fe400080000ff */
[----:B------:R-:W-:Y:S01]  /*8840*/  @!P2 R2UR UR4, R2 ;  /* 0x000000000204a2ca */ /* 0x000fe200000e0000 */
[----:B------:R-:W-:Y:S07]  /*8850*/  VOTEU.ALL UP0, P2 ;  /* 0x0000000000ff7886 */ /* 0x000fee0001000000 */
[----:B------:R-:W-:Y:S05]  /*8860*/  IMAD.U32 R2, RZ, RZ, UR5 ;  /* 0x00000005ff027e24 */ /* 0x000fea000f8e00ff */
[----:B------:R-:W-:Y:S01]  /*8870*/  IMAD.U32 R3, RZ, RZ, UR4 ;  /* 0x00000004ff037e24 */ /* 0x000fe2000f8e00ff */
[----:B------:R-:W-:Y:S01]  /*8880*/  @!P2 R2UR UR4, R2 ;  /* 0x000000000204a2ca */ /* 0x000fe200000e0000 */
[----:B------:R-:W-:Y:S03]  /*8890*/  @!P2 IMAD.MOV.U32 R2, RZ, RZ, 0x2000 ;  /* 0x00002000ff02a424 */ /* 0x000fe600078e00ff */
[----:B------:R-:W-:Y:S11]  /*88a0*/  @!P2 R2UR UR5, R3 ;  /* 0x000000000305a2ca */ /* 0x000ff600000e0000 */
[----:B------:R-:W-:Y:S02]  /*88b0*/  @!UPT UIADD3 URZ, UPT, UPT, URZ, URZ, URZ ;  /* 0x000000fffffff290 */ /* 0x000fe4000fffe0ff */
[----:B------:R1:W-:Y:S01]  /*88c0*/  @!UP0 UTMALDG.4D.IM2COL [UR32], [UR4], UR6 ;  /* 0x00000020040083b4 */ /* 0x0003e20008058006 */
[----:B------:R1:W-:Y:S01]  /*88d0*/  @!P2 SYNCS.ARRIVE.TRANS64.RED.A0TR RZ, [UR31+0x40], R2 ;  /* 0x00004002ffffa9a7 */ /* 0x0003e2000830041f */
[----:B------:R-:W-:Y:S01]  /*88e0*/  SYNCS.ARRIVE.TRANS64.RED.A1T0 RZ, [UR61], RZ ;  /* 0x000000ffffff79a7 */ /* 0x000fe2000810043d */
[----:B------:R-:W2:Y:S02]  /*88f0*/  SYNCS.PHASECHK.TRANS64.TRYWAIT P1, [UR31+0x68], R8 ;  /* 0x00006808ff0075a7 */ /* 0x000ea4000802111f */
[----:B-12---:R-:W-:Y:S05]  /*8900*/  @!P1 BRA `(.L_x_67) ;  /* 0x0000004400c09947 */ /* 0x006fea0003800000 */
.L_x_152:
[----:B------:R-:W-:Y:S01]  /*8910*/  VOTEU.ALL UP0, P2 ;  /* 0x0000000000ff7886 */ /* 0x000fe20001000000 */
[----:B-1----:R-:W-:Y:S01]  /*8920*/  @!P2 IADD3 R3, P1, PT, R12, 0x580, RZ ;  /* 0x000005800c03a810 */ /* 0x002fe20007f3e0ff */
[----:B------:R-:W-:Y:S01]  /*8930*/  UMOV UR27, UR35 ;  /* 0x00000023001b7c82 */ /* 0x000fe20008000000 */
[----:B------:R-:W-:Y:S01]  /*8940*/  UMOV UR28, UR36 ;  /* 0x00000024001c7c82 */ /* 0x000fe20008000000 */
[----:B------:R-:W-:Y:S01]  /*8950*/  UMOV UR29, UR37 ;  /* 0x00000025001d7c82 */ /* 0x000fe20008000000 */
[----:B------:R-:W-:Y:S01]  /*8960*/  @!UP0 UPRMT UR4, URZ, 0x40, URZ ;  /* 0x00000040ff048896 */ /* 0x000fe200080000ff */
[----:B------:R-:W-:Y:S01]  /*8970*/  @!P2 IMAD.X R2, RZ, RZ, R13, P1 ;  /* 0x000000ffff02a224 */ /* 0x000fe200008e060d */
[----:B------:R-:W-:Y:S01]  /*8980*/  @!P2 R2UR UR5, R3 ;  /* 0x000000000305a2ca */ /* 0x000fe200000e0000 */
[----:B------:R-:W-:Y:S02]  /*8990*/  @!UP0 UIADD3 UR26, UPT, UPT, UR34, 0x10, URZ ;  /* 0x00000010221a8890 */ /* 0x000fe4000fffe0ff */
[----:B------:R-:W-:Y:S02]  /*89a0*/  @!UP0 UPRMT UR6, UR4, 0x5410, URZ ;  /* 0x0000541004068896 */ /* 0x000fe400080000ff */
[----:B------:R-:W-:Y:S01]  /*89b0*/  @!P2 R2UR UR4, R2 ;  /* 0x000000000204a2ca */ /* 0x000fe200000e0000 */
[----:B------:R-:W-:Y:S01]  /*89c0*/  @!UP0 UIADD3 UR24, UPT, UPT, UR31, 0x2200, URZ ;  /* 0x000022001f188890 */ /* 0x000fe2000fffe0ff */
[----:B------:R-:W-:Y:S06]  /*89d0*/  VOTEU.ALL UP0, P2 ;  /* 0x0000000000ff7886 */ /* 0x000fec0001000000 */
        /* <DEDUP_REMOVED lines=11> */
.L_x_154:
        /* <DEDUP_REMOVED lines=8> */
[----:B------:R-:W-:Y:S01]  /*8b10*/  @!UP0 UIADD3 UR18, UPT, UPT, UR34, 0x20, URZ ;  /* 0x0000002022128890 */ /* 0x000fe2000fffe0ff */
[----:B------:R-:W-:Y:S01]  /*8b20*/  @P0 SHF.R.U32.HI R4, RZ, 0x10, R5 ;  /* 0x00000010ff040819 */ /* 0x000fe20000011605 */
[----:B------:R-:W-:Y:S02]  /*8b30*/  @!UP0 UPRMT UR6, UR4, 0x5410, URZ ;  /* 0x0000541004068896 */ /* 0x000fe400080000ff */
[----:B------:R-:W-:Y:S01]  /*8b40*/  @!P2 R2UR UR4, R2 ;  /* 0x000000000204a2ca */ /* 0x000fe200000e0000 */
[----:B------:R-:W-:Y:S01]  /*8b50*/  @!UP0 UIADD3 UR16, UPT, UPT, UR31, 0x4200, URZ ;  /* 0x000042001f108890 */ /* 0x000fe2000fffe0ff */
[----:B------:R-:W-:Y:S01]  /*8b60*/  @P0 R2UR UR50, R4 ;  /* 0x00000000043202ca */ /* 0x000fe200000e0000 */
[----:B------:R-:W-:Y:S05]  /*8b70*/  VOTEU.ALL UP0, P2 ;  /* 0x0000000000ff7886 */ /* 0x000fea0001000000 */
        /* <DEDUP_REMOVED lines=11> */
.L_x_156:
        /* <DEDUP_REMOVED lines=9> */
[----:B------:R-:W-:Y:S01]  /*8cc0*/  LOP3.LUT R10, R10, 0x1, RZ, 0x3c, !PT ;  /* 0x000000010a0a7812 */ /* 0x000fe200078e3cff */
[----:B------:R-:W-:Y:S01]  /*8cd0*/  @!UP0 UPRMT UR6, UR4, 0x5410, URZ ;  /* 0x0000541004068896 */ /* 0x000fe200080000ff */
[----:B------:R-:W-:Y:S01]  /*8ce0*/  LOP3.LUT R9, R9, 0x1, RZ, 0x3c, !PT ;  /* 0x0000000109097812 */ /* 0x000fe200078e3cff */
[----:B------:R-:W-:Y:S01]  /*8cf0*/  @!UP0 UIADD3 UR8, UPT, UPT, UR31, 0x6200, URZ ;  /* 0x000062001f088890 */ /* 0x000fe2000fffe0ff */
[----:B------:R-:W-:Y:S01]  /*8d00*/  @!P2 R2UR UR4, R2 ;  /* 0x000000000204a2ca */ /* 0x000fe200000e0000 */
[----:B------:R-:W-:Y:S01]  /*8d10*/  @!UP0 UIADD3 UR9, UPT, UPT, UR31, 0x58, URZ ;  /* 0x000000581f098890 */ /* 0x000fe2000fffe0ff */
[----:B------:R-:W-:Y:S01]  /*8d20*/  VOTEU.ALL UP0, P2 ;  /* 0x0000000000ff7886 */ /* 0x000fe20001000000 */
[----:B------:R-:W-:Y:S02]  /*8d30*/  UIADD3 UR21, UPT, UPT, UR14, UR56, URZ ;  /* 0x000000380e157290 */ /* 0x000fe4000fffe0ff */
[----:B------:R-:W-:Y:S02]  /*8d40*/  UIADD3 UR49, UPT, UPT, UR15, UR55, URZ ;  /* 0x000000370f317290 */ /* 0x000fe4000fffe0ff */
[----:B------:R-:W-:Y:S01]  /*8d50*/  IMAD.U32 R2, RZ, RZ, UR5 ;  /* 0x00000005ff027e24 */ /* 0x000fe2000f8e00ff */
[----:B------:R-:W-:Y:S05]  /*8d60*/  UPLOP3.LUT UP4, UPT, UPT, UPT, UPT, 0x80, 0x8 ;  /* 0x000000000008789c */ /* 0x000fea0003f8f070 */
[----:B------:R-:W-:Y:S01]  /*8d70*/  IMAD.U32 R3, RZ, RZ, UR4 ;  /* 0x00000004ff037e24 */ /* 0x000fe2000f8e00ff */
[----:B------:R-:W-:Y:S04]  /*8d80*/  @!P2 R2UR UR4, R2 ;  /* 0x000000000204a2ca */ /* 0x000fe800000e0000 */
[----:B------:R-:W-:Y:S11]  /*8d90*/  @!P2 R2UR UR5, R3 ;  /* 0x000000000305a2ca */ /* 0x000ff600000e0000 */
[----:B------:R-:W-:Y:S02]  /*8da0*/  @!UPT UIADD3 URZ, UPT, UPT, URZ, URZ, URZ ;  /* 0x000000fffffff290 */ /* 0x000fe4000fffe0ff */
[----:B------:R1:W-:Y:S01]  /*8db0*/  @!UP0 UTMALDG.4D.IM2COL [UR8], [UR4], UR6 ;  /* 0x00000008040083b4 */ /* 0x0003e20008058006 */
[----:B------:R1:W-:Y:S01]  /*8dc0*/  @!P2 SYNCS.ARRIVE.TRANS64.RED.A0TR RZ, [UR31+0x58], R0 ;  /* 0x00005800ffffa9a7 */ /* 0x0003e2000830041f */
[----:B------:R-:W-:Y:S01]  /*8dd0*/  SYNCS.ARRIVE.TRANS64.RED.A1T0 RZ, [UR58], RZ ;  /* 0x000000ffffff79a7 */ /* 0x000fe2000810043a */
[----:B------:R-:W-:Y:S05]  /*8de0*/  BRA.U UP2, `(.L_x_70) ;  /* 0xfffffff102487547 */ /* 0x000fea000b83ffff */
[----:B------:R-:W-:-:S04]  /*8df0*/  SHF.L.U32 R3, R10, 0x1f, RZ ;  /* 0x0000001f0a037819 */ /* 0x000fc800000006ff */
[----:B------:R-:W2:Y:S02]  /*8e00*/  SYNCS.PHASECHK.TRANS64.TRYWAIT P0, [UR31+0x60], R3 ;  /* 0x00006003ff0075a7 */ /* 0x000ea4000800111f */
[----:B--2---:R-:W-:Y:S05]  /*8e10*/  @!P0 BRA `(.L_x_71) ;  /* 0x0000004000c48947 */ /* 0x004fea0003800000 */
.L_x_158:
[----:B------:R-:W2:Y:S02]  /*8e20*/  SYNCS.PHASECHK.TRANS64.TRYWAIT P0, [UR31+0x68], R3 ;  /* 0x00006803ff0075a7 */ /* 0x000ea4000800111f */
[----:B--2---:R-:W-:Y:S05]  /*8e30*/  @!P0 BRA `(.L_x_72) ;  /* 0x0000004000d48947 */ /* 0x004fea0003800000 */
.L_x_160:
[----:B------:R-:W2:Y:S02]  /*8e40*/  SYNCS.PHASECHK.TRANS64.TRYWAIT P0, [UR31+0x70], R3 ;  /* 0x00007003ff0075a7 */ /* 0x000ea4000800111f */
[----:B--2---:R-:W-:Y:S05]  /*8e50*/  @!P0 BRA `(.L_x_73) ;  /* 0x0000004000e48947 */ /* 0x004fea0003800000 */
.L_x_162:
[----:B-1----:R-:W-:-:S07]  /*8e60*/  MOV R0, UR31 ;  /* 0x0000001f00007c02 */ /* 0x002fce0008000f00 */
.L_x_74:
[----:B-1----:R-:W-:-:S04]  /*8e70*/  SHF.L.U32 R3, R10, 0x1f, RZ ;  /* 0x0000001f0a037819 */ /* 0x002fc800000006ff */
[----:B------:R1:W2:Y:S03]  /*8e80*/  SYNCS.PHASECHK.TRANS64.TRYWAIT P0, [R0+URZ+0x78], R3 ;  /* 0x00007803000075a7 */ /* 0x0002a600080011ff */
[----:B--2---:R-:W-:Y:S05]  /*8e90*/  @!P0 NANOSLEEP.SYNCS 0x989680 ;  /* 0x009896800000895d */ /* 0x004fea0003900000 */
[----:B------:R-:W2:Y:S02]  /*8ea0*/  @!P0 SYNCS.PHASECHK.TRANS64 P0, [R0+URZ+0x78], R3 ;  /* 0x00007803000085a7 */ /* 0x000ea400080010ff */
[----:B--2---:R-:W-:Y:S05]  /*8eb0*/  @P0 EXIT ;  /* 0x000000000000094d */ /* 0x004fea0003800000 */
[----:B------:R-:W-:Y:S05]  /*8ec0*/  BRA `(.L_x_74) ;  /* 0xfffffffc00e87947 */ /* 0x000fea000383ffff */
.L_x_59:
[----:B------:R-:W-:-:S06]  /*8ed0*/  UISETP.GE.AND UP0, UPT, UR18, 0x4, UPT ;  /* 0x000000041200788c */ /* 0x000fcc000bf06270 */
[----:B------:R-:W-:-:S13]  /*8ee0*/  PLOP3.LUT P0, PT, PT, PT, UP0, 0x80, 0x8 ;  /* 0x000000000008781c */ /* 0x000fda0003f0f008 */
[----:B-1----:R-:W-:Y:S05]  /*8ef0*/  @!P0 EXIT ;  /* 0x000000000000894d */ /* 0x002fea0003800000 */
[----:B------:R-:W1:Y:S08]  /*8f00*/  S2UR UR4, SR_CgaCtaId ;  /* 0x00000000000479c3 */ /* 0x000e700000008800 */
[----:B------:R-:W-:Y:S01]  /*8f10*/  BAR.SYNC.DEFER_BLOCKING 0x6, 0xa0 ;  /* 0x0182800000007b1d */ /* 0x000fe20000010000 */
[C---:B------:R-:W-:Y:S01]  /*8f20*/  IMAD.SHL.U32 R0, R69.reuse, 0x10, RZ ;  /* 0x0000001045007824 */ /* 0x040fe200078e00ff */
[C---:B------:R-:W-:Y:S01]  /*8f30*/  LOP3.LUT R70, R69.reuse, 0x60, RZ, 0xc0, !PT ;  /* 0x0000006045467812 */ /* 0x040fe200078ec0ff */
[----:B------:R-:W-:-:S02]  /*8f40*/  IMAD.SHL.U32 R5, R69, 0x2, RZ ;  /* 0x0000000245057824 */ /* 0x000fc400078e00ff */
[----:B------:R-:W-:Y:S02]  /*8f50*/  HFMA2 R67, -RZ, RZ, 0, 5.9604644775390625e-08 ;  /* 0x00000001ff437431 */ /* 0x000fe400000001ff */
[----:B------:R-:W-:Y:S01]  /*8f60*/  IMAD.U32 R23, R69, 0x10000, RZ ;  /* 0x0001000045177824 */ /* 0x000fe200078e00ff */
[----:B------:R-:W-:Y:S01]  /*8f70*/  UMOV UR45, 0x400 ;  /* 0x00000400002d7882 */ /* 0x000fe20000000000 */
[----:B------:R-:W2:Y:S01]  /*8f80*/  LDC.64 R60, c[0x0][0x8b0] ;  /* 0x00022c00ff3c7b82 */ /* 0x000ea20000000a00 */
[----:B------:R-:W3:Y:S01]  /*8f90*/  LDCU.128 UR8, c[0x0][0xa80] ;  /* 0x00015000ff0877ac */ /* 0x000ee20008000c00 */
[----:B------:R-:W-:Y:S01]  /*8fa0*/  LOP3.LUT R4, R0, 0x60, RZ, 0xc0, !PT ;  /* 0x0000006000047812 */ /* 0x000fe200078ec0ff */
[----:B------:R-:W-:Y:S01]  /*8fb0*/  HFMA2 R65, -RZ, RZ, 0, 0 ;  /* 0x00000000ff417431 */ /* 0x000fe200000001ff */
[----:B------:R-:W-:Y:S01]  /*8fc0*/  MOV R22, RZ ;  /* 0x000000ff00167202 */ /* 0x000fe20000000f00 */
[----:B------:R-:W-:Y:S01]  /*8fd0*/  IMAD.MOV.U32 R66, RZ, RZ, RZ ;  /* 0x000000ffff427224 */ /* 0x000fe200078e00ff */
[----:B------:R-:W-:Y:S01]  /*8fe0*/  LOP3.LUT R5, R4, 0xc, R5, 0xf8, !PT ;  /* 0x0000000c04057812 */ /* 0x000fe200078ef805 */
[----:B------:R-:W4:Y:S01]  /*8ff0*/  LDCU UR60, c[0x0][0x370] ;  /* 0x00006e00ff3c77ac */ /* 0x000f220008000800 */
[----:B------:R-:W2:Y:S01]  /*9000*/  LDC.64 R42, c[0x0][0x8a8] ;  /* 0x00022a00ff2a7b82 */ /* 0x000ea20000000a00 */
[----:B------:R-:W-:-:S02]  /*9010*/  LOP3.LUT R23, R23, 0x600000, RZ, 0xc0, !PT ;  /* 0x0060000017177812 */ /* 0x000fc400078ec0ff */
[----:B------:R-:W-:Y:S01]  /*9020*/  LOP3.LUT R5, R5, 0x790, R0, 0xf8, !PT ;  /* 0x0000079005057812 */ /* 0x000fe200078ef800 */
[----:B------:R-:W2:Y:S01]  /*9030*/  LDCU UR39, c[0x0][0xb0c] ;  /* 0x00016180ff2777ac */ /* 0x000ea20008000800 */
[----:B-1----:R-:W-:Y:S01]  /*9040*/  ULEA UR45, UR4, UR45, 0x18 ;  /* 0x0000002d042d7291 */ /* 0x002fe2000f8ec0ff */
[----:B------:R-:W1:Y:S01]  /*9050*/  LDCU.64 UR4, c[0x0][0x890] ;  /* 0x00011200ff0477ac */ /* 0x000e620008000a00 */
[----:B---3--:R-:W-:Y:S01]  /*9060*/  MOV R80, UR8 ;  /* 0x0000000800507c02 */ /* 0x008fe20008000f00 */
[----:B------:R-:W-:Y:S01]  /*9070*/  IMAD.U32 R79, RZ, RZ, UR9 ;  /* 0x00000009ff4f7e24 */ /* 0x000fe2000f8e00ff */
[----:B------:R-:W-:Y:S01]  /*9080*/  MOV R77, UR11 ;  /* 0x0000000b004d7c02 */ /* 0x000fe20008000f00 */
[----:B------:R-:W-:Y:S01]  /*9090*/  IMAD.U32 R78, RZ, RZ, UR10 ;  /* 0x0000000aff4e7e24 */ /* 0x000fe2000f8e00ff */
[----:B------:R-:W3:Y:S03]  /*90a0*/  LDCU UR38, c[0x0][0xb30] ;  /* 0x00016600ff2677ac */ /* 0x000ee60008000800 */
[----:B------:R-:W4:Y:S01]  /*90b0*/  LDS R2, [UR45+0xe0] ;  /* 0x0000e02dff027984 */ /* 0x000f220008000800 */
[----:B------:R-:W2:Y:S01]  /*90c0*/  LDCU.64 UR52, c[0x0][0x888] ;  /* 0x00011100ff3477ac */ /* 0x000ea20008000a00 */
[----:B------:R-:W2:Y:S01]  /*90d0*/  LDCU.64 UR46, c[0x0][0xb28] ;  /* 0x00016500ff2e77ac */ /* 0x000ea20008000a00 */
[----:B------:R-:W2:Y:S01]  /*90e0*/  LDCU.128 UR56, c[0x0][0xb10] ;  /* 0x00016200ff3877ac */ /* 0x000ea20008000c00 */
[----:B-1----:R-:W-:-:S02]  /*90f0*/  IMAD.U32 R74, RZ, RZ, UR4 ;  /* 0x00000004ff4a7e24 */ /* 0x002fc4000f8e00ff */
[----:B------:R-:W-:Y:S01]  /*9100*/  IMAD.U32 R73, RZ, RZ, UR5 ;  /* 0x00000005ff497e24 */ /* 0x000fe2000f8e00ff */
[----:B------:R-:W1:Y:S01]  /*9110*/  LDCU.64 UR4, c[0x0][0xa90] ;  /* 0x00015200ff0477ac */ /* 0x000e620008000a00 */
[----:B------:R-:W2:Y:S01]  /*9120*/  LDCU UR55, c[0x0][0x374] ;  /* 0x00006e80ff3777ac */ /* 0x000ea20008000800 */
[----:B------:R-:W-:Y:S01]  /*9130*/  UMOV UR51, URZ ;  /* 0x000000ff00337c82 */ /* 0x000fe20008000000 */
[----:B------:R-:W-:Y:S01]  /*9140*/  UMOV UR48, URZ ;  /* 0x000000ff00307c82 */ /* 0x000fe20008000000 */
[----:B-1----:R-:W-:Y:S01]  /*9150*/  MOV R76, UR4 ;  /* 0x00000004004c7c02 */ /* 0x002fe20008000f00 */
[----:B------:R-:W-:Y:S01]  /*9160*/  UIADD3 UR4, UPT, UPT, UR45, 0x200, URZ ;  /* 0x000002002d047890 */ /* 0x000fe2000fffe0ff */
[----:B------:R-:W-:-:S05]  /*9170*/  IMAD.U32 R75, RZ, RZ, UR5 ;  /* 0x00000005ff4b7e24 */ /* 0x000fca000f8e00ff */
[----:B------:R-:W-:Y:S01]  /*9180*/  IMAD.U32 R62, RZ, RZ, UR4 ;  /* 0x00000004ff3e7e24 */ /* 0x000fe2000f8e00ff */
[C---:B----4-:R-:W-:Y:S02]  /*9190*/  IADD3 R3, PT, PT, R2.reuse, 0x40, RZ ;  /* 0x0000004002037810 */ /* 0x050fe40007ffe0ff */
[----:B------:R-:W-:Y:S01]  /*91a0*/  LOP3.LUT R2, R2, 0xffff, RZ, 0xc0, !PT ;  /* 0x0000ffff02027812 */ /* 0x000fe200078ec0ff */
[----:B------:R-:W-:Y:S01]  /*91b0*/  IMAD R68, R5, 0x4, R62 ;  /* 0x0000000405447824 */ /* 0x000fe200078e023e */
[----:B------:R-:W-:-:S05]  /*91c0*/  LOP3.LUT R3, R3, 0xffff, RZ, 0xc0, !PT ;  /* 0x0000ffff03037812 */ /* 0x000fca00078ec0ff */
[----:B------:R1:W-:Y:S02]  /*91d0*/  STL.64 [R1], R2 ;  /* 0x0000000201007387 */ /* 0x0003e40000100a00 */
[C---:B-1----:R-:W-:Y:S02]  /*91e0*/  LOP3.LUT R3, R69.reuse, 0x2, RZ, 0xc0, !PT ;  /* 0x0000000245037812 */ /* 0x042fe400078ec0ff */
[----:B------:R-:W-:-:S03]  /*91f0*/  LOP3.LUT R69, R69, 0x4, RZ, 0xc0, !PT ;  /* 0x0000000445457812 */ /* 0x000fc600078ec0ff */
[--C-:B------:R-:W-:Y:S02]  /*9200*/  IMAD R82, R3, -0x10, R68.reuse ;  /* 0xfffffff003527824 */ /* 0x100fe400078e0244 */
[----:B--23--:R-:W-:-:S07]  /*9210*/  IMAD R81, R69, -0x10, R68 ;  /* 0xfffffff045517824 */ /* 0x00cfce00078e0244 */
.L_x_118:
[----:B------:R-:W-:Y:S04]  /*9220*/  SHF.L.U32 R3, R65, 0x1f, RZ ;  /* 0x0000001f41037819 */ /* 0x000fe800000006ff */
[----:B-1----:R-:W1:Y:S02]  /*9230*/  SYNCS.PHASECHK.TRANS64.TRYWAIT P0, [UR45+0x90], R3 ;  /* 0x00009003ff0075a7 */ /* 0x002e64000800112d */
[----:B-123--:R-:W-:Y:S05]  /*9240*/  @!P0 BRA `(.L_x_75) ;  /* 0x0000004000008947 */ /* 0x00efea0003800000 */
.L_x_164:
[----:B------:R-:W2:Y:S01]  /*9250*/  LDS.128 R4, [UR45+0xd0] ;  /* 0x0000d02dff047984 */ /* 0x000ea20008000c00 */
[----:B------:R-:W-:Y:S01]  /*9260*/  UIADD3 UR4, UPT, UPT, UR45, 0x98, URZ ;  /* 0x000000982d047890 */ /* 0x000fe2000fffe0ff */
[----:B------:R-:W-:Y:S01]  /*9270*/  IMAD R2, R22, 0x4, R1 ;  /* 0x0000000416027824 */ /* 0x000fe200078e0201 */
[----:B------:R-:W-:Y:S01]  /*9280*/  UISETP.GE.AND UP0, UPT, UR54, 0x1, UPT ;  /* 0x000000013600788c */ /* 0x000fe2000bf06270 */
[----:B------:R-:W-:Y:S01]  /*9290*/  @!PT LDS RZ, [RZ] ;  /* 0x00000000fffff984 */ /* 0x000fe20000000800 */
[----:B------:R-:W-:Y:S01]  /*92a0*/  @!PT LDS RZ, [RZ] ;  /* 0x00000000fffff984 */ /* 0x000fe20000000800 */
[----:B------:R-:W-:Y:S01]  /*92b0*/  @!PT LDS RZ, [RZ] ;  /* 0x00000000fffff984 */ /* 0x000fe20000000800 */
[----:B------:R-:W-:Y:S01]  /*92c0*/  @!PT LDS RZ, [RZ] ;  /* 0x00000000fffff984 */ /* 0x000fe20000000800 */
[----:B------:R3:W-:Y:S06]  /*92d0*/  MEMBAR.ALL.CTA ;  /* 0x0000000000007992 */ /* 0x0007ec0000008000 */
[----:B---3--:R-:W3:Y:S01]  /*92e0*/  FENCE.VIEW.ASYNC.S ;  /* 0x00000000000073c6 */ /* 0x008ee20000000000 */
[----:B------:R-:W-:Y:S09]  /*92f0*/  UPRMT UR4, URZ, 0x654, UR4 ;  /* 0x00000654ff047896 */ /* 0x000ff20008000004 */
[----:B---3--:R-:W-:Y:S01]  /*9300*/  SYNCS.ARRIVE.TRANS64.RED.A1T0 RZ, [UR4], RZ ;  /* 0x000000ffffff79a7 */ /* 0x008fe20008100404 */
[----:B------:R-:W5:Y:S01]  /*9310*/  LDL R2, [R2] ;  /* 0x0000000002027983 */ /* 0x000f620000100800 */
[----:B--2---:R-:W-:Y:S11]  /*9320*/  LOP3.LUT P0, RZ, R6, 0x1, RZ, 0xc0, !PT ;  /* 0x0000000106ff7812 */ /* 0x004ff6000780c0ff */
[----:B------:R-:W-:Y:S02]  /*9330*/  @!UPT UIADD3 URZ, UPT, UPT, URZ, URZ, URZ ;  /* 0x000000fffffff290 */ /* 0x000fe4000fffe0ff */
[----:B------:R-:W-:Y:S01]  /*9340*/  VOTEU.ANY UP1, P0 ;  /* 0x0000000000ff7886 */ /* 0x000fe20000020100 */
[----:B------:R-:W-:Y:S01]  /*9350*/  PLOP3.LUT P0, PT, PT, PT, UP1, 0x80, 0x8 ;  /* 0x000000000008781c */ /* 0x000fe20003f0f018 */
[----:B------:R-:W-:Y:S11]  /*9360*/  UP2UR UR61, UPR, URZ, 0x2 ;  /* 0x00000002ff3d7883 */ /* 0x000ff60008000000 */
[----:B------:R-:W-:Y:S01]  /*9370*/  @!UPT UIADD3 URZ, UPT, UPT, URZ, URZ, URZ ;  /* 0x000000fffffff290 */ /* 0x000fe2000fffe0ff */
[----:B-1----:R-:W-:Y:S02]  /*9380*/  @P0 MOV R3, R4 ;  /* 0x0000000400030202 */ /* 0x002fe40000000f00 */
[----:B------:R-:W-:Y:S02]  /*9390*/  @P0 LOP3.LUT R0, R5, 0xffff, RZ, 0xc0, !PT ;  /* 0x0000ffff05000812 */ /* 0x000fe400078ec0ff */
[----:B------:R-:W-:Y:S02]  /*93a0*/  @P0 R2UR UR5, R3 ;  /* 0x00000000030502ca */ /* 0x000fe400000e0000 */
[----:B------:R-:W-:Y:S11]  /*93b0*/  @P0 R2UR UR4, R0 ;  /* 0x00000000000402ca */ /* 0x000ff600000e0000 */
[----:B------:R-:W-:Y:S02]  /*93c0*/  @UP1 UMOV UR37, UR5 ;  /* 0x0000000500251c82 */ /* 0x000fe40008000000 */
[----:B------:R-:W-:Y:S01]  /*93d0*/  @UP1 UMOV UR36, UR4 ;  /* 0x0000000400241c82 */ /* 0x000fe20008000000 */
[----:B------:R-:W-:Y:S05]  /*93e0*/  BRA.U !UP0, `(.L_x_76) ;  /* 0x0000000108cc7547 */ /* 0x000fea000b800000 */
[----:B------:R-:W1:Y:S01]  /*93f0*/  LDCU UR9, c[0x0][0xb20] ;  /* 0x00016400ff0977ac */ /* 0x000e620008000800 */
[----:B------:R-:W-:Y:S02]  /*9400*/  UIMAD.WIDE.U32 UR4, UR55, UR59, URZ ;  /* 0x0000003b370472a5 */ /* 0x000fe4000f8e00ff */
[----:B------:R-:W-:Y:S02]  /*9410*/  UIMAD.WIDE.U32 UR6, UR60, UR56, URZ ;  /* 0x000000383c0672a5 */ /* 0x000fe4000f8e00ff */
[----:B------:R-:W-:Y:S02]  /*9420*/  UIMAD.WIDE.U32 UR10, UR36, UR59, URZ ;  /* 0x0000003b240a72a5 */ /* 0x000fe4000f8e00ff */
[----:B------:R-:W-:Y:S02]  /*9430*/  UISETP.NE.AND UP0, UPT, UR58, 0x1, UPT ;  /* 0x000000013a00788c */ /* 0x000fe4000bf05270 */
[----:B------:R-:W-:Y:S02]  /*9440*/  UISETP.NE.AND UP1, UPT, UR39, 0x1, UPT ;  /* 0x000000012700788c */ /* 0x000fe4000bf25270 */
[----:B------:R-:W-:Y:S02]  /*9450*/  UISETP.NE.AND UP2, UPT, UR54, 0x1, UPT ;  /* 0x000000013600788c */ /* 0x000fe4000bf45270 */
[----:B------:R-:W-:Y:S01]  /*9460*/  UIMAD.WIDE.U32 UR12, UR37, UR56, URZ ;  /* 0x00000038250c72a5 */ /* 0x000fe2000f8e00ff */
[----:B------:R-:W-:Y:S01]  /*9470*/  UMOV UR4, UR5 ;  /* 0x0000000500047c82 */ /* 0x000fe20008000000 */
[----:B------:R-:W-:Y:S01]  /*9480*/  UMOV UR6, UR11 ;  /* 0x0000000b00067c82 */ /* 0x000fe20008000000 */
[----:B-1----:R-:W-:Y:S03]  /*9490*/  USHF.R.U32.HI UR8, URZ, UR9, UR4 ;  /* 0x00000009ff087299 */ /* 0x002fe60008011604 */
[----:B------:R-:W-:Y:S02]  /*94a0*/  UMOV UR4, UR7 ;  /* 0x0000000700047c82 */ /* 0x000fe40008000000 */
[----:B------:R-:W-:Y:S02]  /*94b0*/  USHF.R.U32.HI UR5, URZ, UR57, UR4 ;  /* 0x00000039ff057299 */ /* 0x000fe40008011604 */
[----:B------:R-:W-:Y:S02]  /*94c0*/  USEL UR4, UR55, UR8, !UP0 ;  /* 0x0000000837047287 */ /* 0x000fe4000c000000 */
[----:B------:R-:W-:Y:S02]  /*94d0*/  USHF.R.U32.HI UR8, URZ, UR9, UR6 ;  /* 0x00000009ff087299 */ /* 0x000fe40008011606 */
[----:B------:R-:W-:Y:S02]  /*94e0*/  UIMAD.WIDE.U32 UR6, UR4, UR46, URZ ;  /* 0x0000002e040672a5 */ /* 0x000fe4000f8e00ff */
[----:B------:R-:W-:Y:S02]  /*94f0*/  USEL UR9, UR60, UR5, !UP1 ;  /* 0x000000053c097287 */ /* 0x000fe4000c800000 */
[----:B------:R-:W-:Y:S02]  /*9500*/  USEL UR8, UR36, UR8, !UP0 ;  /* 0x0000000824087287 */ /* 0x000fe4000c000000 */
[----:B------:R-:W-:Y:S01]  /*9510*/  UIMAD.WIDE.U32 UR10, UR9, UR46, URZ ;  /* 0x0000002e090a72a5 */ /* 0x000fe2000f8e00ff */
[----:B------:R-:W-:Y:S01]  /*9520*/  UMOV UR6, UR7 ;  /* 0x0000000700067c82 */ /* 0x000fe20008000000 */
[----:B------:R-:W-:Y:S01]  /*9530*/  UMOV UR5, UR13 ;  /* 0x0000000d00057c82 */ /* 0x000fe20008000000 */
[----:B------:R-:W-:Y:S02]  /*9540*/  @UP2 USHF.R.U32.HI UR4, URZ, UR47, UR6 ;  /* 0x0000002fff042299 */ /* 0x000fe40008011606 */
[----:B------:R-:W-:Y:S02]  /*9550*/  USHF.R.U32.HI UR5, URZ, UR57, UR5 ;  /* 0x00000039ff057299 */ /* 0x000fe40008011605 */
[----:B------:R-:W-:Y:S02]  /*9560*/  UIMAD UR4, UR54, UR4, URZ ;  /* 0x00000004360472a4 */ /* 0x000fe4000f8e02ff */
[----:B------:R-:W-:Y:S02]  /*9570*/  USEL UR5, UR37, UR5, !UP1 ;  /* 0x0000000525057287 */ /* 0x000fe4000c800000 */
[----:B------:R-:W-:Y:S01]  /*9580*/  UISETP.GE.AND UP0, UPT, UR8, UR4, UPT ;  /* 0x000000040800728c */ /* 0x000fe2000bf06270 */
[----:B------:R-:W-:Y:S01]  /*9590*/  UMOV UR6, UR11 ;  /* 0x0000000b00067c82 */ /* 0x000fe20008000000 */
[----:B------:R-:W-:Y:S02]  /*95a0*/  UIMAD.WIDE.U32 UR10, UR8, UR46, URZ ;  /* 0x0000002e080a72a5 */ /* 0x000fe4000f8e00ff */
[----:B------:R-:W-:Y:S04]  /*95b0*/  @UP2 USHF.R.U32.HI UR9, URZ, UR47, UR6 ;  /* 0x0000002fff092299 */ /* 0x000fe80008011606 */
[----:B------:R-:W-:Y:S01]  /*95c0*/  UIMAD UR6, UR54, UR9, URZ ;  /* 0x00000009360672a4 */ /* 0x000fe2000f8e02ff */
[----:B------:R-:W-:Y:S03]  /*95d0*/  UMOV UR4, UR11 ;  /* 0x0000000b00047c82 */ /* 0x000fe60008000000 */
[----:B------:R-:W-:Y:S02]  /*95e0*/  UISETP.GE.OR UP0, UPT, UR5, UR6, UP0 ;  /* 0x000000060500728c */ /* 0x000fe40008706670 */
[----:B------:R-:W-:Y:S02]  /*95f0*/  USHF.R.U32.HI UR4, URZ, UR47, UR4 ;  /* 0x0000002fff047299 */ /* 0x000fe40008011604 */
[----:B------:R-:W-:Y:S02]  /*9600*/  UIMAD.WIDE.U32 UR6, UR5, UR46, URZ ;  /* 0x0000002e050672a5 */ /* 0x000fe4000f8e00ff */
[----:B------:R-:W-:Y:S02]  /*9610*/  USEL UR11, UR8, UR4, !UP2 ;  /* 0x00000004080b7287 */ /* 0x000fe4000d000000 */
[----:B------:R-:W-:Y:S02]  /*9620*/  UIADD3 UR6, UPT, UPT, -UR5, URZ, URZ ;  /* 0x000000ff05067290 */ /* 0x000fe4000fffe1ff */
[----:B------:R-:W-:Y:S02]  /*9630*/  UIADD3 UR10, UPT, UPT, -UR11, URZ, URZ ;  /* 0x000000ff0b0a7290 */ /* 0x000fe4000fffe1ff */
[----:B------:R-:W-:Y:S02]  /*9640*/  UIMAD UR6, UR39, UR6, UR37 ;  /* 0x00000006270672a4 */ /* 0x000fe4000f8e0225 */
[----:B------:R-:W-:Y:S01]  /*9650*/  UIMAD UR10, UR54, UR10, UR8 ;  /* 0x0000000a360a72a4 */ /* 0x000fe2000f8e0208 */
[----:B------:R-:W-:Y:S01]  /*9660*/  @!UP0 UMOV UR4, UR7 ;  /* 0x0000000700048c82 */ /* 0x000fe20008000000 */
[----:B------:R-:W-:Y:S02]  /*9670*/  UIADD3 UR7, UPT, UPT, -UR8, URZ, URZ ;  /* 0x000000ff08077290 */ /* 0x000fe4000fffe1ff */
[----:B------:R-:W-:Y:S04]  /*9680*/  @!UP0 USHF.R.U32.HI UR4, URZ, UR47, UR4 ;  /* 0x0000002fff048299 */ /* 0x000fe80008011604 */
[----:B------:R-:W-:Y:S04]  /*9690*/  @!UP0 USEL UR4, UR5, UR4, !UP2 ;  /* 0x0000000405048287 */ /* 0x000fe8000d000000 */
[----:B------:R-:W-:Y:S02]  /*96a0*/  @!UP0 UIMAD UR9, UR9, UR10, UR4 ;  /* 0x0000000a090982a4 */ /* 0x000fe4000f8e0204 */
[----:B------:R-:W-:Y:S02]  /*96b0*/  @!UP0 UIADD3 UR10, UPT, UPT, UR11, -UR4, URZ ;  /* 0x800000040b0a8290 */ /* 0x000fe4000fffe0ff */
[----:B------:R-:W-:Y:S02]  /*96c0*/  UIMAD UR4, UR58, UR7, UR36 ;  /* 0x000000073a0472a4 */ /* 0x000fe4000f8e0224 */
[----:B------:R-:W-:Y:S03]  /*96d0*/  @!UP0 UIMAD UR8, UR10, UR54, UR5 ;  /* 0x000000360a0882a4 */ /* 0x000fe6000f8e0205 */
[----:B------:R-:W-:Y:S02]  /*96e0*/  @!UP0 UMOV UR5, UR9 ;  /* 0x0000000900058c82 */ /* 0x000fe40008000000 */
[----:B------:R-:W-:Y:S02]  /*96f0*/  UIMAD UR37, UR5, UR39, UR6 ;  /* 0x00000027052572a4 */ /* 0x000fe4000f8e0206 */
[----:B------:R-:W-:Y:S11]  /*9700*/  UIMAD UR36, UR8, UR58, UR4 ;  /* 0x0000003a082472a4 */ /* 0x000ff6000f8e0204 */
[----:B------:R-:W-:Y:S01]  /*9710*/  @!UPT UIADD3 URZ, UPT, UPT, URZ, URZ, URZ ;  /* 0x000000fffffff290 */ /* 0x000fe2000fffe0ff */
.L_x_76:
[----:B------:R-:W-:Y:S01]  /*9720*/  UISETP.NE.AND UP0, UPT, UR38, 0x1, UPT ;  /* 0x000000012600788c */ /* 0x000fe2000bf05270 */
[----:B------:R-:W-:Y:S01]  /*9730*/  @P0 SHF.R.U32.HI R4, RZ, 0x10, R5 ;  /* 0x00000010ff040819 */ /* 0x000fe20000011605 */
[----:B------:R-:W-:Y:S01]  /*9740*/  USHF.L.U32 UR41, UR21, 0x6, URZ ;  /* 0x0000000615297899 */ /* 0x000fe200080006ff */
[----:B------:R-:W-:Y:S02]  /*9750*/  BSSY.RECONVERGENT B6, `(.L_x_77) ;  /* 0x0000034000067945 */ /* 0x000fe40003800200 */
[----:B------:R-:W-:Y:S02]  /*9760*/  @P0 R2UR UR62, R4 ;  /* 0x00000000043e02ca */ /* 0x000fe400000e0000 */
[----:B------:R-:W-:Y:S04]  /*9770*/  LOP3.LUT P0, RZ, R62, 0x1b0, RZ, 0xc0, !PT ;  /* 0x000001b03eff7812 */ /* 0x000fe8000780c0ff */
[----:B------:R-:W1:Y:S01]  /*9780*/  @!UP0 LDCU.128 UR12, c[0x0][0xb10] ;  /* 0x00016200ff0c87ac */ /* 0x000e620008000c00 */
[----:B------:R-:W2:Y:S01]  /*9790*/  @!UP0 LDCU UR5, c[0x0][0xb0c] ;  /* 0x00016180ff0587ac */ /* 0x000ea20008000800 */
[----:B------:R-:W3:Y:S01]  /*97a0*/  @!UP0 LDCU UR10, c[0x0][0xb20] ;  /* 0x00016400ff0a87ac */ /* 0x000ee20008000800 */
[----:B-1----:R-:W-:Y:S02]  /*97b0*/  UIMAD.WIDE.U32 UR8, UR37, UR12, URZ ;  /* 0x0000000c250872a5 */ /* 0x002fe4000f8e00ff */
[----:B------:R-:W-:Y:S02]  /*97c0*/  UIMAD.WIDE.U32 UR6, UR36, UR15, URZ ;  /* 0x0000000f240672a5 */ /* 0x000fe4000f8e00ff */
[----:B------:R-:W-:Y:S03]  /*97d0*/  @!UP0 UISETP.NE.AND UP1, UPT, UR14, 0x1, UPT ;  /* 0x000000010e00888c */ /* 0x000fe6000bf25270 */
[----:B------:R-:W-:Y:S01]  /*97e0*/  @!UP0 UMOV UR4, UR9 ;  /* 0x0000000900048c82 */ /* 0x000fe20008000000 */
[----:B--2---:R-:W-:Y:S02]  /*97f0*/  @!UP0 UISETP.NE.AND UP2, UPT, UR5, 0x1, UPT ;  /* 0x000000010500888c */ /* 0x004fe4000bf45270 */
[----:B------:R-:W-:Y:S01]  /*9800*/  @!UP0 USHF.R.U32.HI UR4, URZ, UR13, UR4 ;  /* 0x0000000dff048299 */ /* 0x000fe20008011604 */
[----:B------:R-:W-:Y:S02]  /*9810*/  @!UP0 UMOV UR6, UR7 ;  /* 0x0000000700068c82 */ /* 0x000fe40008000000 */
[----:B---3--:R-:W-:Y:S02]  /*9820*/  @!UP0 USHF.R.U32.HI UR6, URZ, UR10, UR6 ;  /* 0x0000000aff068299 */ /* 0x008fe40008011606 */
[----:B------:R-:W-:Y:S02]  /*9830*/  @!UP0 USEL UR7, UR37, UR4, !UP2 ;  /* 0x0000000425078287 */ /* 0x000fe4000d000000 */
[----:B------:R-:W-:Y:S04]  /*9840*/  @!UP0 USEL UR6, UR36, UR6, !UP1 ;  /* 0x0000000624068287 */ /* 0x000fe8000c800000 */
[----:B------:R-:W-:Y:S02]  /*9850*/  @!UP0 UIADD3 UR4, UPT, UPT, -UR7, UR6, URZ ;  /* 0x0000000607048290 */ /* 0x000fe4000fffe1ff */
[----:B------:R-:W-:Y:S02]  /*9860*/  @!UP0 UIADD3 UR6, UPT, UPT, UR7, -UR6, URZ ;  /* 0x8000000607068290 */ /* 0x000fe4000fffe0ff */
[----:B------:R-:W-:Y:S02]  /*9870*/  @!UP0 UIMAD UR37, UR4, UR5, UR37 ;  /* 0x00000005042582a4 */ /* 0x000fe4000f8e0225 */
[----:B------:R-:W-:Y:S01]  /*9880*/  @!UP0 UIMAD UR36, UR6, UR14, UR36 ;  /* 0x0000000e062482a4 */ /* 0x000fe2000f8e0224 */
[----:B------:R-:W-:Y:S11]  /*9890*/  @!P0 BRA `(.L_x_78) ;  /* 0x00000000007c8947 */ /* 0x000ff60003800000 */
[----:B------:R-:W1:Y:S01]  /*98a0*/  LDCU.64 UR8, c[0x4][0x80] ;  /* 0x01001000ff0877ac */ /* 0x000e620008000a00 */
[----:B------:R-:W-:Y:S01]  /*98b0*/  MOV R16, 0x0 ;  /* 0x0000000000107802 */ /* 0x000fe20000000f00 */
[----:B------:R-:W-:Y:S02]  /*98c0*/  HFMA2 R12, -RZ, RZ, 0, 5.9604644775390625e-08 ;  /* 0x00000001ff0c7431 */ /* 0x000fe400000001ff */
[----:B------:R-:W-:Y:S01]  /*98d0*/  IMAD.MOV.U32 R8, RZ, RZ, 0x70 ;  /* 0x00000070ff087424 */ /* 0x000fe200078e00ff */
[----:B------:R2:W3:Y:S01]  /*98e0*/  LDC.64 R14, c[0x4][R16] ;  /* 0x01000000100e7b82 */ /* 0x0004e20000000a00 */
[----:B------:R-:W4:Y:S01]  /*98f0*/  LDCU.64 UR6, c[0x4][0x88] ;  /* 0x01001100ff0677ac */ /* 0x000f220008000a00 */
[----:B------:R-:W-:Y:S01]  /*9900*/  IMAD.MOV.U32 R13, RZ, RZ, RZ ;  /* 0x000000ffff0d7224 */ /* 0x000fe200078e00ff */
[----:B------:R-:W2:Y:S01]  /*9910*/  LDCU.64 UR4, c[0x4][0x8] ;  /* 0x01000100ff0477ac */ /* 0x000ea20008000a00 */
[----:B-1----:R-:W-:Y:S01]  /*9920*/  MOV R5, UR9 ;  /* 0x0000000900057c02 */ /* 0x002fe20008000f00 */
[----:B------:R-:W-:Y:S01]  /*9930*/  IMAD.U32 R4, RZ, RZ, UR8 ;  /* 0x00000008ff047e24 */ /* 0x000fe2000f8e00ff */
[----:B----4-:R-:W-:Y:S01]  /*9940*/  MOV R7, UR7 ;  /* 0x0000000700077c02 */ /* 0x010fe20008000f00 */
[----:B------:R-:W-:Y:S01]  /*9950*/  IMAD.U32 R6, RZ, RZ, UR6 ;  /* 0x00000006ff067e24 */ /* 0x000fe2000f8e00ff */
[----:B--2---:R-:W-:Y:S01]  /*9960*/  MOV R11, UR5 ;  /* 0x00000005000b7c02 */ /* 0x004fe20008000f00 */
[----:B------:R-:W-:Y:S02]  /*9970*/  IMAD.U32 R10, RZ, RZ, UR4 ;  /* 0x00000004ff0a7e24 */ /* 0x000fe4000f8e00ff */
[----:B------:R-:W-:Y:S07]  /*9980*/  LEPC R20, `(.L_x_79) ;  /* 0x000000001014794e */ /* 0x000fee0000000000 */
[----:B---3-5:R-:W-:Y:S05]  /*9990*/  CALL.ABS.NOINC R14 ;  /* 0x000000000e007343 */ /* 0x028fea0003c00000 */
.L_x_79:
[----:B------:R-:W1:Y:S01]  /*99a0*/  LDCU.64 UR8, c[0x4][0x80] ;  /* 0x01001000ff0877ac */ /* 0x000e620008000a00 */
[----:B------:R-:W2:Y:S01]  /*99b0*/  LDC.64 R16, c[0x4][R16] ;  /* 0x0100000010107b82 */ /* 0x000ea20000000a00 */
[----:B------:R-:W-:Y:S02]  /*99c0*/  HFMA2 R12, -RZ, RZ, 0, 5.9604644775390625e-08 ;  /* 0x00000001ff0c7431 */ /* 0x000fe400000001ff */
[----:B------:R-:W-:Y:S02]  /*99d0*/  IMAD.MOV.U32 R8, RZ, RZ, 0x70 ;  /* 0x00000070ff087424 */ /* 0x000fe400078e00ff */
[----:B------:R-:W-:Y:S01]  /*99e0*/  IMAD.MOV.U32 R13, RZ, RZ, RZ ;  /* 0x000000ffff0d7224 */ /* 0x000fe200078e00ff */
[----:B------:R-:W3:Y:S01]  /*99f0*/  LDCU.64 UR6, c[0x4][0x88] ;  /* 0x01001100ff0677ac */ /* 0x000ee20008000a00 */
[----:B------:R-:W4:Y:S01]  /*9a00*/  LDCU.64 UR4, c[0x4][0x8] ;  /* 0x01000100ff0477ac */ /* 0x000f220008000a00 */
[----:B-1----:R-:W-:Y:S02]  /*9a10*/  MOV R4, UR8 ;  /* 0x0000000800047c02 */ /* 0x002fe40008000f00 */
[----:B------:R-:W-:Y:S02]  /*9a20*/  MOV R5, UR9 ;  /* 0x0000000900057c02 */ /* 0x000fe40008000f00 */
[----:B---3--:R-:W-:Y:S01]  /*9a30*/  MOV R7, UR7 ;  /* 0x0000000700077c02 */ /* 0x008fe20008000f00 */
[----:B------:R-:W-:Y:S01]  /*9a40*/  IMAD.U32 R6, RZ, RZ, UR6 ;  /* 0x00000006ff067e24 */ /* 0x000fe2000f8e00ff */
[----:B----4-:R-:W-:Y:S01]  /*9a50*/  MOV R11, UR5 ;  /* 0x00000005000b7c02 */ /* 0x010fe20008000f00 */
[----:B------:R-:W-:Y:S02]  /*9a60*/  IMAD.U32 R10, RZ, RZ, UR4 ;  /* 0x00000004ff0a7e24 */ /* 0x000fe4000f8e00ff */
[----:B------:R-:W-:Y:S07]  /*9a70*/  LEPC R20, `(.L_x_78) ;  /* 0x000000001014794e */ /* 0x000fee0000000000 */
[----:B--2---:R-:W-:Y:S05]  /*9a80*/  CALL.ABS.NOINC R16 ;  /* 0x0000000010007343 */ /* 0x004fea0003c00000 */
.L_x_78:
[----:B------:R-:W-:Y:S05]  /*9a90*/  BSYNC.RECONVERGENT B6 ;  /* 0x0000000000067941 */ /* 0x000fea0003800200 */
.L_x_77:
[----:B------:R-:W-:Y:S01]  /*9aa0*/  R2UR UR5, R74 ;  /* 0x000000004a0572ca */ /* 0x000fe200000e0000 */
[----:B------:R-:W-:Y:S01]  /*9ab0*/  UISETP.NE.AND UP2, UPT, UR63, URZ, UPT ;  /* 0x000000ff3f00728c */ /* 0x000fe2000bf45270 */
[----:B------:R-:W-:Y:S02]  /*9ac0*/  R2UR UR4, R73 ;  /* 0x00000000490472ca */ /* 0x000fe400000e0000 */
[----:B------:R-:W-:Y:S02]  /*9ad0*/  ISETP.NE.U32.AND P4, PT, R60, RZ, PT ;  /* 0x000000ff3c00720c */ /* 0x000fe40003f85070 */
[----:B------:R-:W-:Y:S02]  /*9ae0*/  ISETP.NE.U32.AND P2, PT, RZ, UR52, PT ;  /* 0x00000034ff007c0c */ /* 0x000fe4000bf45070 */
[----:B------:R-:W-:Y:S02]  /*9af0*/  PLOP3.LUT P1, PT, PT, PT, UP2, 0x80, 0x8 ;  /* 0x000000000008781c */ /* 0x000fe40003f2f028 */
[----:B------:R-:W-:Y:S02]  /*9b00*/  ISETP.NE.AND.EX P4, PT, R61, RZ, PT, P4 ;  /* 0x000000ff3d00720c */ /* 0x000fe40003f85340 */
[----:B------:R-:W-:Y:S01]  /*9b10*/  ISETP.NE.AND.EX P2, PT, RZ, UR53, PT, P2 ;  /* 0x00000035ff007c0c */ /* 0x000fe2000bf45320 */
[----:B------:R-:W-:Y:S04]  /*9b20*/  UISETP.NE.U32.AND UP0, UPT, UR5, URZ, UPT ;  /* 0x000000ff0500728c */ /* 0x000fe8000bf05070 */
[----:B------:R-:W-:Y:S02]  /*9b30*/  UISETP.NE.AND.EX UP1, UPT, UR4, URZ, UPT, UP0 ;  /* 0x000000ff0400728c */ /* 0x000fe4000bf25300 */
[----:B------:R-:W-:Y:S02]  /*9b40*/  UPLOP3.LUT UP0, UPT, UPT, UPT, UPT, 0x40, 0x4 ;  /* 0x000000000004789c */ /* 0x000fe40003f0e870 */
[----:B------:R-:W-:Y:S06]  /*9b50*/  @UP2 UPLOP3.LUT UP0, UPT, UPT, UPT, UP1, 0x80, 0x8 ;  /* 0x000000000008289c */ /* 0x000fec0003f0f010 */
[----:B------:R-:W-:Y:S01]  /*9b60*/  PLOP3.LUT P0, PT, PT, PT, UP0, 0x80, 0x8 ;  /* 0x000000000008781c */ /* 0x000fe20003f0f008 */
[----:B------:R-:W-:Y:S01]  /*9b70*/  @!UPT UIADD3 URZ, UPT, UPT, URZ, URZ, URZ ;  /* 0x000000fffffff290 */ /* 0x000fe2000fffe0ff */
[----:B------:R-:W-:Y:S11]  /*9b80*/  BRA.U !UP1, `(.L_x_80) ;  /* 0x0000000109407547 */ /* 0x000ff6000b800000 */
[----:B------:R-:W-:Y:S01]  /*9b90*/  UISETP.NE.U32.AND UP0, UPT, UR52, URZ, UPT ;  /* 0x000000ff3400728c */ /* 0x000fe2000bf05070 */
[----:B------:R-:W-:Y:S01]  /*9ba0*/  R2UR UR6, R74 ;  /* 0x000000004a0672ca */ /* 0x000fe200000e0000 */
[----:B------:R-:W1:Y:S01]  /*9bb0*/  LDCU.64 UR8, c[0x0][0x358] ;  /* 0x00006b00ff0877ac */ /* 0x000e620008000a00 */
[----:B------:R-:W-:Y:S02]  /*9bc0*/  HFMA2 R71, -RZ, RZ, 0, 5.9604644775390625e-08 ;  /* 0x00000001ff477431 */ /* 0x000fe400000001ff */
[----:B------:R-:W-:Y:S01]  /*9bd0*/  IMAD.MOV.U32 R0, RZ, RZ, 0x1 ;  /* 0x00000001ff007424 */ /* 0x000fe200078e00ff */
[----:B------:R-:W-:Y:S06]  /*9be0*/  UISETP.NE.AND.EX UP0, UPT, UR53, URZ, UPT, UP0 ;  /* 0x000000ff3500728c */ /* 0x000fec000bf05300 */
[----:B------:R-:W-:Y:S05]  /*9bf0*/  PLOP3.LUT P3, PT, PT, PT, UP0, 0x80, 0x8 ;  /* 0x000000000008781c */ /* 0x000fea0003f6f008 */
[----:B------:R-:W2:Y:S01]  /*9c00*/  @UP0 LDCU.64 UR4, c[0x0][0x888] ;  /* 0x00011100ff0407ac */ /* 0x000ea20008000a00 */
[----:B------:R-:W-:Y:S07]  /*9c10*/  @UP0 UIMAD UR6, UR50, UR6, URZ ;  /* 0x00000006320602a4 */ /* 0x000fee000f8e02ff */
[----:B------:R-:W-:Y:S01]  /*9c20*/  @!P3 PRMT R71, R0, 0x7610, R71 ;  /* 0x000076100047b816 */ /* 0x000fe20000000047 */
[----:B--2---:R-:W-:Y:S06]  /*9c30*/  @UP0 UIMAD.WIDE UR4, UR6, 0x4, UR4 ;  /* 0x00000004060408a5 */ /* 0x004fec000f8e0204 */
[----:B------:R-:W-:Y:S02]  /*9c40*/  IMAD.U32 R4, RZ, RZ, UR4 ;  /* 0x00000004ff047e24 */ /* 0x000fe4000f8e00ff */
[----:B------:R-:W-:Y:S03]  /*9c50*/  IMAD.U32 R5, RZ, RZ, UR5 ;  /* 0x00000005ff057e24 */ /* 0x000fe6000f8e00ff */
[----:B------:R-:W2:Y:S02]  /*9c60*/  @!UP0 LDCU UR4, c[0x0][0x880] ;  /* 0x00011000ff0487ac */ /* 0x000ea40008000800 */
[----:B-1---5:R1:W5:Y:S02]  /*9c70*/  @P3 LDG.E R27, desc[UR8][R4.64] ;  /* 0x00000008041b3981 */ /* 0x022364000c1e1900 */
[----:B-12---:R-:W-:Y:S02]  /*9c80*/  @!P3 MOV R27, UR4 ;  /* 0x00000004001bbc02 */ /* 0x006fe40008000f00 */
.L_x_80:
[----:B------:R-:W-:Y:S05]  /*9c90*/  @!P4 BRA `(.L_x_81) ;  /* 0x000000000024c947 */ /* 0x000fea0003800000 */
[----:B------:R-:W-:Y:S01]  /*9ca0*/  ISETP.NE.U32.AND P3, PT, R42, RZ, PT ;  /* 0x000000ff2a00720c */ /* 0x000fe20003f65070 */
[----:B------:R-:W1:Y:S03]  /*9cb0*/  LDCU.64 UR4, c[0x0][0x358] ;  /* 0x00006b00ff0477ac */ /* 0x000e660008000a00 */
[----:B------:R-:W-:Y:S11]  /*9cc0*/  ISETP.NE.AND.EX P3, PT, R43, RZ, PT, P3 ;  /* 0x000000ff2b00720c */ /* 0x000ff60003f65330 */
[----:B------:R-:W-:Y:S02]  /*9cd0*/  @!UPT UIADD3 URZ, UPT, UPT, URZ, URZ, URZ ;  /* 0x000000fffffff290 */ /* 0x000fe4000fffe0ff */
[----:B------:R-:W2:Y:S01]  /*9ce0*/  @P3 LDC.64 R4, c[0x0][0x8a8] ;  /* 0x00022a00ff043b82 */ /* 0x000ea20000000a00 */
[----:B------:R-:W-:Y:S04]  /*9cf0*/  @P3 IMAD R0, R60, UR50, RZ ;  /* 0x000000323c003c24 */ /* 0x000fe8000f8e02ff */
[----:B--2---:R-:W-:Y:S05]  /*9d00*/  @P3 IMAD.WIDE R4, R0, 0x4, R4 ;  /* 0x0000000400043825 */ /* 0x004fea00078e0204 */
[----:B-1---5:R1:W5:Y:S02]  /*9d10*/  @P3 LDG.E R24, desc[UR4][R4.64] ;  /* 0x0000000404183981 */ /* 0x022364000c1e1900 */
[----:B-1----:R-:W2:Y:S02]  /*9d20*/  @!P3 LDC R24, c[0x0][0x8a0] ;  /* 0x00022800ff18bb82 */ /* 0x002ea40000000800 */
.L_x_81:
[----:B-----5:R-:W-:Y:S01]  /*9d30*/  FSETP.NEU.AND P4, PT, R27, RZ, PT ;  /* 0x000000ff1b00720b */ /* 0x020fe20003f8d000 */
[----:B------:R-:W-:Y:S01]  /*9d40*/  USHF.L.U32 UR8, UR49, 0x7, URZ ;  /* 0x0000000731087899 */ /* 0x000fe200080006ff */
[----:B------:R-:W-:Y:S01]  /*9d50*/  SEL R4, RZ, 0xffffffff, P2 ;  /* 0xffffffffff047807 */ /* 0x000fe20001000000 */
[----:B------:R-:W-:Y:S01]  /*9d60*/  BSSY B1, `(.L_x_82) ;  /* 0x0000050000017945 */ /* 0x000fe20003800000 */
[----:B------:R-:W-:Y:S01]  /*9d70*/  @P1 LOP3.LUT P2, RZ, R71, 0xff, RZ, 0xc0, !PT ;  /* 0x000000ff47ff1812 */ /* 0x000fe2000784c0ff */
[----:B------:R-:W-:Y:S01]  /*9d80*/  IMAD.MOV.U32 R90, RZ, RZ, 0x1 ;  /* 0x00000001ff5a7424 */ /* 0x000fe200078e00ff */
[----:B------:R-:W-:Y:S01]  /*9d90*/  @P1 SEL R3, RZ, 0xffffffff, P4 ;  /* 0xffffffffff031807 */ /* 0x000fe20002000000 */
[----:B------:R-:W-:Y:S01]  /*9da0*/  IMAD.U32 R85, RZ, RZ, UR8 ;  /* 0x00000008ff557e24 */ /* 0x000fe2000f8e00ff */
[----:B------:R-:W-:Y:S01]  /*9db0*/  LOP3.LUT R67, R67, 0x1, RZ, 0x3c, !PT ;  /* 0x0000000143437812 */ /* 0x000fe200078e3cff */
[----:B------:R-:W-:Y:S01]  /*9dc0*/  IMAD.IADD R25, R23, 0x1, R2 ;  /* 0x0000000117197824 */ /* 0x000fe200078e0202 */
[----:B------:R-:W-:Y:S01]  /*9dd0*/  @P0 SEL R3, R4, R3, !P2 ;  /* 0x0000000304030207 */ /* 0x000fe20005000000 */
[----:B------:R-:W-:Y:S01]  /*9de0*/  IMAD R88, R69, -0x10, R82 ;  /* 0xfffffff045587824 */ /* 0x000fe200078e0252 */
[----:B------:R-:W-:Y:S01]  /*9df0*/  LEA R89, R22, UR45, 0x3 ;  /* 0x0000002d16597c11 */ /* 0x000fe2000f8e18ff */
[----:B------:R-:W-:Y:S01]  /*9e00*/  IMAD.MOV.U32 R91, RZ, RZ, RZ ;  /* 0x000000ffff5b7224 */ /* 0x000fe200078e00ff */
[----:B------:R-:W-:Y:S02]  /*9e10*/  @P1 LOP3.LUT R3, R3, 0x1, RZ, 0xc0, !PT ;  /* 0x0000000103031812 */ /* 0x000fe400078ec0ff */
[----:B------:R-:W-:Y:S02]  /*9e20*/  CS2R R46, SRZ ;  /* 0x00000000002e7805 */ /* 0x000fe4000001ff00 */
[----:B------:R-:W-:Y:S02]  /*9e30*/  SHF.L.U32 R0, R66, 0x1f, RZ ;  /* 0x0000001f42007819 */ /* 0x000fe400000006ff */
[----:B------:R-:W-:Y:S02]  /*9e40*/  CS2R R44, SRZ ;  /* 0x00000000002c7805 */ /* 0x000fe4000001ff00 */
[----:B------:R-:W-:Y:S02]  /*9e50*/  ISETP.NE.U32.OR P6, PT, R3, 0x1, !P1 ;  /* 0x000000010300780c */ /* 0x000fe40004fc5470 */
[----:B------:R-:W-:Y:S02]  /*9e60*/  CS2R R50, SRZ ;  /* 0x0000000000327805 */ /* 0x000fe4000001ff00 */
[----:B------:R-:W-:Y:S02]  /*9e70*/  R2UR UR4, R79 ;  /* 0x000000004f0472ca */ /* 0x000fe400000e0000 */
        /* <DEDUP_REMOVED lines=10> */
[----:B------:R-:W-:Y:S01]  /*9f20*/  @P6 SHF.L.U32 R5, R67, 0x1f, RZ ;  /* 0x0000001f43056819 */ /* 0x000fe200000006ff */
[----:B------:R-:W-:Y:S01]  /*9f30*/  UIMAD.WIDE.U32 UR4, UR8, UR4, URZ ;  /* 0x00000004080472a5 */ /* 0x000fe2000f8e00ff */
[----:B------:R-:W-:Y:S02]  /*9f40*/  PLOP3.LUT P3, PT, PT, PT, UP1, 0x80, 0x8 ;  /* 0x000000000008781c */ /* 0x000fe40003f6f018 */
[----:B------:R-:W1:Y:S01]  /*9f50*/  @P6 SYNCS.PHASECHK.TRANS64.TRYWAIT P1, [UR45+0x40], R5 ;  /* 0x00004005ff0065a7 */ /* 0x000e62000802112d */
[----:B------:R-:W-:Y:S01]  /*9f60*/  LOP3.LUT P5, R86, R71, 0xff, RZ, 0xc0, !PT ;  /* 0x000000ff47567812 */ /* 0x000fe200078ac0ff */
[----:B------:R-:W-:Y:S01]  /*9f70*/  UISETP.NE.AND UP0, UPT, UR10, 0x1, UPT ;  /* 0x000000010a00788c */ /* 0x000fe2000bf05270 */
[----:B------:R-:W-:Y:S01]  /*9f80*/  SEL R3, RZ, 0xffffffff, P4 ;  /* 0xffffffffff037807 */ /* 0x000fe20002000000 */
[----:B------:R-:W-:Y:S01]  /*9f90*/  UMOV UR4, UR5 ;  /* 0x0000000500047c82 */ /* 0x000fe20008000000 */
[----:B------:R-:W-:Y:S01]  /*9fa0*/  P2R R87, PR, RZ, 0x40 ;  /* 0x00000040ff577803 */ /* 0x000fe20000000000 */
[----:B------:R-:W-:Y:S04]  /*9fb0*/  USHF.R.U32.HI UR4, URZ, UR7, UR4 ;  /* 0x00000007ff047299 */ /* 0x000fe80008011604 */
[----:B------:R-:W-:Y:S01]  /*9fc0*/  USEL UR4, UR8, UR4, !UP0 ;  /* 0x0000000408047287 */ /* 0x000fe2000c000000 */
[----:B------:R-:W-:Y:S01]  /*9fd0*/  @P3 SEL R3, R4, R3, !P5 ;  /* 0x0000000304033207 */ /* 0x000fe20006800000 */
[----:B------:R-:W-:Y:S02]  /*9fe0*/  UISETP.NE.AND UP0, UPT, UR9, 0x1, UPT ;  /* 0x000000010900788c */ /* 0x000fe4000bf05270 */
[----:B------:R-:W-:Y:S01]  /*9ff0*/  UIMAD.WIDE.U32 UR6, UR4, UR6, URZ ;  /* 0x00000006040672a5 */ /* 0x000fe2000f8e00ff */
[----:B------:R-:W-:Y:S01]  /*a000*/  LOP3.LUT R3, R3, 0x1, RZ, 0xc0, !PT ;  /* 0x0000000103037812 */ /* 0x000fe200078ec0ff */
[----:B------:R3:W4:Y:S01]  /*a010*/  SYNCS.PHASECHK.TRANS64.TRYWAIT P0, [R89+URZ+0xa0], R0 ;  /* 0x0000a000590075a7 */ /* 0x00072200080011ff */
[----:B------:R-:W-:Y:S01]  /*a020*/  IMAD.U32 R84, RZ, RZ, UR4 ;  /* 0x00000004ff547e24 */ /* 0x000fe2000f8e00ff */
[----:B------:R-:W-:Y:S01]  /*a030*/  PLOP3.LUT P2, PT, PT, PT, UP0, 0x80, 0x8 ;  /* 0x000000000008781c */ /* 0x000fe20003f4f008 */
[----:B------:R-:W-:Y:S02]  /*a040*/  IMAD R6, RZ, RZ, -UR4 ;  /* 0x80000004ff067e24 */ /* 0x000fe4000f8e02ff */
[----:B------:R-:W-:Y:S01]  /*a050*/  UMOV UR5, UR7 ;  /* 0x0000000700057c82 */ /* 0x000fe20008000000 */
[----:B------:R-:W-:Y:S01]  /*a060*/  IMAD.U32 R83, RZ, RZ, UR4 ;  /* 0x00000004ff537e24 */ /* 0x000fe2000f8e00ff */
[----:B------:R-:W-:Y:S01]  /*a070*/  USHF.R.U32.HI UR5, URZ, UR11, UR5 ;  /* 0x0000000bff057299 */ /* 0x000fe20008011605 */
[----:B------:R-:W-:Y:S05]  /*a080*/  IMAD R85, R6, UR10, R85 ;  /* 0x0000000a06557c24 */ /* 0x000fea000f8e0255 */
[----:B------:R-:W-:Y:S02]  /*a090*/  SEL R84, R84, UR5, !P2 ;  /* 0x0000000554547c07 */ /* 0x000fe4000d000000 */
[----:B------:R-:W-:Y:S03]  /*a0a0*/  ISETP.NE.U32.AND P2, PT, R3, 0x1, PT ;  /* 0x000000010300780c */ /* 0x000fe60003f45070 */
[----:B------:R-:W-:Y:S01]  /*a0b0*/  IMAD.MOV R4, RZ, RZ, -R84 ;  /* 0x000000ffff047224 */ /* 0x000fe200078e0a54 */
[----:B------:R-:W-:Y:S03]  /*a0c0*/  P2R R92, PR, RZ, 0x4 ;  /* 0x00000004ff5c7803 */ /* 0x000fe60000000000 */
[----:B------:R-:W-:Y:S01]  /*a0d0*/  IMAD R83, R4, UR9, R83 ;  /* 0x0000000904537c24 */ /* 0x000fe2000f8e0253 */
[----:B-1----:R-:W-:Y:S01]  /*a0e0*/  @P6 SEL R90, RZ, 0x1, !P1 ;  /* 0x00000001ff5a6807 */ /* 0x002fe20004800000 */
[----:B---3--:R-:W-:Y:S06]  /*a0f0*/  @!P6 BRA `(.L_x_83) ;  /* 0x000000000058e947 */ /* 0x008fec0003800000 */
[----:B------:R-:W-:Y:S01]  /*a100*/  IMAD.MOV.U32 R47, RZ, RZ, RZ ;  /* 0x000000ffff2f7224 */ /* 0x000fe200078e00ff */
[----:B------:R-:W-:Y:S01]  /*a110*/  ISETP.NE.AND P1, PT, R90, RZ, PT ;  /* 0x000000ff5a00720c */ /* 0x000fe20003f25270 */
[----:B------:R-:W-:Y:S01]  /*a120*/  BSSY B0, `(.L_x_84) ;  /* 0x000000c000007945 */ /* 0x000fe20003800000 */
[----:B------:R-:W-:Y:S02]  /*a130*/  CS2R R58, SRZ ;  /* 0x00000000003a7805 */ /* 0x000fe4000001ff00 */
[----:B------:R-:W-:Y:S02]  /*a140*/  CS2R R56, SRZ ;  /* 0x0000000000387805 */ /* 0x000fe4000001ff00 */
[----:B------:R-:W-:Y:S02]  /*a150*/  CS2R R54, SRZ ;  /* 0x0000000000367805 */ /* 0x000fe4000001ff00 */
[----:B------:R-:W-:Y:S02]  /*a160*/  CS2R R52, SRZ ;  /* 0x0000000000347805 */ /* 0x000fe4000001ff00 */
[----:B------:R-:W-:Y:S02]  /*a170*/  CS2R R50, SRZ ;  /* 0x0000000000327805 */ /* 0x000fe4000001ff00 */
[----:B------:R-:W-:Y:S02]  /*a180*/  CS2R R48, SRZ ;  /* 0x0000000000307805 */ /* 0x000fe4000001ff00 */
[----:B------:R-:W-:Y:S01]  /*a190*/  CS2R R44, SRZ ;  /* 0x00000000002c7805 */ /* 0x000fe2000001ff00 */
[----:B------:R-:W-:Y:S06]  /*a1a0*/  @P1 BRA `(.L_x_85) ;  /* 0x00000000000c1947 */ /* 0x000fec0003800000 */
[----:B------:R-:W-:Y:S04]  /*a1b0*/  SHF.L.U32 R3, R67, 0x1f, RZ ;  /* 0x0000001f43037819 */ /* 0x000fe800000006ff */
[----:B------:R-:W1:Y:S02]  /*a1c0*/  SYNCS.PHASECHK.TRANS64.TRYWAIT P1, [UR45+0x40], R3 ;  /* 0x00004003ff0075a7 */ /* 0x000e64000802112d */
[----:B-1----:R-:W-:Y:S05]  /*a1d0*/  @!P1 BRA `(.L_x_86) ;  /* 0x0000003000349947 */ /* 0x002fea0003800000 */
.L_x_85:
[----:B------:R-:W-:Y:S05]  /*a1e0*/  BSYNC B0 ;  /* 0x0000000000007941 */ /* 0x000fea0003800000 */
.L_x_84:
[----:B------:R-:W-:Y:S01]  /*a1f0*/  ISETP.NE.AND P1, PT, R92, RZ, PT ;  /* 0x000000ff5c00720c */ /* 0x000fe20003f25270 */
[----:B------:R-:W-:Y:S11]  /*a200*/  HFMA2 R91, -RZ, RZ, 0, 5.9604644775390625e-08 ;  /* 0x00000001ff5b7431 */ /* 0x000ff600000001ff */
[----:B------:R-:W-:Y:S01]  /*a210*/  @!UPT UIADD3 URZ, UPT, UPT, URZ, URZ, URZ ;  /* 0x000000fffffff290 */ /* 0x000fe2000fffe0ff */
[----:B------:R3:W1:Y:S04]  /*a220*/  @P1 LDS.128 R56, [R68] ;  /* 0x0000000044381984 */ /* 0x0006680000000c00 */
[----:B------:R3:W1:Y:S04]  /*a230*/  @P1 LDS.128 R52, [R82+0x10] ;  /* 0x0000100052341984 */ /* 0x0006680000000c00 */
[----:B------:R3:W1:Y:S04]  /*a240*/  @P1 LDS.128 R48, [R81+0x20] ;  /* 0x0000200051301984 */ /* 0x0006680000000c00 */
[----:B------:R3:W1:Y:S02]  /*a250*/  @P1 LDS.128 R44, [R88+0x30] ;  /* 0x00003000582c1984 */ /* 0x0006640000000c00 */
.L_x_83:
[----:B------:R-:W-:Y:S05]  /*a260*/  BSYNC B1 ;  /* 0x0000000000017941 */ /* 0x000fea0003800000 */
.L_x_82:
[----:B-1----:R-:W-:Y:S04]  /*a270*/  SHF.R.U32.HI R3, RZ, 0x15, R25 ;  /* 0x00000015ff037819 */ /* 0x002fe80000011619 */
[----:B------:R-:W-:Y:S01]  /*a280*/  LOP3.LUT P1, RZ, R3, 0x3, R72, 0x48, !PT ;  /* 0x0000000303ff7812 */ /* 0x000fe20007824848 */
[----:B------:R-:W-:Y:S01]  /*a290*/  @!UPT UIADD3 URZ, UPT, UPT, URZ, URZ, URZ ;  /* 0x000000fffffff290 */ /* 0x000fe2000fffe0ff */
[----:B----4-:R-:W-:Y:S11]  /*a2a0*/  @P0 BRA `(.L_x_87) ;  /* 0x0000000000080947 */ /* 0x010ff60003800000 */
[----:B------:R-:W1:Y:S02]  /*a2b0*/  SYNCS.PHASECHK.TRANS64.TRYWAIT P0, [R89+URZ+0xa0], R0 ;  /* 0x0000a000590075a7 */ /* 0x000e6400080011ff */
[----:B-1----:R-:W-:Y:S05]  /*a2c0*/  @!P0 BRA `(.L_x_88) ;  /* 0x0000003000108947 */ /* 0x002fea0003800000 */
.L_x_87:
[----:B------:R-:W-:Y:S05]  /*a2d0*/  @!P1 BRA `(.L_x_89) ;  /* 0x0000000000409947 */ /* 0x000fea0003800000 */
[----:B------:R-:W4:Y:S01]  /*a2e0*/  LDCU.64 UR8, c[0x4][0x70] ;  /* 0x01000e00ff0877ac */ /* 0x000f220008000a00 */
[----:B------:R-:W-:Y:S01]  /*a2f0*/  MOV R3, 0x0 ;  /* 0x0000000000037802 */ /* 0x000fe20000000f00 */
[----:B------:R-:W-:Y:S02]  /*a300*/  HFMA2 R12, -RZ, RZ, 0, 5.9604644775390625e-08 ;  /* 0x00000001ff0c7431 */ /* 0x000fe400000001ff */
[----:B------:R-:W-:Y:S02]  /*a310*/  IMAD.MOV.U32 R8, RZ, RZ, 0x192 ;  /* 0x00000192ff087424 */ /* 0x000fe400078e00ff */
[----:B------:R-:W-:Y:S01]  /*a320*/  IMAD.MOV.U32 R13, RZ, RZ, RZ ;  /* 0x000000ffff0d7224 */ /* 0x000fe200078e00ff */
[----:B------:R-:W5:Y:S01]  /*a330*/  LDCU.64 UR6, c[0x4][0x78] ;  /* 0x01000f00ff0677ac */ /* 0x000f620008000a00 */
[----:B------:R-:W1:Y:S01]  /*a340*/  LDC.64 R2, c[0x4][R3] ;  /* 0x0100000003027b82 */ /* 0x000e620000000a00 */
[----:B------:R-:W2:Y:S01]  /*a350*/  LDCU.64 UR4, c[0x4][0x10] ;  /* 0x01000200ff0477ac */ /* 0x000ea20008000a00 */
[----:B----4-:R-:W-:Y:S01]  /*a360*/  MOV R5, UR9 ;  /* 0x0000000900057c02 */ /* 0x010fe20008000f00 */
[----:B------:R-:W-:Y:S01]  /*a370*/  IMAD.U32 R4, RZ, RZ, UR8 ;  /* 0x00000008ff047e24 */ /* 0x000fe2000f8e00ff */
[----:B-----5:R-:W-:Y:S01]  /*a380*/  MOV R7, UR7 ;  /* 0x0000000700077c02 */ /* 0x020fe20008000f00 */
[----:B------:R-:W-:Y:S01]  /*a390*/  IMAD.U32 R6, RZ, RZ, UR6 ;  /* 0x00000006ff067e24 */ /* 0x000fe2000f8e00ff */
[----:B--2---:R-:W-:Y:S01]  /*a3a0*/  MOV R11, UR5 ;  /* 0x00000005000b7c02 */ /* 0x004fe20008000f00 */
[----:B------:R-:W-:Y:S02]  /*a3b0*/  IMAD.U32 R10, RZ, RZ, UR4 ;  /* 0x00000004ff0a7e24 */ /* 0x000fe4000f8e00ff */
[----:B------:R-:W-:Y:S07]  /*a3c0*/  LEPC R20, `(.L_x_89) ;  /* 0x000000001014794e */ /* 0x000fee0000000000 */
[----:B-1-3--:R-:W-:Y:S05]  /*a3d0*/  CALL.ABS.NOINC R2 ;  /* 0x0000000002007343 */ /* 0x00afea0003c00000 */
.L_x_89:
[----:B------:R-:W-:Y:S01]  /*a3e0*/  LOP3.LUT R20, R56, 0xffffe000, RZ, 0xc0, !PT ;  /* 0xffffe00038147812 */ /* 0x000fe200078ec0ff */
[----:B------:R-:W-:Y:S05]  /*a3f0*/  WARPSYNC.ALL ;  /* 0x0000000000007948 */ /* 0x000fea0003800000 */
[----:B------:R-:W-:Y:S01]  /*a400*/  R2UR UR4, R25 ;  /* 0x00000000190472ca */ /* 0x000fe200000e0000 */
[----:B------:R-:W-:Y:S01]  /*a410*/  BSSY.RECONVERGENT B0, `(.L_x_90) ;  /* 0x000005a000007945 */ /* 0x000fe20003800200 */
[----:B------:R-:W-:Y:S02]  /*a420*/  LOP3.LUT R21, R57, 0xffffe000, RZ, 0xc0, !PT ;  /* 0xffffe00039157812 */ /* 0x000fe400078ec0ff */
[----:B------:R-:W-:Y:S02]  /*a430*/  LOP3.LUT R26, R58, 0xffffe000, RZ, 0xc0, !PT ;  /* 0xffffe0003a1a7812 */ /* 0x000fe400078ec0ff */
[----:B------:R-:W-:Y:S02]  /*a440*/  LOP3.LUT R33, R52, 0xffffe000, RZ, 0xc0, !PT ;  /* 0xffffe00034217812 */ /* 0x000fe400078ec0ff */
[----:B------:R-:W-:Y:S05]  /*a450*/  ISETP.NE.AND P0, PT, R70, RZ, PT ;  /* 0x000000ff4600720c */ /* 0x000fea0003f05270 */
[----:B------:R-:W1:Y:S02]  /*a460*/  LDTM.x16 R4, tmem[UR4] ;  /* 0x00000004000479ee */ /* 0x000e640008240000 */
[C---:B-12---:R-:W-:Y:S01]  /*a470*/  FMUL R0, R24.reuse, R4 ;  /* 0x0000000418007220 */ /* 0x046fe20000400000 */
[C---:B------:R-:W-:Y:S01]  /*a480*/  FMUL R2, R24.reuse, R5 ;  /* 0x0000000518027220 */ /* 0x040fe20000400000 */
[C---:B------:R-:W-:Y:S01]  /*a490*/  FMUL R3, R24.reuse, R6 ;  /* 0x0000000618037220 */ /* 0x040fe20000400000 */
[----:B------:R-:W-:Y:S01]  /*a4a0*/  FMUL R7, R24, R7 ;  /* 0x0000000718077220 */ /* 0x000fe20000400000 */
[----:B------:R-:W-:Y:S01]  /*a4b0*/  FFMA R28, R27, R20, R0 ;  /* 0x000000141b1c7223 */ /* 0x000fe20000000000 */
[----:B------:R-:W-:Y:S01]  /*a4c0*/  LOP3.LUT R20, R59, 0xffffe000, RZ, 0xc0, !PT ;  /* 0xffffe0003b147812 */ /* 0x000fe200078ec0ff */
[C---:B------:R-:W-:Y:S01]  /*a4d0*/  FFMA R29, R27.reuse, R21, R2 ;  /* 0x000000151b1d7223 */ /* 0x040fe20000000002 */
[----:B------:R-:W-:Y:S01]  /*a4e0*/  LOP3.LUT R21, R54, 0xffffe000, RZ, 0xc0, !PT ;  /* 0xffffe00036157812 */ /* 0x000fe200078ec0ff */
[----:B------:R-:W-:Y:S01]  /*a4f0*/  FFMA R30, R27, R26, R3 ;  /* 0x0000001a1b1e7223 */ /* 0x000fe20000000003 */
[----:B------:R-:W-:Y:S01]  /*a500*/  LOP3.LUT R26, R53, 0xffffe000, RZ, 0xc0, !PT ;  /* 0xffffe000351a7812 */ /* 0x000fe200078ec0ff */
[----:B------:R-:W-:Y:S01]  /*a510*/  FFMA R31, R27, R20, R7 ;  /* 0x000000141b1f7223 */ /* 0x000fe20000000007 */
[----:B------:R-:W-:Y:S01]  /*a520*/  LOP3.LUT R20, R55, 0xffffe000, RZ, 0xc0, !PT ;  /* 0xffffe00037147812 */ /* 0x000fe200078ec0ff */
[C---:B------:R-:W-:Y:S01]  /*a530*/  FMUL R4, R24.reuse, R8 ;  /* 0x0000000818047220 */ /* 0x040fe20000400000 */
[----:B------:R-:W-:Y:S01]  /*a540*/  F2FP.TF32.F32.PACK_B R28, R28 ;  /* 0x0000001cff1c723e */ /* 0x000fe200024050ff */
[C---:B------:R-:W-:Y:S01]  /*a550*/  FMUL R5, R24.reuse, R9 ;  /* 0x0000000918057220 */ /* 0x040fe20000400000 */
[----:B------:R-:W-:Y:S01]  /*a560*/  F2FP.TF32.F32.PACK_B R29, R29 ;  /* 0x0000001dff1d723e */ /* 0x000fe200024050ff */
[C---:B------:R-:W-:Y:S01]  /*a570*/  FMUL R6, R24.reuse, R10 ;  /* 0x0000000a18067220 */ /* 0x040fe20000400000 */
[----:B------:R-:W-:Y:S01]  /*a580*/  FMUL R11, R24, R11 ;  /* 0x0000000b180b7220 */ /* 0x000fe20000400000 */
[----:B------:R-:W-:Y:S01]  /*a590*/  F2FP.TF32.F32.PACK_B R30, R30 ;  /* 0x0000001eff1e723e */ /* 0x000fe200024050ff */
[C---:B------:R-:W-:Y:S01]  /*a5a0*/  FFMA R4, R27.reuse, R33, R4 ;  /* 0x000000211b047223 */ /* 0x040fe20000000004 */
[----:B------:R-:W-:Y:S01]  /*a5b0*/  F2FP.TF32.F32.PACK_B R31, R31 ;  /* 0x0000001fff1f723e */ /* 0x000fe200024050ff */
[C---:B------:R-:W-:Y:S01]  /*a5c0*/  FFMA R5, R27.reuse, R26, R5 ;  /* 0x0000001a1b057223 */ /* 0x040fe20000000005 */
[C---:B------:R-:W-:Y:S01]  /*a5d0*/  FFMA R6, R27.reuse, R21, R6 ;  /* 0x000000151b067223 */ /* 0x040fe20000000006 */
[----:B------:R-:W-:Y:S01]  /*a5e0*/  FFMA R7, R27, R20, R11 ;  /* 0x000000141b077223 */ /* 0x000fe2000000000b */
[----:B------:R-:W-:Y:S01]  /*a5f0*/  LOP3.LUT R33, R48, 0xffffe000, RZ, 0xc0, !PT ;  /* 0xffffe00030217812 */ /* 0x000fe200078ec0ff */
[----:B------:R1:W-:Y:S01]  /*a600*/  STS.128 [R68], R28 ;  /* 0x0000001c44007388 */ /* 0x0003e20000000c00 */
[----:B------:R-:W-:Y:S01]  /*a610*/  LOP3.LUT R26, R49, 0xffffe000, RZ, 0xc0, !PT ;  /* 0xffffe000311a7812 */ /* 0x000fe200078ec0ff */
[C---:B------:R-:W-:Y:S01]  /*a620*/  FMUL R8, R24.reuse, R12 ;  /* 0x0000000c18087220 */ /* 0x040fe20000400000 */
[----:B------:R-:W-:Y:S01]  /*a630*/  FMUL R9, R24, R13 ;  /* 0x0000000d18097220 */ /* 0x000fe20000400000 */
[----:B------:R-:W-:Y:S01]  /*a640*/  LOP3.LUT R21, R50, 0xffffe000, RZ, 0xc0, !PT ;  /* 0xffffe00032157812 */ /* 0x000fe200078ec0ff */
[C---:B------:R-:W-:Y:S01]  /*a650*/  FMUL R10, R24.reuse, R14 ;  /* 0x0000000e180a7220 */ /* 0x040fe20000400000 */
[----:B------:R-:W-:Y:S01]  /*a660*/  LOP3.LUT R20, R51, 0xffffe000, RZ, 0xc0, !PT ;  /* 0xffffe00033147812 */ /* 0x000fe200078ec0ff */
[----:B------:R-:W-:Y:S01]  /*a670*/  FMUL R15, R24, R15 ;  /* 0x0000000f180f7220 */ /* 0x000fe20000400000 */
[----:B------:R-:W-:Y:S01]  /*a680*/  F2FP.TF32.F32.PACK_B R4, R4 ;  /* 0x00000004ff04723e */ /* 0x000fe200024050ff */
[C---:B------:R-:W-:Y:S01]  /*a690*/  FFMA R8, R27.reuse, R33, R8 ;  /* 0x000000211b087223 */ /* 0x040fe20000000008 */
[----:B------:R-:W-:Y:S01]  /*a6a0*/  F2FP.TF32.F32.PACK_B R5, R5 ;  /* 0x00000005ff05723e */ /* 0x000fe200024050ff */
[C---:B------:R-:W-:Y:S01]  /*a6b0*/  FFMA R9, R27.reuse, R26, R9 ;  /* 0x0000001a1b097223 */ /* 0x040fe20000000009 */
[----:B------:R-:W-:Y:S01]  /*a6c0*/  F2FP.TF32.F32.PACK_B R6, R6 ;  /* 0x00000006ff06723e */ /* 0x000fe200024050ff */
[C---:B------:R-:W-:Y:S01]  /*a6d0*/  FFMA R10, R27.reuse, R21, R10 ;  /* 0x000000151b0a7223 */ /* 0x040fe2000000000a */
[----:B------:R-:W-:Y:S01]  /*a6e0*/  F2FP.TF32.F32.PACK_B R7, R7 ;  /* 0x00000007ff07723e */ /* 0x000fe200024050ff */
[----:B------:R-:W-:Y:S01]  /*a6f0*/  FFMA R11, R27, R20, R15 ;  /* 0x000000141b0b7223 */ /* 0x000fe2000000000f */
[----:B------:R-:W-:Y:S01]  /*a700*/  LOP3.LUT R33, R44, 0xffffe000, RZ, 0xc0, !PT ;  /* 0xffffe0002c217812 */ /* 0x000fe200078ec0ff */
[C---:B------:R-:W-:Y:S01]  /*a710*/  FMUL R12, R24.reuse, R16 ;  /* 0x00000010180c7220 */ /* 0x040fe20000400000 */
[----:B------:R-:W-:Y:S01]  /*a720*/  LOP3.LUT R26, R45, 0xffffe000, RZ, 0xc0, !PT ;  /* 0xffffe0002d1a7812 */ /* 0x000fe200078ec0ff */
[----:B------:R1:W-:Y:S01]  /*a730*/  STS.128 [R82+0x10], R4 ;  /* 0x0000100452007388 */ /* 0x0003e20000000c00 */
        /* <DEDUP_REMOVED lines=13> */
[----:B------:R-:W-:Y:S02]  /*a810*/  F2FP.TF32.F32.PACK_B R12, R12 ;  /* 0x0000000cff0c723e */ /* 0x000fe400024050ff */
[----:B------:R-:W-:Y:S01]  /*a820*/  F2FP.TF32.F32.PACK_B R13, R13 ;  /* 0x0000000dff0d723e */ /* 0x000fe200024050ff */
[----:B------:R1:W-:Y:S01]  /*a830*/  STS.128 [R81+0x20], R8 ;  /* 0x0000200851007388 */ /* 0x0003e20000000c00 */
[----:B------:R-:W-:Y:S02]  /*a840*/  F2FP.TF32.F32.PACK_B R14, R14 ;  /* 0x0000000eff0e723e */ /* 0x000fe400024050ff */
[----:B------:R-:W-:Y:S05]  /*a850*/  F2FP.TF32.F32.PACK_B R15, R15 ;  /* 0x0000000fff0f723e */ /* 0x000fea00024050ff */
[----:B------:R1:W-:Y:S01]  /*a860*/  STS.128 [R88+0x30], R12 ;  /* 0x0000300c58007388 */ /* 0x0003e20000000c00 */
[----:B------:R-:W-:Y:S01]  /*a870*/  @!PT LDS RZ, [RZ] ;  /* 0x00000000fffff984 */ /* 0x000fe20000000800 */
[----:B------:R-:W-:Y:S01]  /*a880*/  @!PT LDS RZ, [RZ] ;  /* 0x00000000fffff984 */ /* 0x000fe20000000800 */
[----:B------:R-:W-:Y:S01]  /*a890*/  @!PT LDS RZ, [RZ] ;  /* 0x00000000fffff984 */ /* 0x000fe20000000800 */
[----:B------:R-:W-:Y:S01]  /*a8a0*/  @!PT LDS RZ, [RZ] ;  /* 0x00000000fffff984 */ /* 0x000fe20000000800 */
[----:B------:R2:W-:Y:S07]  /*a8b0*/  MEMBAR.ALL.CTA ;  /* 0x0000000000007992 */ /* 0x0005ee0000008000 */
[----:B--2---:R-:W2:Y:S02]  /*a8c0*/  FENCE.VIEW.ASYNC.S ;  /* 0x00000000000073c6 */ /* 0x004ea40000000000 */
[----:B--2---:R-:W-:Y:S06]  /*a8d0*/  BAR.SYNC.DEFER_BLOCKING 0x1, 0x80 ;  /* 0x0042000000007b1d */ /* 0x004fec0000010000 */
[----:B------:R-:W-:Y:S05]  /*a8e0*/  @P0 BRA `(.L_x_91) ;  /* 0x0000000000300947 */ /* 0x000fea0003800000 */
[----:B------:R-:W2:Y:S01]  /*a8f0*/  LDCU.64 UR6, c[0x0][0x348] ;  /* 0x00006900ff0677ac */ /* 0x000ea20008000a00 */
[----:B------:R-:W-:Y:S02]  /*a900*/  R2UR UR42, R85 ;  /* 0x00000000552a72ca */ /* 0x000fe400000e0000 */
[----:B------:R-:W-:Y:S01]  /*a910*/  R2UR UR43, R83 ;  /* 0x00000000532b72ca */ /* 0x000fe200000e0000 */
[----:B------:R-:W-:Y:S01]  /*a920*/  UIADD3 UR4, UPT, UPT, UR45, 0x200, URZ ;  /* 0x000002002d047890 */ /* 0x000fe2000fffe0ff */
[----:B------:R-:W-:Y:S05]  /*a930*/  R2UR UR44, R84 ;  /* 0x00000000542c72ca */ /* 0x000fea00000e0000 */
[----:B------:R-:W-:Y:S05]  /*a940*/  IMAD.U32 R62, RZ, RZ, UR4 ;  /* 0x00000004ff3e7e24 */ /* 0x000fea000f8e00ff */
[----:B------:R-:W-:Y:S01]  /*a950*/  R2UR UR40, R62 ;  /* 0x000000003e2872ca */ /* 0x000fe200000e0000 */
[----:B--2---:R-:W-:Y:S04]  /*a960*/  UIADD3 UR4, UP0, UPT, UR6, 0x680, URZ ;  /* 0x0000068006047890 */ /* 0x004fe8000ff1e0ff */
[----:B------:R-:W-:Y:S09]  /*a970*/  UIADD3.X UR5, UPT, UPT, URZ, UR7, URZ, UP0, !UPT ;  /* 0x00000007ff057290 */ /* 0x000ff200087fe4ff */
[----:B------:R2:W-:Y:S01]  /*a980*/  UTMASTG.4D.IM2COL [UR40], [UR4] ;  /* 0x00000028040073b5 */ /* 0x0005e20008058000 */
[----:B------:R0:W-:Y:S01]  /*a990*/  UTMACMDFLUSH ;  /* 0x00000000000079b7 */ /* 0x0001e20000000000 */
[----:B--2---:R-:W-:Y:S04]  /*a9a0*/  DEPBAR.LE SB0, 0x1 ;  /* 0x000080400000791a */ /* 0x004fe80000000000 */
.L_x_91:
[----:B------:R-:W-:Y:S05]  /*a9b0*/  BSYNC.RECONVERGENT B0 ;  /* 0x0000000000007941 */ /* 0x000fea0003800200 */
.L_x_90:
[----:B------:R-:W-:Y:S01]  /*a9c0*/  BAR.SYNC.DEFER_BLOCKING 0x1, 0x80 ;  /* 0x0042000000007b1d */ /* 0x000fe20000010000 */
[----:B------:R-:W-:Y:S01]  /*a9d0*/  ISETP.NE.AND P1, PT, R87, RZ, PT ;  /* 0x000000ff5700720c */ /* 0x000fe20003f25270 */
[----:B------:R-:W-:Y:S01]  /*a9e0*/  UISETP.NE.AND UP0, UPT, UR51, URZ, UPT ;  /* 0x000000ff3300728c */ /* 0x000fe2000bf05270 */
[----:B------:R-:W-:Y:S11]  /*a9f0*/  LEA R3, R91, UR45, 0x3 ;  /* 0x0000002d5b037c11 */ /* 0x000ff6000f8e18ff */
[----:B-1----:R-:W-:Y:S01]  /*aa00*/  @P1 SHF.L.U32 R4, R67, 0x1f, RZ ;  /* 0x0000001f43041819 */ /* 0x002fe200000006ff */
[----:B------:R-:W-:Y:S06]  /*aa10*/  BRA.U !UP0, `(.L_x_92) ;  /* 0x0000000108247547 */ /* 0x000fec000b800000 */
[----:B------:R-:W1:Y:S01]  /*aa20*/  S2R R0, SR_CgaCtaId ;  /* 0x0000000000007919 */ /* 0x000e620000008800 */
[----:B------:R-:W-:Y:S01]  /*aa30*/  IMAD.U32 R2, RZ, RZ, UR48 ;  /* 0x00000030ff027e24 */ /* 0x000fe2000f8e00ff */
[----:B------:R-:W-:Y:S04]  /*aa40*/  UIADD3 UR4, UPT, UPT, UR48, 0x1, URZ ;  /* 0x0000000130047890 */ /* 0x000fe8000fffe0ff */
[----:B------:R-:W-:Y:S01]  /*aa50*/  @P1 LEA R2, R2, UR45, 0x3 ;  /* 0x0000002d02021c11 */ /* 0x000fe2000f8e18ff */
[----:B------:R-:W-:Y:S04]  /*aa60*/  UISETP.NE.AND UP0, UPT, UR4, 0x4, UPT ;  /* 0x000000040400788c */ /* 0x000fe8000bf05270 */
[----:B------:R-:W-:Y:S01]  /*aa70*/  @P1 VIADD R5, R2, 0x60 ;  /* 0x0000006002051836 */ /* 0x000fe20000000000 */
[----:B------:R-:W-:Y:S04]  /*aa80*/  USEL UR48, UR4, URZ, UP0 ;  /* 0x000000ff04307287 */ /* 0x000fe80008000000 */
[----:B-1----:R-:W-:Y:S04]  /*aa90*/  @P1 PRMT R0, R0, 0x654, R5 ;  /* 0x0000065400001816 */ /* 0x002fe80000000005 */
[----:B------:R1:W-:Y:S04]  /*aaa0*/  @P1 SYNCS.ARRIVE.TRANS64.RED.A1T0 RZ, [R0+URZ], RZ ;  /* 0x000000ff00ff19a7 */ /* 0x0003e800081004ff */
.L_x_92:
[----:B------:R-:W2:Y:S01]  /*aab0*/  @P1 SYNCS.PHASECHK.TRANS64.TRYWAIT P0, [R3+URZ+0x40], R4 ;  /* 0x00004004030015a7 */ /* 0x000ea200080011ff */
[----:B------:R-:W-:Y:S01]  /*aac0*/  BSSY B1, `(.L_x_93) ;  /* 0x0000016000017945 */ /* 0x000fe20003800000 */
[----:B--2---:R-:W-:Y:S03]  /*aad0*/  @P1 SEL R90, RZ, 0x1, !P0 ;  /* 0x00000001ff5a1807 */ /* 0x004fe60004000000 */
[----:B------:R-:W-:Y:S05]  /*aae0*/  @!P1 BRA `(.L_x_94) ;  /* 0x00000000004c9947 */ /* 0x000fea0003800000 */
[----:B------:R-:W-:Y:S01]  /*aaf0*/  ISETP.NE.AND P0, PT, R90, RZ, PT ;  /* 0x000000ff5a00720c */ /* 0x000fe20003f05270 */
[----:B------:R-:W-:Y:S01]  /*ab00*/  BSSY B0, `(.L_x_95) ;  /* 0x000000b000007945 */ /* 0x000fe20003800000 */
[----:B------:R-:W-:Y:S11]  /*ab10*/  ISETP.NE.AND P1, PT, R92, RZ, PT ;  /* 0x000000ff5c00720c */ /* 0x000ff60003f25270 */
[----:B------:R-:W-:Y:S02]  /*ab20*/  @!UPT UIADD3 URZ, UPT, UPT, URZ, URZ, URZ ;  /* 0x000000fffffff290 */ /* 0x000fe4000fffe0ff */
[C---:B------:R-:W-:Y:S01]  /*ab30*/  @P1 IMAD R6, R91.reuse, 0x2000, R68 ;  /* 0x000020005b061824 */ /* 0x040fe200078e0244 */
[C---:B------:R-:W-:Y:S01]  /*ab40*/  @P1 LEA R4, R91.reuse, R81, 0xd ;  /* 0x000000515b041211 */ /* 0x040fe200078e68ff */
[C---:B------:R-:W-:Y:S02]  /*ab50*/  @P1 IMAD R5, R91.reuse, 0x2000, R82 ;  /* 0x000020005b051824 */ /* 0x040fe400078e0252 */
[----:B------:R-:W-:Y:S01]  /*ab60*/  @P1 IMAD R2, R91, 0x2000, R88 ;  /* 0x000020005b021824 */ /* 0x000fe200078e0258 */
[----:B------:R-:W-:Y:S06]  /*ab70*/  @P0 BRA `(.L_x_96) ;  /* 0x00000000000c0947 */ /* 0x000fec0003800000 */
[----:B-1----:R-:W-:Y:S04]  /*ab80*/  SHF.L.U32 R0, R67, 0x1f, RZ ;  /* 0x0000001f43007819 */ /* 0x002fe800000006ff */
[----:B------:R-:W1:Y:S02]  /*ab90*/  SYNCS.PHASECHK.TRANS64.TRYWAIT P0, [R3+URZ+0x40], R0 ;  /* 0x00004000030075a7 */ /* 0x000e6400080011ff */
[----:B-1----:R-:W-:Y:S05]  /*aba0*/  @!P0 BRA `(.L_x_97) ;  /* 0x0000002400ec8947 */ /* 0x002fea0003800000 */
.L_x_96:
[----:B------:R-:W-:Y:S05]  /*abb0*/  BSYNC B0 ;  /* 0x0000000000007941 */ /* 0x000fea0003800000 */
.L_x_95:
[----:B------:R-:W-:Y:S02]  /*abc0*/  ISETP.NE.AND P0, PT, R92, RZ, PT ;  /* 0x000000ff5c00720c */ /* 0x000fe40003f05270 */
[----:B------:R-:W-:Y:S11]  /*abd0*/  IADD3 R91, PT, PT, R91, 0x1, RZ ;  /* 0x000000015b5b7810 */ /* 0x000ff60007ffe0ff */
[----:B------:R2:W4:Y:S04]  /*abe0*/  @P0 LDS.128 R56, [R6] ;  /* 0x0000000006380984 */ /* 0x0005280000000c00 */
[----:B------:R2:W1:Y:S04]  /*abf0*/  @P0 LDS.128 R52, [R5+0x10] ;  /* 0x0000100005340984 */ /* 0x0004680000000c00 */
[----:B------:R2:W1:Y:S04]  /*ac00*/  @P0 LDS.128 R48, [R4+0x20] ;  /* 0x0000200004300984 */ /* 0x0004680000000c00 */
[----:B------:R2:W1:Y:S02]  /*ac10*/  @P0 LDS.128 R44, [R2+0x30] ;  /* 0x00003000022c0984 */ /* 0x0004640000000c00 */
.L_x_94:
[----:B------:R-:W-:Y:S05]  /*ac20*/  BSYNC B1 ;  /* 0x0000000000017941 */ /* 0x000fea0003800000 */
.L_x_93:
[----:B-1----:R-:W-:Y:S05]  /*ac30*/  VIADD R3, R25, 0x10 ;  /* 0x0000001019037836 */ /* 0x002fea0000000000 */
[----:B------:R-:W-:Y:S04]  /*ac40*/  SHF.R.U32.HI R3, RZ, 0x15, R3 ;  /* 0x00000015ff037819 */ /* 0x000fe80000011603 */
[----:B------:R-:W-:Y:S11]  /*ac50*/  LOP3.LUT P0, RZ, R3, 0x3, R72, 0x48, !PT ;  /* 0x0000000303ff7812 */ /* 0x000ff60007804848 */
[----:B------:R-:W-:Y:S02]  /*ac60*/  @!UPT UIADD3 URZ, UPT, UPT, URZ, URZ, URZ ;  /* 0x000000fffffff290 */ /* 0x000fe4000fffe0ff */
[----:B------:R-:W-:Y:S05]  /*ac70*/  @!P0 BRA `(.L_x_98) ;  /* 0x0000000000408947 */ /* 0x000fea0003800000 */
[----:B------:R-:W1:Y:S01]  /*ac80*/  LDCU.64 UR8, c[0x4][0x70] ;  /* 0x01000e00ff0877ac */ /* 0x000e620008000a00 */
[----:B------:R-:W-:Y:S01]  /*ac90*/  MOV R3, 0x0 ;  /* 0x0000000000037802 */ /* 0x000fe20000000f00 */
[----:B------:R-:W-:Y:S02]  /*aca0*/  HFMA2 R12, -RZ, RZ, 0, 5.9604644775390625e-08 ;  /* 0x00000001ff0c7431 */ /* 0x000fe400000001ff */
[----:B------:R-:W-:Y:S02]  /*acb0*/  IMAD.MOV.U32 R8, RZ, RZ, 0x192 ;  /* 0x00000192ff087424 */ /* 0x000fe400078e00ff */
[----:B------:R-:W-:Y:S01]  /*acc0*/  IMAD.MOV.U32 R13, RZ, RZ, RZ ;  /* 0x000000ffff0d7224 */ /* 0x000fe200078e00ff */
[----:B------:R-:W5:Y:S01]  /*acd0*/  LDCU.64 UR6, c[0x4][0x78] ;  /* 0x01000f00ff0677ac */ /* 0x000f620008000a00 */
[----:B--2---:R-:W2:Y:S01]  /*ace0*/  LDC.64 R2, c[0x4][R3] ;  /* 0x0100000003027b82 */ /* 0x004ea20000000a00 */
[----:B------:R-:W3:Y:S01]  /*acf0*/  LDCU.64 UR4, c[0x4][0x10] ;  /* 0x01000200ff0477ac */ /* 0x000ee20008000a00 */
[----:B-1----:R-:W-:Y:S01]  /*ad00*/  MOV R5, UR9 ;  /* 0x0000000900057c02 */ /* 0x002fe20008000f00 */
[----:B------:R-:W-:Y:S01]  /*ad10*/  IMAD.U32 R4, RZ, RZ, UR8 ;  /* 0x00000008ff047e24 */ /* 0x000fe2000f8e00ff */
[----:B-----5:R-:W-:Y:S01]  /*ad20*/  MOV R7, UR7 ;  /* 0x0000000700077c02 */ /* 0x020fe20008000f00 */
[----:B------:R-:W-:Y:S01]  /*ad30*/  IMAD.U32 R6, RZ, RZ, UR6 ;  /* 0x00000006ff067e24 */ /* 0x000fe2000f8e00ff */
[----:B---3--:R-:W-:Y:S01]  /*ad40*/  MOV R11, UR5 ;  /* 0x00000005000b7c02 */ /* 0x008fe20008000f00 */
[----:B------:R-:W-:Y:S02]  /*ad50*/  IMAD.U32 R10, RZ, RZ, UR4 ;  /* 0x00000004ff0a7e24 */ /* 0x000fe4000f8e00ff */
[----:B------:R-:W-:Y:S07]  /*ad60*/  LEPC R20, `(.L_x_98) ;  /* 0x000000001014794e */ /* 0x000fee0000000000 */
[----:B--2-4-:R-:W-:Y:S05]  /*ad70*/  CALL.ABS.NOINC R2 ;  /* 0x0000000002007343 */ /* 0x014fea0003c00000 */
.L_x_98:
[----:B----4-:R-:W-:Y:S01]  /*ad80*/  LOP3.LUT R20, R56, 0xffffe000, RZ, 0xc0, !PT ;  /* 0xffffe00038147812 */ /* 0x010fe200078ec0ff */
[----:B------:R-:W-:Y:S05]  /*ad90*/  WARPSYNC.ALL ;  /* 0x0000000000007948 */ /* 0x000fea0003800000 */
[----:B------:R-:W-:Y:S01]  /*ada0*/  R2UR UR4, R25 ;  /* 0x00000000190472ca */ /* 0x000fe200000e0000 */
[----:B------:R-:W1:Y:S01]  /*adb0*/  S2R R93, SR_CgaCtaId ;  /* 0x00000000005d7919 */ /* 0x000e620000008800 */
[----:B------:R-:W-:Y:S01]  /*adc0*/  LOP3.LUT R21, R57, 0xffffe000, RZ, 0xc0, !PT ;  /* 0xffffe00039157812 */ /* 0x000fe200078ec0ff */
[----:B------:R-:W-:Y:S01]  /*add0*/  IMAD.U32 R40, RZ, RZ, UR48 ;  /* 0x00000030ff287e24 */ /* 0x000fe2000f8e00ff */
[----:B------:R-:W-:Y:S01]  /*ade0*/  LOP3.LUT R41, R58, 0xffffe000, RZ, 0xc0, !PT ;  /* 0xffffe0003a297812 */ /* 0x000fe200078ec0ff */
[----:B------:R-:W-:Y:S01]  /*adf0*/  BSSY.RECONVERGENT B0, `(.L_x_99) ;  /* 0x000005d000007945 */ /* 0x000fe20003800200 */
[----:B------:R-:W-:Y:S02]  /*ae00*/  LOP3.LUT R26, R48, 0xffffe000, RZ, 0xc0, !PT ;  /* 0xffffe000301a7812 */ /* 0x000fe400078ec0ff */
[----:B------:R-:W-:Y:S02]  /*ae10*/  ISETP.NE.AND P6, PT, R87, RZ, PT ;  /* 0x000000ff5700720c */ /* 0x000fe40003fc5270 */
[----:B------:R-:W-:Y:S03]  /*ae20*/  ISETP.NE.AND P0, PT, R70, RZ, PT ;  /* 0x000000ff4600720c */ /* 0x000fe60003f05270 */
[----:B--2---:R-:W2:Y:S08]  /*ae30*/  LDTM.x16 R4, tmem[UR4+0x10] ;  /* 0x00001004000479ee */ /* 0x004eb00008240000 */
[----:B------:R-:W-:Y:S01]  /*ae40*/  @P6 LEA R40, R40, UR45, 0x3 ;  /* 0x0000002d28286c11 */ /* 0x000fe2000f8e18ff */
[C---:B--2---:R-:W-:Y:S01]  /*ae50*/  FMUL R0, R24.reuse, R4 ;  /* 0x0000000418007220 */ /* 0x044fe20000400000 */
[C---:B------:R-:W-:Y:S01]  /*ae60*/  FMUL R2, R24.reuse, R5 ;  /* 0x0000000518027220 */ /* 0x040fe20000400000 */
[C---:B------:R-:W-:Y:S01]  /*ae70*/  FMUL R3, R24.reuse, R10 ;  /* 0x0000000a18037220 */ /* 0x040fe20000400000 */
[----:B------:R-:W-:Y:S01]  /*ae80*/  FMUL R4, R24, R11 ;  /* 0x0000000b18047220 */ /* 0x000fe20000400000 */
[C---:B------:R-:W-:Y:S01]  /*ae90*/  FFMA R28, R27.reuse, R20, R0 ;  /* 0x000000141b1c7223 */ /* 0x040fe20000000000 */
[----:B------:R-:W-:Y:S01]  /*aea0*/  LOP3.LUT R20, R52, 0xffffe000, RZ, 0xc0, !PT ;  /* 0xffffe00034147812 */ /* 0x000fe200078ec0ff */
[----:B------:R-:W-:Y:S01]  /*aeb0*/  FFMA R29, R27, R21, R2 ;  /* 0x000000151b1d7223 */ /* 0x000fe20000000002 */
[----:B------:R-:W-:Y:S01]  /*aec0*/  LOP3.LUT R21, R59, 0xffffe000, RZ, 0xc0, !PT ;  /* 0xffffe0003b157812 */ /* 0x000fe200078ec0ff */
[C---:B------:R-:W-:Y:S01]  /*aed0*/  FMUL R0, R24.reuse, R6 ;  /* 0x0000000618007220 */ /* 0x040fe20000400000 */
[----:B------:R-:W-:Y:S01]  /*aee0*/  F2FP.TF32.F32.PACK_B R28, R28 ;  /* 0x0000001cff1c723e */ /* 0x000fe200024050ff */
[C---:B------:R-:W-:Y:S01]  /*aef0*/  FMUL R2, R24.reuse, R7 ;  /* 0x0000000718027220 */ /* 0x040fe20000400000 */
[----:B------:R-:W-:Y:S01]  /*af00*/  F2FP.TF32.F32.PACK_B R29, R29 ;  /* 0x0000001dff1d723e */ /* 0x000fe200024050ff */
[----:B------:R-:W-:Y:S01]  /*af10*/  FFMA R30, R27, R41, R0 ;  /* 0x000000291b1e7223 */ /* 0x000fe20000000000 */
[----:B------:R-:W-:Y:S01]  /*af20*/  LOP3.LUT R41, R55, 0xffffe000, RZ, 0xc0, !PT ;  /* 0xffffe00037297812 */ /* 0x000fe200078ec0ff */
[----:B------:R-:W-:Y:S01]  /*af30*/  FFMA R31, R27, R21, R2 ;  /* 0x000000151b1f7223 */ /* 0x000fe20000000002 */
[----:B------:R-:W-:Y:S01]  /*af40*/  LOP3.LUT R21, R53, 0xffffe000, RZ, 0xc0, !PT ;  /* 0xffffe00035157812 */ /* 0x000fe200078ec0ff */
[C---:B------:R-:W-:Y:S01]  /*af50*/  FMUL R0, R24.reuse, R8 ;  /* 0x0000000818007220 */ /* 0x040fe20000400000 */
[----:B------:R-:W-:Y:S01]  /*af60*/  F2FP.TF32.F32.PACK_B R30, R30 ;  /* 0x0000001eff1e723e */ /* 0x000fe200024050ff */
[----:B------:R-:W-:Y:S01]  /*af70*/  FMUL R2, R24, R9 ;  /* 0x0000000918027220 */ /* 0x000fe20000400000 */
[----:B------:R-:W-:Y:S01]  /*af80*/  F2FP.TF32.F32.PACK_B R31, R31 ;  /* 0x0000001fff1f723e */ /* 0x000fe200024050ff */
[C---:B------:R-:W-:Y:S01]  /*af90*/  FFMA R32, R27.reuse, R20, R0 ;  /* 0x000000141b207223 */ /* 0x040fe20000000000 */
[----:B------:R-:W-:Y:S01]  /*afa0*/  LOP3.LUT R20, R54, 0xffffe000, RZ, 0xc0, !PT ;  /* 0xffffe00036147812 */ /* 0x000fe200078ec0ff */
[----:B------:R-:W-:Y:S01]  /*afb0*/  FFMA R33, R27, R21, R2 ;  /* 0x000000151b217223 */ /* 0x000fe20000000002 */
[----:B------:R-:W-:Y:S01]  /*afc0*/  FMUL R5, R24, R12 ;  /* 0x0000000c18057220 */ /* 0x000fe20000400000 */
[----:B------:R2:W-:Y:S01]  /*afd0*/  STS.128 [R68+0x2000], R28 ;  /* 0x0020001c44007388 */ /* 0x0005e20000000c00 */
[----:B------:R-:W-:Y:S01]  /*afe0*/  LOP3.LUT R21, R49, 0xffffe000, RZ, 0xc0, !PT ;  /* 0xffffe00031157812 */ /* 0x000fe200078ec0ff */
[C---:B------:R-:W-:Y:S01]  /*aff0*/  FFMA R34, R27.reuse, R20, R3 ;  /* 0x000000141b227223 */ /* 0x040fe20000000003 */
[----:B------:R-:W-:Y:S01]  /*b000*/  LOP3.LUT R20, R50, 0xffffe000, RZ, 0xc0, !PT ;  /* 0xffffe00032147812 */ /* 0x000fe200078ec0ff */
[----:B------:R-:W-:Y:S01]  /*b010*/  FFMA R35, R27, R41, R4 ;  /* 0x000000291b237223 */ /* 0x000fe20000000004 */
[----:B------:R-:W-:Y:S01]  /*b020*/  LOP3.LUT R41, R51, 0xffffe000, RZ, 0xc0, !PT ;  /* 0xffffe00033297812 */ /* 0x000fe200078ec0ff */
        /* <DEDUP_REMOVED lines=8> */
[----:B------:R-:W-:Y:S01]  /*b0b0*/  F2FP.TF32.F32.PACK_B R35, R35 ;  /* 0x00000023ff23723e */ /* 0x000fe200024050ff */
[C---:B------:R-:W-:Y:S01]  /*b0c0*/  FFMA R38, R27.reuse, R20, R7 ;  /* 0x000000141b267223 */ /* 0x040fe20000000007 */
[----:B------:R-:W-:Y:S01]  /*b0d0*/  FFMA R39, R27, R41, R8 ;  /* 0x000000291b277223 */ /* 0x000fe20000000008 */
[----:B------:R-:W-:Y:S01]  /*b0e0*/  LOP3.LUT R20, R44, 0xffffe000, RZ, 0xc0, !PT ;  /* 0xffffe0002c147812 */ /* 0x000fe200078ec0ff */
[C---:B------:R-:W-:Y:S01]  /*b0f0*/  FMUL R9, R24.reuse, R16 ;  /* 0x0000001018097220 */ /* 0x040fe20000400000 */
[----:B------:R4:W-:Y:S01]  /*b100*/  STS.128 [R82+0x2010], R32 ;  /* 0x0020102052007388 */ /* 0x0009e20000000c00 */
[----:B------:R-:W-:Y:S01]  /*b110*/  LOP3.LUT R21, R45, 0xffffe000, RZ, 0xc0, !PT ;  /* 0xffffe0002d157812 */ /* 0x000fe200078ec0ff */
[----:B------:R-:W-:Y:S01]  /*b120*/  FMUL R10, R24, R17 ;  /* 0x00000011180a7220 */ /* 0x000fe20000400000 */
[----:B------:R-:W-:Y:S01]  /*b130*/  LOP3.LUT R26, R46, 0xffffe000, RZ, 0xc0, !PT ;  /* 0xffffe0002e1a7812 */ /* 0x000fe200078ec0ff */
[C---:B------:R-:W-:Y:S01]  /*b140*/  FMUL R11, R24.reuse, R18 ;  /* 0x00000012180b7220 */ /* 0x040fe20000400000 */
[----:B------:R-:W-:Y:S01]  /*b150*/  LOP3.LUT R41, R47, 0xffffe000, RZ, 0xc0, !PT ;  /* 0xffffe0002f297812 */ /* 0x000fe200078ec0ff */
[----:B------:R-:W-:Y:S01]  /*b160*/  FMUL R12, R24, R19 ;  /* 0x00000013180c7220 */ /* 0x000fe20000400000 */
[----:B------:R-:W-:Y:S01]  /*b170*/  F2FP.TF32.F32.PACK_B R36, R36 ;  /* 0x00000024ff24723e */ /* 0x000fe200024050ff */
[----:B------:R-:W-:Y:S01]  /*b180*/  @P6 VIADD R14, R40, 0x60 ;  /* 0x00000060280e6836 */ /* 0x000fe20000000000 */
[----:B------:R-:W-:Y:S02]  /*b190*/  F2FP.TF32.F32.PACK_B R37, R37 ;  /* 0x00000025ff25723e */ /* 0x000fe400024050ff */
[----:B------:R-:W-:Y:S01]  /*b1a0*/  F2FP.TF32.F32.PACK_B R38, R38 ;  /* 0x00000026ff26723e */ /* 0x000fe200024050ff */
[C---:B--2---:R-:W-:Y:S01]  /*b1b0*/  FFMA R28, R27.reuse, R20, R9 ;  /* 0x000000141b1c7223 */ /* 0x044fe20000000009 */
[----:B------:R-:W-:Y:S01]  /*b1c0*/  F2FP.TF32.F32.PACK_B R39, R39 ;  /* 0x00000027ff27723e */ /* 0x000fe200024050ff */
[C---:B------:R-:W-:Y:S01]  /*b1d0*/  FFMA R29, R27.reuse, R21, R10 ;  /* 0x000000151b1d7223 */ /* 0x040fe2000000000a */
[C---:B------:R-:W-:Y:S01]  /*b1e0*/  FFMA R30, R27.reuse, R26, R11 ;  /* 0x0000001a1b1e7223 */ /* 0x040fe2000000000b */
[----:B------:R-:W-:Y:S01]  /*b1f0*/  FFMA R31, R27, R41, R12 ;  /* 0x000000291b1f7223 */ /* 0x000fe2000000000c */
[----:B------:R-:W-:Y:S01]  /*b200*/  F2FP.TF32.F32.PACK_B R28, R28 ;  /* 0x0000001cff1c723e */ /* 0x000fe200024050ff */
[----:B------:R4:W-:Y:S01]  /*b210*/  STS.128 [R81+0x2020], R36 ;  /* 0x0020202451007388 */ /* 0x0009e20000000c00 */
[----:B------:R-:W-:Y:S02]  /*b220*/  F2FP.TF32.F32.PACK_B R29, R29 ;  /* 0x0000001dff1d723e */ /* 0x000fe400024050ff */
[----:B------:R-:W-:Y:S02]  /*b230*/  F2FP.TF32.F32.PACK_B R30, R30 ;  /* 0x0000001eff1e723e */ /* 0x000fe400024050ff */
[----:B------:R-:W-:Y:S02]  /*b240*/  F2FP.TF32.F32.PACK_B R31, R31 ;  /* 0x0000001fff1f723e */ /* 0x000fe400024050ff */
[----:B------:R-:W-:Y:S02]  /*b250*/  LEA R40, R91, UR45, 0x3 ;  /* 0x0000002d5b287c11 */ /* 0x000fe4000f8e18ff */
[----:B------:R-:W-:Y:S01]  /*b260*/  @P6 SHF.L.U32 R3, R67, 0x1f, RZ ;  /* 0x0000001f43036819 */ /* 0x000fe200000006ff */
[----:B------:R4:W-:Y:S01]  /*b270*/  STS.128 [R88+0x2030], R28 ;  /* 0x0020301c58007388 */ /* 0x0009e20000000c00 */
[----:B-1----:R-:W-:Y:S01]  /*b280*/  @P6 PRMT R14, R93, 0x654, R14 ;  /* 0x000006545d0e6816 */ /* 0x002fe2000000000e */
[----:B------:R-:W-:Y:S01]  /*b290*/  @!PT LDS RZ, [RZ] ;  /* 0x00000000fffff984 */ /* 0x000fe20000000800 */
[----:B------:R-:W-:Y:S01]  /*b2a0*/  @!PT LDS RZ, [RZ] ;  /* 0x00000000fffff984 */ /* 0x000fe20000000800 */
[----:B------:R-:W-:Y:S01]  /*b2b0*/  @!PT LDS RZ, [RZ] ;  /* 0x00000000fffff984 */ /* 0x000fe20000000800 */
[----:B------:R-:W-:Y:S01]  /*b2c0*/  @!PT LDS RZ, [RZ] ;  /* 0x00000000fffff984 */ /* 0x000fe20000000800 */
[----:B------:R1:W-:Y:S06]  /*b2d0*/  MEMBAR.ALL.CTA ;  /* 0x0000000000007992 */ /* 0x0003ec0000008000 */
[----:B-1----:R-:W1:Y:S02]  /*b2e0*/  FENCE.VIEW.ASYNC.S ;  /* 0x00000000000073c6 */ /* 0x002e640000000000 */
[----:B-1----:R-:W-:Y:S06]  /*b2f0*/  BAR.SYNC.DEFER_BLOCKING 0x1, 0x80 ;  /* 0x0042000000007b1d */ /* 0x002fec0000010000 */
[----:B------:R-:W-:Y:S05]  /*b300*/  @P0 BRA `(.L_x_100) ;  /* 0x00000000002c0947 */ /* 0x000fea0003800000 */
[----:B------:R-:W1:Y:S01]  /*b310*/  LDCU.64 UR6, c[0x0][0x348] ;  /* 0x00006900ff0677ac */ /* 0x000e620008000a00 */
[----:B------:R-:W-:Y:S02]  /*b320*/  R2UR UR10, R85 ;  /* 0x00000000550a72ca */ /* 0x000fe400000e0000 */
[----:B------:R-:W-:Y:S01]  /*b330*/  R2UR UR11, R83 ;  /* 0x00000000530b72ca */ /* 0x000fe200000e0000 */
[----:B------:R-:W-:Y:S01]  /*b340*/  UIADD3 UR9, UPT, UPT, UR41, 0x10, URZ ;  /* 0x0000001029097890 */ /* 0x000fe2000fffe0ff */
[----:B------:R-:W-:Y:S01]  /*b350*/  R2UR UR12, R84 ;  /* 0x00000000540c72ca */ /* 0x000fe200000e0000 */
[----:B------:R-:W-:Y:S02]  /*b360*/  UIADD3 UR8, UPT, UPT, UR45, 0x2200, URZ ;  /* 0x000022002d087890 */ /* 0x000fe4000fffe0ff */
[----:B-1----:R-:W-:Y:S04]  /*b370*/  UIADD3 UR4, UP0, UPT, UR6, 0x680, URZ ;  /* 0x0000068006047890 */ /* 0x002fe8000ff1e0ff */
[----:B------:R-:W-:Y:S09]  /*b380*/  UIADD3.X UR5, UPT, UPT, URZ, UR7, URZ, UP0, !UPT ;  /* 0x00000007ff057290 */ /* 0x000ff200087fe4ff */
[----:B------:R1:W-:Y:S01]  /*b390*/  UTMASTG.4D.IM2COL [UR8], [UR4] ;  /* 0x00000008040073b5 */ /* 0x0003e20008058000 */
[----:B------:R0:W-:Y:S01]  /*b3a0*/  UTMACMDFLUSH ;  /* 0x00000000000079b7 */ /* 0x0001e20000000000 */
[----:B-1----:R-:W-:Y:S04]  /*b3b0*/  DEPBAR.LE SB0, 0x1 ;  /* 0x000080400000791a */ /* 0x002fe80000000000 */
.L_x_100:
[----:B------:R-:W-:Y:S05]  /*b3c0*/  BSYNC.RECONVERGENT B0 ;  /* 0x0000000000007941 */ /* 0x000fea0003800200 */
.L_x_99:
[----:B------:R-:W-:Y:S01]  /*b3d0*/  BAR.SYNC.DEFER_BLOCKING 0x1, 0x80 ;  /* 0x0042000000007b1d */ /* 0x000fe20000010000 */
[----:B------:R-:W-:Y:S04]  /*b3e0*/  UIADD3 UR4, UPT, UPT, UR48, 0x1, URZ ;  /* 0x0000000130047890 */ /* 0x000fe8000fffe0ff */
[----:B------:R-:W-:Y:S04]  /*b3f0*/  UISETP.NE.AND UP0, UPT, UR4, 0x4, UPT ;  /* 0x000000040400788c */ /* 0x000fe8000bf05270 */
[----:B------:R-:W-:Y:S01]  /*b400*/  USEL UR40, UR4, URZ, UP0 ;  /* 0x000000ff04287287 */ /* 0x000fe20008000000 */
[----:B------:R1:W-:Y:S01]  /*b410*/  @P6 SYNCS.ARRIVE.TRANS64.RED.A1T0 RZ, [R14+URZ], RZ ;  /* 0x000000ff0eff69a7 */ /* 0x0003e200081004ff */
[----:B------:R-:W-:Y:S01]  /*b420*/  BSSY B1, `(.L_x_101) ;  /* 0x0000017000017945 */ /* 0x000fe20003800000 */
[----:B------:R-:W2:Y:S02]  /*b430*/  @P6 SYNCS.PHASECHK.TRANS64.TRYWAIT P0, [R40+URZ+0x40], R3 ;  /* 0x00004003280065a7 */ /* 0x000ea400080011ff */
[----:B--2---:R-:W-:Y:S01]  /*b440*/  @P6 SEL R90, RZ, 0x1, !P0 ;  /* 0x00000001ff5a6807 */ /* 0x004fe20004000000 */
[----:B-1----:R-:W-:Y:S06]  /*b450*/  @!P6 BRA `(.L_x_102) ;  /* 0x00000000004ce947 */ /* 0x002fec0003800000 */
        /* <DEDUP_REMOVED lines=9> */
[----:B------:R-:W-:Y:S04]  /*b4f0*/  SHF.L.U32 R5, R67, 0x1f, RZ ;  /* 0x0000001f43057819 */ /* 0x000fe800000006ff */
[----:B------:R-:W1:Y:S02]  /*b500*/  SYNCS.PHASECHK.TRANS64.TRYWAIT P0, [R40+URZ+0x40], R5 ;  /* 0x00004005280075a7 */ /* 0x000e6400080011ff */
[----:B-1----:R-:W-:Y:S05]  /*b510*/  @!P0 BRA `(.L_x_105) ;  /* 0x0000001c00a48947 */ /* 0x002fea0003800000 */
.L_x_104:
[----:B------:R-:W-:Y:S05]  /*b520*/  BSYNC B0 ;  /* 0x0000000000007941 */ /* 0x000fea0003800000 */
.L_x_103:
[----:B------:R-:W-:Y:S02]  /*b530*/  ISETP.NE.AND P0, PT, R92, RZ, PT ;  /* 0x000000ff5c00720c */ /* 0x000fe40003f05270 */
[----:B------:R-:W-:Y:S11]  /*b540*/  IADD3 R91, PT, PT, R91, 0x1, RZ ;  /* 0x000000015b5b7810 */ /* 0x000ff60007ffe0ff */
[----:B------:R2:W1:Y:S04]  /*b550*/  @P0 LDS.128 R56, [R4] ;  /* 0x0000000004380984 */ /* 0x0004680000000c00 */
[----:B------:R2:W1:Y:S04]  /*b560*/  @P0 LDS.128 R52, [R3+0x10] ;  /* 0x0000100003340984 */ /* 0x0004680000000c00 */
[----:B------:R2:W1:Y:S04]  /*b570*/  @P0 LDS.128 R48, [R2+0x20] ;  /* 0x0000200002300984 */ /* 0x0004680000000c00 */
[----:B------:R2:W1:Y:S02]  /*b580*/  @P0 LDS.128 R44, [R0+0x30] ;  /* 0x00003000002c0984 */ /* 0x0004640000000c00 */
.L_x_102:
[----:B------:R-:W-:Y:S05]  /*b590*/  BSYNC B1 ;  /* 0x0000000000017941 */ /* 0x000fea0003800000 */
.L_x_101:
[----:B--2---:R-:W-:Y:S05]  /*b5a0*/  VIADD R3, R25, 0x20 ;  /* 0x0000002019037836 */ /* 0x004fea0000000000 */
        /* <DEDUP_REMOVED lines=9> */
[----:B------:R-:W2:Y:S01]  /*b640*/  LDCU.64 UR6, c[0x4][0x78] ;  /* 0x01000f00ff0677ac */ /* 0x000ea20008000a00 */
[----:B------:R-:W3:Y:S01]  /*b650*/  LDC.64 R2, c[0x4][R3] ;  /* 0x0100000003027b82 */ /* 0x000ee20000000a00 */
[----:B------:R-:W5:Y:S01]  /*b660*/  LDCU.64 UR4, c[0x4][0x10] ;  /* 0x01000200ff0477ac */ /* 0x000f620008000a00 */
[----:B-1----:R-:W-:Y:S01]  /*b670*/  MOV R5, UR9 ;  /* 0x0000000900057c02 */ /* 0x002fe20008000f00 */
[----:B------:R-:W-:Y:S01]  /*b680*/  IMAD.U32 R4, RZ, RZ, UR8 ;  /* 0x00000008ff047e24 */ /* 0x000fe2000f8e00ff */
[----:B--2---:R-:W-:Y:S01]  /*b690*/  MOV R7, UR7 ;  /* 0x0000000700077c02 */ /* 0x004fe20008000f00 */
[----:B------:R-:W-:Y:S01]  /*b6a0*/  IMAD.U32 R6, RZ, RZ, UR6 ;  /* 0x00000006ff067e24 */ /* 0x000fe2000f8e00ff */
[----:B-----5:R-:W-:Y:S01]  /*b6b0*/  MOV R11, UR5 ;  /* 0x00000005000b7c02 */ /* 0x020fe20008000f00 */
[----:B------:R-:W-:Y:S02]  /*b6c0*/  IMAD.U32 R10, RZ, RZ, UR4 ;  /* 0x00000004ff0a7e24 */ /* 0x000fe4000f8e00ff */
[----:B------:R-:W-:Y:S07]  /*b6d0*/  LEPC R20, `(.L_x_106) ;  /* 0x000000001014794e */ /* 0x000fee0000000000 */
[----:B---34-:R-:W-:Y:S05]  /*b6e0*/  CALL.ABS.NOINC R2 ;  /* 0x0000000002007343 */ /* 0x018fea0003c00000 */
.L_x_106:
[----:B-1----:R-:W-:Y:S01]  /*b6f0*/  LOP3.LUT R20, R56, 0xffffe000, RZ, 0xc0, !PT ;  /* 0xffffe00038147812 */ /* 0x002fe200078ec0ff */
[----:B------:R-:W-:Y:S05]  /*b700*/  WARPSYNC.ALL ;  /* 0x0000000000007948 */ /* 0x000fea0003800000 */
[----:B------:R-:W-:Y:S01]  /*b710*/  R2UR UR4, R25 ;  /* 0x00000000190472ca */ /* 0x000fe200000e0000 */
[----:B------:R-:W-:Y:S01]  /*b720*/  BSSY.RECONVERGENT B0, `(.L_x_107) ;  /* 0x0000060000007945 */ /* 0x000fe20003800200 */
[----:B------:R-:W-:Y:S02]  /*b730*/  LOP3.LUT R21, R57, 0xffffe000, RZ, 0xc0, !PT ;  /* 0xffffe00039157812 */ /* 0x000fe400078ec0ff */
[----:B------:R-:W-:Y:S02]  /*b740*/  LOP3.LUT R41, R58, 0xffffe000, RZ, 0xc0, !PT ;  /* 0xffffe0003a297812 */ /* 0x000fe400078ec0ff */
[----:B------:R-:W-:Y:S02]  /*b750*/  LOP3.LUT R26, R54, 0xffffe000, RZ, 0xc0, !PT ;  /* 0xffffe000361a7812 */ /* 0x000fe400078ec0ff */
[----:B------:R-:W-:Y:S02]  /*b760*/  LOP3.LUT R40, R50, 0xffffe000, RZ, 0xc0, !PT ;  /* 0xffffe00032287812 */ /* 0x000fe400078ec0ff */
[----:B------:R-:W-:Y:S02]  /*b770*/  ISETP.NE.AND P6, PT, R87, RZ, PT ;  /* 0x000000ff5700720c */ /* 0x000fe40003fc5270 */
[----:B------:R-:W-:Y:S01]  /*b780*/  ISETP.NE.AND P0, PT, R70, RZ, PT ;  /* 0x000000ff4600720c */ /* 0x000fe20003f05270 */
[----:B------:R-:W1:Y:S02]  /*b790*/  LDTM.x16 R4, tmem[UR4+0x20] ;  /* 0x00002004000479ee */ /* 0x000e640008240000 */
[C---:B-1----:R-:W-:Y:S01]  /*b7a0*/  FMUL R0, R24.reuse, R4 ;  /* 0x0000000418007220 */ /* 0x042fe20000400000 */
[C---:B------:R-:W-:Y:S01]  /*b7b0*/  FMUL R2, R24.reuse, R5 ;  /* 0x0000000518027220 */ /* 0x040fe20000400000 */
[C---:B------:R-:W-:Y:S01]  /*b7c0*/  FMUL R3, R24.reuse, R10 ;  /* 0x0000000a18037220 */ /* 0x040fe20000400000 */
[----:B------:R-:W-:Y:S01]  /*b7d0*/  FMUL R4, R24, R11 ;  /* 0x0000000b18047220 */ /* 0x000fe20000400000 */
[C---:B----4-:R-:W-:Y:S01]  /*b7e0*/  FFMA R28, R27.reuse, R20, R0 ;  /* 0x000000141b1c7223 */ /* 0x050fe20000000000 */
        /* <DEDUP_REMOVED lines=15> */
[----:B------:R-:W-:Y:S01]  /*b8e0*/  FFMA R32, R27, R20, R0 ;  /* 0x000000141b207223 */ /* 0x000fe20000000000 */
[----:B------:R-:W-:Y:S01]  /*b8f0*/  LOP3.LUT R20, R55, 0xffffe000, RZ, 0xc0, !PT ;  /* 0xffffe00037147812 */ /* 0x000fe200078ec0ff */
[C---:B------:R-:W-:Y:S01]  /*b900*/  FFMA R33, R27.reuse, R41, R2 ;  /* 0x000000291b217223 */ /* 0x040fe20000000002 */
[C---:B------:R-:W-:Y:S01]  /*b910*/  FFMA R34, R27.reuse, R26, R3 ;  /* 0x0000001a1b227223 */ /* 0x040fe20000000003 */
[----:B------:R1:W-:Y:S01]  /*b920*/  STS.128 [R68+0x4000], R28 ;  /* 0x0040001c44007388 */ /* 0x0003e20000000c00 */
        /* <DEDUP_REMOVED lines=16> */
[----:B------:R2:W-:Y:S01]  /*ba30*/  STS.128 [R82+0x4010], R32 ;  /* 0x0040102052007388 */ /* 0x0005e20000000c00 */
        /* <DEDUP_REMOVED lines=8> */
[----:B------:R-:W-:Y:S01]  /*bac0*/  IMAD.U32 R3, RZ, RZ, UR40 ;  /* 0x00000028ff037e24 */ /* 0x000fe2000f8e00ff */
[----:B------:R-:W-:Y:S02]  /*bad0*/  F2FP.TF32.F32.PACK_B R37, R37 ;  /* 0x00000025ff25723e */ /* 0x000fe400024050ff */
[----:B------:R-:W-:Y:S02]  /*bae0*/  F2FP.TF32.F32.PACK_B R38, R38 ;  /* 0x00000026ff26723e */ /* 0x000fe400024050ff */
[----:B------:R-:W-:Y:S01]  /*baf0*/  F2FP.TF32.F32.PACK_B R39, R39 ;  /* 0x00000027ff27723e */ /* 0x000fe200024050ff */
[C---:B-1----:R-:W-:Y:S01]  /*bb00*/  FFMA R28, R27.reuse, R20, R9 ;  /* 0x000000141b1c7223 */ /* 0x042fe20000000009 */
[C---:B------:R-:W-:Y:S01]  /*bb10*/  FFMA R29, R27.reuse, R21, R10 ;  /* 0x000000151b1d7223 */ /* 0x040fe2000000000a */
[C---:B------:R-:W-:Y:S01]  /*bb20*/  FFMA R30, R27.reuse, R26, R11 ;  /* 0x0000001a1b1e7223 */ /* 0x040fe2000000000b */
[----:B------:R-:W-:Y:S01]  /*bb30*/  FFMA R31, R27, R41, R12 ;  /* 0x000000291b1f7223 */ /* 0x000fe2000000000c */
[----:B------:R2:W-:Y:S01]  /*bb40*/  STS.128 [R81+0x4020], R36 ;  /* 0x0040202451007388 */ /* 0x0005e20000000c00 */
[----:B------:R-:W-:Y:S02]  /*bb50*/  F2FP.TF32.F32.PACK_B R28, R28 ;  /* 0x0000001cff1c723e */ /* 0x000fe400024050ff */
[----:B------:R-:W-:Y:S02]  /*bb60*/  F2FP.TF32.F32.PACK_B R29, R29 ;  /* 0x0000001dff1d723e */ /* 0x000fe400024050ff */
[----:B------:R-:W-:Y:S02]  /*bb70*/  F2FP.TF32.F32.PACK_B R30, R30 ;  /* 0x0000001eff1e723e */ /* 0x000fe400024050ff */
[----:B------:R-:W-:Y:S02]  /*bb80*/  F2FP.TF32.F32.PACK_B R31, R31 ;  /* 0x0000001fff1f723e */ /* 0x000fe400024050ff */
[----:B------:R-:W-:Y:S02]  /*bb90*/  @P6 LEA R3, R3, UR45, 0x3 ;  /* 0x0000002d03036c11 */ /* 0x000fe4000f8e18ff */
[----:B------:R-:W-:Y:S01]  /*bba0*/  @P6 SHF.L.U32 R16, R67, 0x1f, RZ ;  /* 0x0000001f43106819 */ /* 0x000fe200000006ff */
[----:B------:R2:W-:Y:S02]  /*bbb0*/  STS.128 [R88+0x4030], R28 ;  /* 0x0040301c58007388 */ /* 0x0005e40000000c00 */
[----:B------:R-:W-:Y:S01]  /*bbc0*/  @P6 VIADD R14, R3, 0x60 ;  /* 0x00000060030e6836 */ /* 0x000fe20000000000 */
[----:B------:R-:W-:Y:S04]  /*bbd0*/  LEA R3, R91, UR45, 0x3 ;  /* 0x0000002d5b037c11 */ /* 0x000fe8000f8e18ff */
[----:B------:R-:W-:Y:S01]  /*bbe0*/  @P6 PRMT R14, R93, 0x654, R14 ;  /* 0x000006545d0e6816 */ /* 0x000fe2000000000e */
        /* <DEDUP_REMOVED lines=19> */
.L_x_108:
[----:B------:R-:W-:Y:S05]  /*bd20*/  BSYNC.RECONVERGENT B0 ;  /* 0x0000000000007941 */ /* 0x000fea0003800200 */
.L_x_107:
[----:B------:R-:W-:Y:S01]  /*bd30*/  BAR.SYNC.DEFER_BLOCKING 0x1, 0x80 ;  /* 0x0042000000007b1d */ /* 0x000fe20000010000 */
[----:B------:R-:W-:Y:S04]  /*bd40*/  UIADD3 UR4, UPT, UPT, UR40, 0x1, URZ ;  /* 0x0000000128047890 */ /* 0x000fe8000fffe0ff */
[----:B------:R-:W-:Y:S04]  /*bd50*/  UISETP.NE.AND UP0, UPT, UR4, 0x4, UPT ;  /* 0x000000040400788c */ /* 0x000fe8000bf05270 */
[----:B------:R-:W-:Y:S01]  /*bd60*/  USEL UR48, UR4, URZ, UP0 ;  /* 0x000000ff04307287 */ /* 0x000fe20008000000 */
[----:B------:R1:W-:Y:S01]  /*bd70*/  @P6 SYNCS.ARRIVE.TRANS64.RED.A1T0 RZ, [R14+URZ], RZ ;  /* 0x000000ff0eff69a7 */ /* 0x0003e200081004ff */
[----:B------:R-:W-:Y:S01]  /*bd80*/  BSSY B1, `(.L_x_109) ;  /* 0x0000017000017945 */ /* 0x000fe20003800000 */
[----:B------:R-:W4:Y:S02]  /*bd90*/  @P6 SYNCS.PHASECHK.TRANS64.TRYWAIT P0, [R3+URZ+0x40], R16 ;  /* 0x00004010030065a7 */ /* 0x000f2400080011ff */
[----:B----4-:R-:W-:Y:S01]  /*bda0*/  @P6 SEL R90, RZ, 0x1, !P0 ;  /* 0x00000001ff5a6807 */ /* 0x010fe20004000000 */
        /* <DEDUP_REMOVED lines=13> */
.L_x_112:
[----:B------:R-:W-:Y:S05]  /*be80*/  BSYNC B0 ;  /* 0x0000000000007941 */ /* 0x000fea0003800000 */
.L_x_111:
[----:B------:R-:W-:Y:S11]  /*be90*/  ISETP.NE.AND P0, PT, R92, RZ, PT ;  /* 0x000000ff5c00720c */ /* 0x000ff60003f05270 */
[----:B------:R-:W-:Y:S02]  /*bea0*/  @!UPT UIADD3 URZ, UPT, UPT, URZ, URZ, URZ ;  /* 0x000000fffffff290 */ /* 0x000fe4000fffe0ff */
[----:B------:R4:W1:Y:S04]  /*beb0*/  @P0 LDS.128 R56, [R4] ;  /* 0x0000000004380984 */ /* 0x0008680000000c00 */
[----:B------:R4:W1:Y:S04]  /*bec0*/  @P0 LDS.128 R52, [R2+0x10] ;  /* 0x0000100002340984 */ /* 0x0008680000000c00 */
[----:B------:R4:W1:Y:S04]  /*bed0*/  @P0 LDS.128 R48, [R0+0x20] ;  /* 0x0000200000300984 */ /* 0x0008680000000c00 */
[----:B------:R4:W1:Y:S02]  /*bee0*/  @P0 LDS.128 R44, [R91+0x30] ;  /* 0x000030005b2c0984 */ /* 0x0008640000000c00 */
.L_x_110:
[----:B------:R-:W-:Y:S05]  /*bef0*/  BSYNC B1 ;  /* 0x0000000000017941 */ /* 0x000fea0003800000 */
.L_x_109:
        /* <DEDUP_REMOVED lines=11> */
[----:B----4-:R-:W4:Y:S01]  /*bfb0*/  LDC.64 R2, c[0x4][R3] ;  /* 0x0100000003027b82 */ /* 0x010f220000000a00 */
[----:B------:R-:W2:Y:S01]  /*bfc0*/  LDCU.64 UR4, c[0x4][0x10] ;  /* 0x01000200ff0477ac */ /* 0x000ea20008000a00 */
[----:B-1----:R-:W-:Y:S01]  /*bfd0*/  MOV R5, UR9 ;  /* 0x0000000900057c02 */ /* 0x002fe20008000f00 */
[----:B------:R-:W-:Y:S01]  /*bfe0*/  IMAD.U32 R4, RZ, RZ, UR8 ;  /* 0x00000008ff047e24 */ /* 0x000fe2000f8e00ff */
[----:B-----5:R-:W-:Y:S01]  /*bff0*/  MOV R7, UR7 ;  /* 0x0000000700077c02 */ /* 0x020fe20008000f00 */
[----:B------:R-:W-:Y:S01]  /*c000*/  IMAD.U32 R6, RZ, RZ, UR6 ;  /* 0x00000006ff067e24 */ /* 0x000fe2000f8e00ff */
[----:B--2---:R-:W-:Y:S01]  /*c010*/  MOV R11, UR5 ;  /* 0x00000005000b7c02 */ /* 0x004fe20008000f00 */
[----:B------:R-:W-:Y:S02]  /*c020*/  IMAD.U32 R10, RZ, RZ, UR4 ;  /* 0x00000004ff0a7e24 */ /* 0x000fe4000f8e00ff */
[----:B------:R-:W-:Y:S07]  /*c030*/  LEPC R20, `(.L_x_114) ;  /* 0x000000001014794e */ /* 0x000fee0000000000 */
[----:B---34-:R-:W-:Y:S05]  /*c040*/  CALL.ABS.NOINC R2 ;  /* 0x0000000002007343 */ /* 0x018fea0003c00000 */
.L_x_114:
[----:B------:R-:W-:Y:S01]  /*c050*/  ISETP.NE.AND P0, PT, R70, RZ, PT ;  /* 0x000000ff4600720c */ /* 0x000fe20003f05270 */
[----:B------:R-:W-:Y:S05]  /*c060*/  WARPSYNC.ALL ;  /* 0x0000000000007948 */ /* 0x000fea0003800000 */
[----:B------:R-:W-:Y:S01]  /*c070*/  R2UR UR4, R25 ;  /* 0x00000000190472ca */ /* 0x000fe200000e0000 */
[----:B------:R-:W1:Y:S01]  /*c080*/  S2UR UR5, SR_CgaCtaId ;  /* 0x00000000000579c3 */ /* 0x000e620000008800 */
[----:B----4-:R-:W-:Y:S01]  /*c090*/  LOP3.LUT R0, R56, 0xffffe000, RZ, 0xc0, !PT ;  /* 0xffffe00038007812 */ /* 0x010fe200078ec0ff */
[----:B------:R-:W-:Y:S01]  /*c0a0*/  BSSY.RECONVERGENT B0, `(.L_x_115) ;  /* 0x000005d000007945 */ /* 0x000fe20003800200 */
[----:B------:R-:W-:Y:S02]  /*c0b0*/  LOP3.LUT R2, R57, 0xffffe000, RZ, 0xc0, !PT ;  /* 0xffffe00039027812 */ /* 0x000fe400078ec0ff */
[----:B------:R-:W-:Y:S02]  /*c0c0*/  LOP3.LUT R3, R58, 0xffffe000, RZ, 0xc0, !PT ;  /* 0xffffe0003a037812 */ /* 0x000fe400078ec0ff */
[----:B------:R-:W-:Y:S02]  /*c0d0*/  LOP3.LUT R20, R59, 0xffffe000, RZ, 0xc0, !PT ;  /* 0xffffe0003b147812 */ /* 0x000fe400078ec0ff */
[----:B------:R-:W-:Y:S02]  /*c0e0*/  LOP3.LUT R21, R52, 0xffffe000, RZ, 0xc0, !PT ;  /* 0xffffe00034157812 */ /* 0x000fe400078ec0ff */
[----:B------:R-:W-:Y:S01]  /*c0f0*/  LOP3.LUT R26, R53, 0xffffe000, RZ, 0xc0, !PT ;  /* 0xffffe000351a7812 */ /* 0x000fe200078ec0ff */
[----:B------:R-:W4:Y:S01]  /*c100*/  LDTM.x16 R4, tmem[UR4+0x30] ;  /* 0x00003004000479ee */ /* 0x000f220008240000 */
[----:B------:R-:W-:Y:S01]  /*c110*/  R2UR UR4, R89 ;  /* 0x00000000590472ca */ /* 0x000fe200000e0000 */
[----:B------:R-:W-:Y:S01]  /*c120*/  NOP ;  /* 0x0000000000007918 */ /* 0x000fe20000000000 */
[----:B--2---:R-:W-:Y:S02]  /*c130*/  LOP3.LUT R29, R54, 0xffffe000, RZ, 0xc0, !PT ;  /* 0xffffe000361d7812 */ /* 0x004fe400078ec0ff */
[----:B------:R-:W-:Y:S02]  /*c140*/  LOP3.LUT R28, R55, 0xffffe000, RZ, 0xc0, !PT ;  /* 0xffffe000371c7812 */ /* 0x000fe400078ec0ff */
[----:B------:R-:W-:Y:S02]  /*c150*/  LOP3.LUT R31, R48, 0xffffe000, RZ, 0xc0, !PT ;  /* 0xffffe000301f7812 */ /* 0x000fe400078ec0ff */
[----:B------:R-:W-:Y:S02]  /*c160*/  LOP3.LUT R30, R49, 0xffffe000, RZ, 0xc0, !PT ;  /* 0xffffe000311e7812 */ /* 0x000fe400078ec0ff */
[----:B------:R-:W-:Y:S02]  /*c170*/  LOP3.LUT R33, R50, 0xffffe000, RZ, 0xc0, !PT ;  /* 0xffffe00032217812 */ /* 0x000fe400078ec0ff */
[----:B------:R-:W-:Y:S01]  /*c180*/  LOP3.LUT R32, R51, 0xffffe000, RZ, 0xc0, !PT ;  /* 0xffffe00033207812 */ /* 0x000fe200078ec0ff */
[----:B------:R-:W-:Y:S01]  /*c190*/  UIADD3 UR4, UPT, UPT, UR4, 0xb0, URZ ;  /* 0x000000b004047890 */ /* 0x000fe2000fffe0ff */
[----:B------:R-:W-:Y:S02]  /*c1a0*/  LOP3.LUT R35, R44, 0xffffe000, RZ, 0xc0, !PT ;  /* 0xffffe0002c237812 */ /* 0x000fe400078ec0ff */
[----:B------:R-:W-:Y:S02]  /*c1b0*/  LOP3.LUT R34, R45, 0xffffe000, RZ, 0xc0, !PT ;  /* 0xffffe0002d227812 */ /* 0x000fe400078ec0ff */
[----:B------:R-:W-:Y:S02]  /*c1c0*/  LOP3.LUT R37, R46, 0xffffe000, RZ, 0xc0, !PT ;  /* 0xffffe0002e257812 */ /* 0x000fe400078ec0ff */
[----:B------:R-:W-:Y:S01]  /*c1d0*/  LOP3.LUT R36, R47, 0xffffe000, RZ, 0xc0, !PT ;  /* 0xffffe0002f247812 */ /* 0x000fe200078ec0ff */
[C---:B----4-:R-:W-:Y:S01]  /*c1e0*/  FMUL R4, R24.reuse, R4 ;  /* 0x0000000418047220 */ /* 0x050fe20000400000 */
[C---:B------:R-:W-:Y:S01]  /*c1f0*/  FMUL R5, R24.reuse, R5 ;  /* 0x0000000518057220 */ /* 0x040fe20000400000 */
[C---:B------:R-:W-:Y:S01]  /*c200*/  FMUL R6, R24.reuse, R6 ;  /* 0x0000000618067220 */ /* 0x040fe20000400000 */
[C---:B------:R-:W-:Y:S01]  /*c210*/  FMUL R7, R24.reuse, R7 ;  /* 0x0000000718077220 */ /* 0x040fe20000400000 */
[C---:B------:R-:W-:Y:S01]  /*c220*/  FFMA R4, R27.reuse, R0, R4 ;  /* 0x000000001b047223 */ /* 0x040fe20000000004 */
[C---:B------:R-:W-:Y:S01]  /*c230*/  FFMA R5, R27.reuse, R2, R5 ;  /* 0x000000021b057223 */ /* 0x040fe20000000005 */
[C---:B------:R-:W-:Y:S01]  /*c240*/  FFMA R6, R27.reuse, R3, R6 ;  /* 0x000000031b067223 */ /* 0x040fe20000000006 */
[C---:B------:R-:W-:Y:S01]  /*c250*/  FFMA R7, R27.reuse, R20, R7 ;  /* 0x000000141b077223 */ /* 0x040fe20000000007 */
[----:B-1----:R-:W-:Y:S01]  /*c260*/  UPRMT UR4, UR5, 0x654, UR4 ;  /* 0x0000065405047896 */ /* 0x002fe20008000004 */
[C---:B------:R-:W-:Y:S01]  /*c270*/  FMUL R8, R24.reuse, R8 ;  /* 0x0000000818087220 */ /* 0x040fe20000400000 */
[C---:B------:R-:W-:Y:S01]  /*c280*/  FMUL R9, R24.reuse, R9 ;  /* 0x0000000918097220 */ /* 0x040fe20000400000 */
[C---:B------:R-:W-:Y:S01]  /*c290*/  FMUL R10, R24.reuse, R10 ;  /* 0x0000000a180a7220 */ /* 0x040fe20000400000 */
[C---:B------:R-:W-:Y:S01]  /*c2a0*/  FMUL R11, R24.reuse, R11 ;  /* 0x0000000b180b7220 */ /* 0x040fe20000400000 */
[----:B------:R-:W-:Y:S01]  /*c2b0*/  F2FP.TF32.F32.PACK_B R4, R4 ;  /* 0x00000004ff04723e */ /* 0x000fe200024050ff */
[C---:B------:R-:W-:Y:S01]  /*c2c0*/  FFMA R8, R27.reuse, R21, R8 ;  /* 0x000000151b087223 */ /* 0x040fe20000000008 */
[----:B------:R-:W-:Y:S01]  /*c2d0*/  F2FP.TF32.F32.PACK_B R5, R5 ;  /* 0x00000005ff05723e */ /* 0x000fe200024050ff */
[C---:B------:R-:W-:Y:S01]  /*c2e0*/  FFMA R9, R27.reuse, R26, R9 ;  /* 0x0000001a1b097223 */ /* 0x040fe20000000009 */
[----:B------:R-:W-:Y:S01]  /*c2f0*/  F2FP.TF32.F32.PACK_B R6, R6 ;  /* 0x00000006ff06723e */ /* 0x000fe200024050ff */
[C---:B------:R-:W-:Y:S01]  /*c300*/  FFMA R10, R27.reuse, R29, R10 ;  /* 0x0000001d1b0a7223 */ /* 0x040fe2000000000a */
[----:B------:R-:W-:Y:S01]  /*c310*/  F2FP.TF32.F32.PACK_B R7, R7 ;  /* 0x00000007ff07723e */ /* 0x000fe200024050ff */
[C---:B------:R-:W-:Y:S01]  /*c320*/  FFMA R11, R27.reuse, R28, R11 ;  /* 0x0000001c1b0b7223 */ /* 0x040fe2000000000b */
[C---:B------:R-:W-:Y:S01]  /*c330*/  FMUL R12, R24.reuse, R12 ;  /* 0x0000000c180c7220 */ /* 0x040fe20000400000 */
[----:B------:R-:W-:Y:S01]  /*c340*/  SYNCS.ARRIVE.TRANS64.RED.A1T0 RZ, [UR4], RZ ;  /* 0x000000ffffff79a7 */ /* 0x000fe20008100404 */
[----:B------:R-:W-:Y:S01]  /*c350*/  F2FP.TF32.F32.PACK_B R8, R8 ;  /* 0x00000008ff08723e */ /* 0x000fe200024050ff */
[----:B------:R1:W-:Y:S01]  /*c360*/  STS.128 [R68+0x6000], R4 ;  /* 0x0060000444007388 */ /* 0x0003e20000000c00 */
        /* <DEDUP_REMOVED lines=9> */
[C---:B------:R-:W-:Y:S01]  /*c400*/  FFMA R15, R27.reuse, R32, R15 ;  /* 0x000000201b0f7223 */ /* 0x040fe2000000000f */
[C---:B------:R-:W-:Y:S01]  /*c410*/  FMUL R16, R24.reuse, R16 ;  /* 0x0000001018107220 */ /* 0x040fe20000400000 */
[----:B------:R-:W-:Y:S01]  /*c420*/  F2FP.TF32.F32.PACK_B R12, R12 ;  /* 0x0000000cff0c723e */ /* 0x000fe200024050ff */
[----:B------:R1:W-:Y:S01]  /*c430*/  STS.128 [R82+0x6010], R8 ;  /* 0x0060100852007388 */ /* 0x0003e20000000c00 */
[C---:B------:R-:W-:Y:S01]  /*c440*/  FMUL R17, R24.reuse, R17 ;  /* 0x0000001118117220 */ /* 0x040fe20000400000 */
        /* <DEDUP_REMOVED lines=9> */
[----:B------:R-:W-:Y:S02]  /*c4e0*/  F2FP.TF32.F32.PACK_B R16, R16 ;  /* 0x00000010ff10723e */ /* 0x000fe400024050ff */
[----:B------:R1:W-:Y:S01]  /*c4f0*/  STS.128 [R81+0x6020], R12 ;  /* 0x0060200c51007388 */ /* 0x0003e20000000c00 */
[----:B------:R-:W-:Y:S02]  /*c500*/  F2FP.TF32.F32.PACK_B R17, R17 ;  /* 0x00000011ff11723e */ /* 0x000fe400024050ff */
        /* <DEDUP_REMOVED lines=15> */
[----:B------:R-:W-:Y:S01]  /*c600*/  R2UR UR12, R84 ;  /* 0x00000000540c72ca */ /* 0x000fe200000e0000 */
[----:B------:R-:W-:Y:S02]  /*c610*/  UIADD3 UR8, UPT, UPT, UR45, 0x6200, URZ ;  /* 0x000062002d087890 */ /* 0x000fe4000fffe0ff */
[----:B--2---:R-:W-:Y:S04]  /*c620*/  UIADD3 UR4, UP0, UPT, UR6, 0x680, URZ ;  /* 0x0000068006047890 */ /* 0x004fe8000ff1e0ff */
[----:B------:R-:W-:Y:S09]  /*c630*/  UIADD3.X UR5, UPT, UPT, URZ, UR7, URZ, UP0, !UPT ;  /* 0x00000007ff057290 */ /* 0x000ff200087fe4ff */
[----:B------:R2:W-:Y:S01]  /*c640*/  UTMASTG.4D.IM2COL [UR8], [UR4] ;  /* 0x00000008040073b5 */ /* 0x0005e20008058000 */
[----:B------:R0:W-:Y:S01]  /*c650*/  UTMACMDFLUSH ;  /* 0x00000000000079b7 */ /* 0x0001e20000000000 */
[----:B--2---:R-:W-:Y:S04]  /*c660*/  DEPBAR.LE SB0, 0x1 ;  /* 0x000080400000791a */ /* 0x004fe80000000000 */
.L_x_116:
[----:B------:R-:W-:Y:S05]  /*c670*/  BSYNC.RECONVERGENT B0 ;  /* 0x0000000000007941 */ /* 0x000fea0003800200 */
.L_x_115:
[----:B------:R-:W-:Y:S01]  /*c680*/  BAR.SYNC.DEFER_BLOCKING 0x1, 0x80 ;  /* 0x0042000000007b1d */ /* 0x000fe20000010000 */
[----:B------:R-:W-:Y:S01]  /*c690*/  UISETP.NE.AND UP0, UPT, UR51, -0x4, UPT ;  /* 0xfffffffc3300788c */ /* 0x000fe2000bf05270 */
[----:B------:R-:W-:Y:S08]  /*c6a0*/  IADD3 R0, PT, PT, R22, 0x1, RZ ;  /* 0x0000000116007810 */ /* 0x000ff00007ffe0ff */
[----:B------:R-:W-:Y:S05]  /*c6b0*/  BRA.U !UP0, `(.L_x_117) ;  /* 0x0000000108247547 */ /* 0x000fea000b800000 */
[----:B------:R-:W-:Y:S01]  /*c6c0*/  ISETP.NE.AND P0, PT, R87, RZ, PT ;  /* 0x000000ff5700720c */ /* 0x000fe20003f05270 */
[----:B------:R-:W-:Y:S01]  /*c6d0*/  IMAD.U32 R2, RZ, RZ, UR48 ;  /* 0x00000030ff027e24 */ /* 0x000fe2000f8e00ff */
[----:B------:R-:W-:Y:S04]  /*c6e0*/  UIADD3 UR4, UPT, UPT, UR48, 0x1, URZ ;  /* 0x0000000130047890 */ /* 0x000fe8000fffe0ff */
[----:B------:R-:W-:Y:S04]  /*c6f0*/  UISETP.NE.AND UP0, UPT, UR4, 0x4, UPT ;  /* 0x000000040400788c */ /* 0x000fe8000bf05270 */
[----:B------:R-:W-:Y:S03]  /*c700*/  USEL UR48, UR4, URZ, UP0 ;  /* 0x000000ff04307287 */ /* 0x000fe60008000000 */
[----:B------:R-:W-:Y:S05]  /*c710*/  @P0 LEA R2, R2, UR45, 0x3 ;  /* 0x0000002d02020c11 */ /* 0x000fea000f8e18ff */
[----:B------:R-:W-:Y:S05]  /*c720*/  @P0 VIADD R2, R2, 0x60 ;  /* 0x0000006002020836 */ /* 0x000fea0000000000 */
[----:B------:R-:W-:Y:S04]  /*c730*/  @P0 PRMT R2, R93, 0x654, R2 ;  /* 0x000006545d020816 */ /* 0x000fe80000000002 */
[----:B------:R2:W-:Y:S03]  /*c740*/  @P0 SYNCS.ARRIVE.TRANS64.RED.A1T0 RZ, [R2+URZ], RZ ;  /* 0x000000ff02ff09a7 */ /* 0x0005e600081004ff */
.L_x_117:
[----:B------:R-:W-:Y:S01]  /*c750*/  R2UR UR5, R63 ;  /* 0x000000003f0572ca */ /* 0x000fe200000e0000 */
[----:B------:R-:W-:Y:S01]  /*c760*/  UISETP.NE.AND UP0, UPT, UR61, URZ, UPT ;  /* 0x000000ff3d00728c */ /* 0x000fe2000bf05270 */
[----:B------:R-:W-:Y:S01]  /*c770*/  R2UR UR4, R64 ;  /* 0x00000000400472ca */ /* 0x000fe200000e0000 */
[----:B------:R-:W-:Y:S01]  /*c780*/  UIADD3 UR51, UPT, UPT, UR51, 0x4, URZ ;  /* 0x0000000433337890 */ /* 0x000fe2000fffe0ff */
[C---:B------:R-:W-:Y:S01]  /*c790*/  ISETP.NE.AND P0, PT, R0.reuse, 0x2, PT ;  /* 0x000000020000780c */ /* 0x040fe20003f05270 */
[----:B------:R-:W-:Y:S01]  /*c7a0*/  UMOV UR50, UR62 ;  /* 0x0000003e00327c82 */ /* 0x000fe20008000000 */
[----:B------:R-:W-:Y:S02]  /*c7b0*/  LOP3.LUT R65, R65, 0x1, RZ, 0x3c, !PT ;  /* 0x0000000141417812 */ /* 0x000fe400078e3cff */
[----:B------:R-:W-:Y:S02]  /*c7c0*/  SEL R3, RZ, 0x1, P0 ;  /* 0x00000001ff037807 */ /* 0x000fe40000000000 */
[----:B------:R-:W-:Y:S02]  /*c7d0*/  SEL R22, R0, RZ, P0 ;  /* 0x000000ff00167207 */ /* 0x000fe40000000000 */
[----:B------:R-:W-:Y:S01]  /*c7e0*/  LOP3.LUT R66, R66, R3, RZ, 0x3c, !PT ;  /* 0x0000000342427212 */ /* 0x000fe200078e3cff */
[----:B------:R-:W-:Y:S02]  /*c7f0*/  UIADD3 UR21, UPT, UPT, UR36, UR5, URZ ;  /* 0x0000000524157290 */ /* 0x000fe4000fffe0ff */
[----:B------:R-:W-:Y:S01]  /*c800*/  UIADD3 UR49, UPT, UPT, UR37, UR4, URZ ;  /* 0x0000000425317290 */ /* 0x000fe2000fffe0ff */
[----:B------:R-:W-:Y:S11]  /*c810*/  BRA.U UP0, `(.L_x_118) ;  /* 0xffffffc900807547 */ /* 0x000ff6000b83ffff */
[----:B------:R-:W-:-:S09]  /*c820*/  UISETP.NE.AND UP0, UPT, UR63, URZ, UPT ;  /* 0x000000ff3f00728c */ /* 0x000fd2000bf05270 */
[----:B------:R-:W-:Y:S05]  /*c830*/  BRA.U !UP0, `(.L_x_119) ;  /* 0x0000000108487547 */ /* 0x000fea000b800000 */
[----:B------:R-:W4:Y:S02]  /*c840*/  LDCU.64 UR4, c[0x0][0x890] ;  /* 0x00011200ff0477ac */ /* 0x000f240008000a00 */
[----:B----4-:R-:W-:-:S04]  /*c850*/  UISETP.NE.U32.AND UP0, UPT, UR4, URZ, UPT ;  /* 0x000000ff0400728c */ /* 0x010fc8000bf05070 */
[----:B------:R-:W-:-:S09]  /*c860*/  UISETP.NE.AND.EX UP0, UPT, UR5, URZ, UPT, UP0 ;  /* 0x000000ff0500728c */ /* 0x000fd2000bf05300 */
[----:B------:R-:W-:Y:S05]  /*c870*/  BRA.U UP0, `(.L_x_120) ;  /* 0x00000001000c7547 */ /* 0x000fea000b800000 */
[----:B------:R-:W-:-:S13]  /*c880*/  FSETP.NEU.AND P0, PT, R27, RZ, PT ;  /* 0x000000ff1b00720b */ /* 0x000fda0003f0d000 */
[----:B------:R-:W-:Y:S05]  /*c890*/  @!P0 EXIT ;  /* 0x000000000000894d */ /* 0x000fea0003800000 */
[----:B------:R-:W-:Y:S05]  /*c8a0*/  BRA `(.L_x_119) ;  /* 0x00000000002c7947 */ /* 0x000fea0003800000 */
.L_x_120:
[----:B------:R-:W-:Y:S01]  /*c8b0*/  ISETP.NE.AND P0, PT, R86, RZ, PT ;  /* 0x000000ff5600720c */ /* 0x000fe20003f05270 */
[----:B------:R-:W-:-:S12]  /*c8c0*/  BSSY.RECONVERGENT B0, `(.L_x_119) ;  /* 0x0000009000007945 */ /* 0x000fd80003800200 */
[----:B------:R-:W-:Y:S05]  /*c8d0*/  @P0 BRA `(.L_x_121) ;  /* 0x0000000000140947 */ /* 0x000fea0003800000 */
[----:B------:R-:W4:Y:S02]  /*c8e0*/  LDCU.64 UR4, c[0x0][0x888] ;  /* 0x00011100ff0477ac */ /* 0x000f240008000a00 */
[----:B----4-:R-:W-:-:S04]  /*c8f0*/  ISETP.NE.U32.AND P0, PT, RZ, UR4, PT ;  /* 0x00000004ff007c0c */ /* 0x010fc8000bf05070 */
[----:B------:R-:W-:-:S13]  /*c900*/  ISETP.NE.AND.EX P0, PT, RZ, UR5, PT, P0 ;  /* 0x00000005ff007c0c */ /* 0x000fda000bf05300 */
[----:B------:R-:W-:Y:S05]  /*c910*/  @!P0 EXIT ;  /* 0x000000000000894d */ /* 0x000fea0003800000 */
[----:B------:R-:W-:Y:S05]  /*c920*/  BRA `(.L_x_122) ;  /* 0x0000000000087947 */ /* 0x000fea0003800000 */
.L_x_121:
[----:B------:R-:W-:-:S13]  /*c930*/  FSETP.NEU.AND P0, PT, R27, RZ, PT ;  /* 0x000000ff1b00720b */ /* 0x000fda0003f0d000 */
[----:B------:R-:W-:Y:S05]  /*c940*/  @!P0 EXIT ;  /* 0x000000000000894d */ /* 0x000fea0003800000 */
.L_x_122:
[----:B------:R-:W-:Y:S05]  /*c950*/  BSYNC.RECONVERGENT B0 ;  /* 0x0000000000007941 */ /* 0x000fea0003800200 */
.L_x_119:
[----:B------:R-:W4:Y:S01]  /*c960*/  S2UR UR5, SR_CgaCtaId ;  /* 0x00000000000579c3 */ /* 0x000f220000008800 */
[----:B------:R-:W-:Y:S01]  /*c970*/  ULEA UR4, UR48, UR45, 0x3 ;  /* 0x0000002d30047291 */ /* 0x000fe2000f8e18ff */
[----:B------:R-:W-:-:S04]  /*c980*/  DEPBAR.LE SB0, 0x0 ;  /* 0x000080000000791a */ /* 0x000fc80000000000 */
[----:B------:R-:W-:-:S04]  /*c990*/  UIADD3 UR4, UPT, UPT, UR4, 0x60, URZ ;  /* 0x0000006004047890 */ /* 0x000fc8000fffe0ff */
[----:B----4-:R-:W-:-:S09]  /*c9a0*/  UPRMT UR4, UR5, 0x654, UR4 ;  /* 0x0000065405047896 */ /* 0x010fd20008000004 */
[----:B------:R-:W-:Y:S01]  /*c9b0*/  SYNCS.ARRIVE.TRANS64.RED.A1T0 RZ, [UR4], RZ ;  /* 0x000000ffffff79a7 */ /* 0x000fe20008100404 */
[----:B------:R-:W-:Y:S05]  /*c9c0*/  EXIT ;  /* 0x000000000000794d */ /* 0x000fea0003800000 */
.L_x_19:
[----:B------:R-:W-:Y:S11]  /*c9d0*/  R2UR UR4, R50 ;  /* 0x00000000320472ca */ /* 0x000ff600000e0000 */
[----:B------:R-:W-:Y:S02]  /*c9e0*/  @!UPT UIADD3 URZ, UPT, UPT, URZ, URZ, URZ ;  /* 0x000000fffffff290 */ /* 0x000fe4000fffe0ff */
[----:B------:R-:W-:Y:S07]  /*c9f0*/  MOV R0, UR4 ;  /* 0x0000000400007c02 */ /* 0x000fee0008000f00 */
.L_x_123:
[----:B-1----:R1:W2:Y:S02]  /*ca00*/  SYNCS.PHASECHK.TRANS64.TRYWAIT P0, [R0+URZ+0x20], R49 ;  /* 0x00002031000075a7 */ /* 0x0022a400080011ff */
[----:B--2---:R-:W-:Y:S05]  /*ca10*/  @!P0 NANOSLEEP.SYNCS 0x989680 ;  /* 0x009896800000895d */ /* 0x004fea0003900000 */
[----:B------:R-:W2:Y:S02]  /*ca20*/  @!P0 SYNCS.PHASECHK.TRANS64 P0, [R0+URZ+0x20], R49 ;  /* 0x00002031000085a7 */ /* 0x000ea400080010ff */
[----:B--2---:R-:W-:Y:S05]  /*ca30*/  @!P0 BRA `(.L_x_123) ;  /* 0xfffffffc00f08947 */ /* 0x004fea000383ffff */
[----:B------:R-:W-:Y:S05]  /*ca40*/  BRA `(.L_x_18) ;  /* 0xffffff5c00847947 */ /* 0x000fea000383ffff */
.L_x_25:
[----:B------:R-:W-:Y:S11]  /*ca50*/  R2UR UR4, R36 ;  /* 0x00000000240472ca */ /* 0x000ff600000e0000 */
[----:B------:R-:W-:Y:S02]  /*ca60*/  @!UPT UIADD3 URZ, UPT, UPT, URZ, URZ, URZ ;  /* 0x000000fffffff290 */ /* 0x000fe4000fffe0ff */
[----:B------:R-:W-:Y:S07]  /*ca70*/  MOV R37, UR4 ;  /* 0x0000000400257c02 */ /* 0x000fee0008000f00 */
.L_x_124:
[----:B-1----:R1:W2:Y:S02]  /*ca80*/  SYNCS.PHASECHK.TRANS64.TRYWAIT P0, [R37+URZ+0x20], R50 ;  /* 0x00002032250075a7 */ /* 0x0022a400080011ff */
[----:B--2---:R-:W-:Y:S05]  /*ca90*/  @!P0 NANOSLEEP.SYNCS 0x989680 ;  /* 0x009896800000895d */ /* 0x004fea0003900000 */
[----:B------:R-:W2:Y:S02]  /*caa0*/  @!P0 SYNCS.PHASECHK.TRANS64 P0, [R37+URZ+0x20], R50 ;  /* 0x00002032250085a7 */ /* 0x000ea400080010ff */
[----:B--2---:R-:W-:Y:S05]  /*cab0*/  @!P0 BRA `(.L_x_124) ;  /* 0xfffffffc00f08947 */ /* 0x004fea000383ffff */
[----:B------:R-:W-:Y:S05]  /*cac0*/  BRA `(.L_x_24) ;  /* 0xffffff80009c7947 */ /* 0x000fea000383ffff */
.L_x_29:
[----:B-1----:R-:W-:-:S07]  /*cad0*/  MOV R0, UR23 ;  /* 0x0000001700007c02 */ /* 0x002fce0008000f00 */
.L_x_125:
[----:B-1----:R1:W3:Y:S02]  /*cae0*/  SYNCS.PHASECHK.TRANS64.TRYWAIT P0, [R0+URZ+0x90], R3 ;  /* 0x00009003000075a7 */ /* 0x0022e400080011ff */
[----:B---3--:R-:W-:Y:S05]  /*caf0*/  @!P0 NANOSLEEP.SYNCS 0x989680 ;  /* 0x009896800000895d */ /* 0x008fea0003900000 */
[----:B------:R-:W3:Y:S02]  /*cb00*/  @!P0 SYNCS.PHASECHK.TRANS64 P0, [R0+URZ+0x90], R3 ;  /* 0x00009003000085a7 */ /* 0x000ee400080010ff */
[----:B---3--:R-:W-:Y:S05]  /*cb10*/  @!P0 BRA `(.L_x_125) ;  /* 0xfffffffc00f08947 */ /* 0x008fea000383ffff */
[----:B------:R-:W-:Y:S05]  /*cb20*/  BRA `(.L_x_126) ;  /* 0xffffff9000e87947 */ /* 0x000fea000383ffff */
.L_x_33:
[----:B------:R-:W-:-:S07]  /*cb30*/  MOV R0, UR4 ;  /* 0x0000000400007c02 */ /* 0x000fce0008000f00 */
.L_x_127:
[----:B-1----:R1:W3:Y:S02]  /*cb40*/  SYNCS.PHASECHK.TRANS64.TRYWAIT P0, [R0+URZ], R3 ;  /* 0x00000003000075a7 */ /* 0x0022e400080011ff */
[----:B---3--:R-:W-:Y:S05]  /*cb50*/  @!P0 NANOSLEEP.SYNCS 0x989680 ;  /* 0x009896800000895d */ /* 0x008fea0003900000 */
[----:B------:R-:W3:Y:S02]  /*cb60*/  @!P0 SYNCS.PHASECHK.TRANS64 P0, [R0+URZ], R3 ;  /* 0x00000003000085a7 */ /* 0x000ee400080010ff */
[----:B---3--:R-:W-:Y:S05]  /*cb70*/  @!P0 BRA `(.L_x_127) ;  /* 0xfffffffc00f08947 */ /* 0x008fea000383ffff */
[----:B------:R-:W-:Y:S05]  /*cb80*/  BRA `(.L_x_128) ;  /* 0xffffff9800c07947 */ /* 0x000fea000383ffff */
.L_x_34:
[----:B------:R-:W-:-:S07]  /*cb90*/  MOV R0, UR5 ;  /* 0x0000000500007c02 */ /* 0x000fce0008000f00 */
.L_x_129:
[----:B-1----:R1:W3:Y:S02]  /*cba0*/  SYNCS.PHASECHK.TRANS64.TRYWAIT P0, [R0+URZ], R3 ;  /* 0x00000003000075a7 */ /* 0x0022e400080011ff */
[----:B---3--:R-:W-:Y:S05]  /*cbb0*/  @!P0 NANOSLEEP.SYNCS 0x989680 ;  /* 0x009896800000895d */ /* 0x008fea0003900000 */
[----:B------:R-:W3:Y:S02]  /*cbc0*/  @!P0 SYNCS.PHASECHK.TRANS64 P0, [R0+URZ], R3 ;  /* 0x00000003000085a7 */ /* 0x000ee400080010ff */
[----:B---3--:R-:W-:Y:S05]  /*cbd0*/  @!P0 BRA `(.L_x_129) ;  /* 0xfffffffc00f08947 */ /* 0x008fea000383ffff */
[----:B------:R-:W-:Y:S05]  /*cbe0*/  BRA `(.L_x_130) ;  /* 0xffffff9800d07947 */ /* 0x000fea000383ffff */
.L_x_35:
[----:B------:R-:W-:-:S07]  /*cbf0*/  MOV R0, UR5 ;  /* 0x0000000500007c02 */ /* 0x000fce0008000f00 */
.L_x_131:
[----:B-1----:R1:W3:Y:S02]  /*cc00*/  SYNCS.PHASECHK.TRANS64.TRYWAIT P0, [R0+URZ], R3 ;  /* 0x00000003000075a7 */ /* 0x0022e400080011ff */
[----:B---3--:R-:W-:Y:S05]  /*cc10*/  @!P0 NANOSLEEP.SYNCS 0x989680 ;  /* 0x009896800000895d */ /* 0x008fea0003900000 */
[----:B------:R-:W3:Y:S02]  /*cc20*/  @!P0 SYNCS.PHASECHK.TRANS64 P0, [R0+URZ], R3 ;  /* 0x00000003000085a7 */ /* 0x000ee400080010ff */
[----:B---3--:R-:W-:Y:S05]  /*cc30*/  @!P0 BRA `(.L_x_131) ;  /* 0xfffffffc00f08947 */ /* 0x008fea000383ffff */
[----:B------:R-:W-:Y:S05]  /*cc40*/  BRA `(.L_x_132) ;  /* 0xffffff9800e07947 */ /* 0x000fea000383ffff */
.L_x_38:
[----:B------:R-:W-:-:S07]  /*cc50*/  MOV R4, UR4 ;  /* 0x0000000400047c02 */ /* 0x000fce0008000f00 */
.L_x_133:
[----:B--2---:R2:W3:Y:S02]  /*cc60*/  SYNCS.PHASECHK.TRANS64.TRYWAIT P1, [R4+URZ+0x98], R7 ;  /* 0x00009807040075a7 */ /* 0x0044e400080211ff */
[----:B---3--:R-:W-:Y:S05]  /*cc70*/  @!P1 NANOSLEEP.SYNCS 0x989680 ;  /* 0x009896800000995d */ /* 0x008fea0003900000 */
[----:B------:R-:W3:Y:S02]  /*cc80*/  @!P1 SYNCS.PHASECHK.TRANS64 P1, [R4+URZ+0x98], R7 ;  /* 0x00009807040095a7 */ /* 0x000ee400080210ff */
[----:B---3--:R-:W-:Y:S05]  /*cc90*/  @!P1 BRA `(.L_x_133) ;  /* 0xfffffffc00f09947 */ /* 0x008fea000383ffff */
[----:B------:R-:W-:Y:S05]  /*cca0*/  BRA `(.L_x_134) ;  /* 0xffffff9c00507947 */ /* 0x000fea000383ffff */
.L_x_39:
[----:B--2---:R-:W-:-:S07]  /*ccb0*/  MOV R4, UR4 ;  /* 0x0000000400047c02 */ /* 0x004fce0008000f00 */
.L_x_135:
[----:B--2---:R2:W3:Y:S02]  /*ccc0*/  SYNCS.PHASECHK.TRANS64.TRYWAIT P1, [R4+URZ+0x90], R5 ;  /* 0x00009005040075a7 */ /* 0x0044e400080211ff */
[----:B---3--:R-:W-:Y:S05]  /*ccd0*/  @!P1 NANOSLEEP.SYNCS 0x989680 ;  /* 0x009896800000995d */ /* 0x008fea0003900000 */
[----:B------:R-:W3:Y:S02]  /*cce0*/  @!P1 SYNCS.PHASECHK.TRANS64 P1, [R4+URZ+0x90], R5 ;  /* 0x00009005040095a7 */ /* 0x000ee400080210ff */
[----:B---3--:R-:W-:Y:S05]  /*ccf0*/  @!P1 BRA `(.L_x_135) ;  /* 0xfffffffc00f09947 */ /* 0x008fea000383ffff */
[----:B------:R-:W-:Y:S05]  /*cd00*/  BRA `(.L_x_136) ;  /* 0xffffff9c00587947 */ /* 0x000fea000383ffff */
.L_x_47:
[----:B------:R-:W-:-:S07]  /*cd10*/  MOV R0, UR23 ;  /* 0x0000001700007c02 */ /* 0x000fce0008000f00 */
.L_x_137:
[----:B--2---:R2:W3:Y:S02]  /*cd20*/  SYNCS.PHASECHK.TRANS64.TRYWAIT P0, [R0+URZ+0x90], R5 ;  /* 0x00009005000075a7 */ /* 0x0044e400080011ff */
[----:B---3--:R-:W-:Y:S05]  /*cd30*/  @!P0 NANOSLEEP.SYNCS 0x989680 ;  /* 0x009896800000895d */ /* 0x008fea0003900000 */
[----:B------:R-:W3:Y:S02]  /*cd40*/  @!P0 SYNCS.PHASECHK.TRANS64 P0, [R0+URZ+0x90], R5 ;  /* 0x00009005000085a7 */ /* 0x000ee400080010ff */
[----:B---3--:R-:W-:Y:S05]  /*cd50*/  @!P0 BRA `(.L_x_137) ;  /* 0xfffffffc00f08947 */ /* 0x008fea000383ffff */
[----:B------:R-:W-:Y:S05]  /*cd60*/  BRA `(.L_x_138) ;  /* 0xffffffa400007947 */ /* 0x000fea000383ffff */
.L_x_48:
[----:B------:R-:W-:-:S07]  /*cd70*/  MOV R5, UR27 ;  /* 0x0000001b00057c02 */ /* 0x000fce0008000f00 */
.L_x_139:
[----:B--2---:R2:W3:Y:S02]  /*cd80*/  SYNCS.PHASECHK.TRANS64.TRYWAIT P0, [R5+URZ+0xb0], R0 ;  /* 0x0000b000050075a7 */ /* 0x0044e400080011ff */
[----:B---3--:R-:W-:Y:S05]  /*cd90*/  @!P0 NANOSLEEP.SYNCS 0x989680 ;  /* 0x009896800000895d */ /* 0x008fea0003900000 */
[----:B------:R-:W3:Y:S02]  /*cda0*/  @!P0 SYNCS.PHASECHK.TRANS64 P0, [R5+URZ+0xb0], R0 ;  /* 0x0000b000050085a7 */ /* 0x000ee400080010ff */
[----:B---3--:R-:W-:Y:S05]  /*cdb0*/  @!P0 BRA `(.L_x_139) ;  /* 0xfffffffc00f08947 */ /* 0x008fea000383ffff */
[----:B------:R-:W-:Y:S05]  /*cdc0*/  BRA `(.L_x_140) ;  /* 0xffffffa4001c7947 */ /* 0x000fea000383ffff */
.L_x_51:
[----:B--2---:R-:W-:Y:S07]  /*cdd0*/  MOV R0, UR21 ;  /* 0x0000001500007c02 */ /* 0x004fee0008000f00 */
.L_x_141:
[----:B--2---:R2:W3:Y:S02]  /*cde0*/  SYNCS.PHASECHK.TRANS64.TRYWAIT P0, [R0+URZ], R5 ;  /* 0x00000005000075a7 */ /* 0x0044e400080011ff */
[----:B---3--:R-:W-:Y:S05]  /*cdf0*/  @!P0 NANOSLEEP.SYNCS 0x989680 ;  /* 0x009896800000895d */ /* 0x008fea0003900000 */
[----:B------:R-:W3:Y:S02]  /*ce00*/  @!P0 SYNCS.PHASECHK.TRANS64 P0, [R0+URZ], R5 ;  /* 0x00000005000085a7 */ /* 0x000ee400080010ff */
[----:B---3--:R-:W-:Y:S05]  /*ce10*/  @!P0 BRA `(.L_x_141) ;  /* 0xfffffffc00f08947 */ /* 0x008fea000383ffff */
[----:B------:R-:W-:Y:S05]  /*ce20*/  BRA `(.L_x_50) ;  /* 0xffffffa400407947 */ /* 0x000fea000383ffff */
.L_x_54:
[----:B------:R-:W-:-:S07]  /*ce30*/  MOV R0, UR4 ;  /* 0x0000000400007c02 */ /* 0x000fce0008000f00 */
.L_x_142:
[----:B--2---:R2:W4:Y:S02]  /*ce40*/  SYNCS.PHASECHK.TRANS64.TRYWAIT P0, [R0+URZ], R3 ;  /* 0x00000003000075a7 */ /* 0x00452400080011ff */
[----:B----4-:R-:W-:Y:S05]  /*ce50*/  @!P0 NANOSLEEP.SYNCS 0x989680 ;  /* 0x009896800000895d */ /* 0x010fea0003900000 */
[----:B------:R-:W4:Y:S02]  /*ce60*/  @!P0 SYNCS.PHASECHK.TRANS64 P0, [R0+URZ], R3 ;  /* 0x00000003000085a7 */ /* 0x000f2400080010ff */
[----:B----4-:R-:W-:Y:S05]  /*ce70*/  @!P0 BRA `(.L_x_142) ;  /* 0xfffffffc00f08947 */ /* 0x010fea000383ffff */
[----:B------:R-:W-:Y:S05]  /*ce80*/  BRA `(.L_x_143) ;  /* 0xffffffa8009c7947 */ /* 0x000fea000383ffff */
.L_x_55:
[----:B------:R-:W-:-:S07]  /*ce90*/  MOV R0, UR4 ;  /* 0x0000000400007c02 */ /* 0x000fce0008000f00 */
.L_x_144:
[----:B--2---:R2:W3:Y:S02]  /*cea0*/  SYNCS.PHASECHK.TRANS64.TRYWAIT P0, [R0+URZ], R3 ;  /* 0x00000003000075a7 */ /* 0x0044e400080011ff */
[----:B---3--:R-:W-:Y:S05]  /*ceb0*/  @!P0 NANOSLEEP.SYNCS 0x989680 ;  /* 0x009896800000895d */ /* 0x008fea0003900000 */
[----:B------:R-:W3:Y:S02]  /*cec0*/  @!P0 SYNCS.PHASECHK.TRANS64 P0, [R0+URZ], R3 ;  /* 0x00000003000085a7 */ /* 0x000ee400080010ff */
[----:B---3--:R-:W-:Y:S05]  /*ced0*/  @!P0 BRA `(.L_x_144) ;  /* 0xfffffffc00f08947 */ /* 0x008fea000383ffff */
[----:B------:R-:W-:Y:S05]  /*cee0*/  BRA `(.L_x_145) ;  /* 0xffffffa800a87947 */ /* 0x000fea000383ffff */
.L_x_60:
[----:B------:R-:W-:Y:S07]  /*cef0*/  MOV R2, UR31 ;  /* 0x0000001f00027c02 */ /* 0x000fee0008000f00 */
.L_x_146:
[----:B-1----:R1:W2:Y:S02]  /*cf00*/  SYNCS.PHASECHK.TRANS64.TRYWAIT P0, [R2+URZ+0x90], R3 ;  /* 0x00009003020075a7 */ /* 0x0022a400080011ff */
[----:B--2---:R-:W-:Y:S05]  /*cf10*/  @!P0 NANOSLEEP.SYNCS 0x989680 ;  /* 0x009896800000895d */ /* 0x004fea0003900000 */
[----:B------:R-:W2:Y:S02]  /*cf20*/  @!P0 SYNCS.PHASECHK.TRANS64 P0, [R2+URZ+0x90], R3 ;  /* 0x00009003020085a7 */ /* 0x000ea400080010ff */
[----:B--2---:R-:W-:Y:S05]  /*cf30*/  @!P0 BRA `(.L_x_146) ;  /* 0xfffffffc00f08947 */ /* 0x004fea000383ffff */
[----:B------:R-:W-:Y:S05]  /*cf40*/  BRA `(.L_x_147) ;  /* 0xffffffac00fc7947 */ /* 0x000fea000383ffff */
.L_x_63:
[----:B------:R-:W-:Y:S07]  /*cf50*/  MOV R2, UR31 ;  /* 0x0000001f00027c02 */ /* 0x000fee0008000f00 */
.L_x_148:
[----:B-1----:R1:W2:Y:S02]  /*cf60*/  SYNCS.PHASECHK.TRANS64.TRYWAIT P2, [R2+URZ+0x88], R3 ;  /* 0x00008803020075a7 */ /* 0x0022a400080411ff */
[----:B--2---:R-:W-:Y:S05]  /*cf70*/  @!P2 NANOSLEEP.SYNCS 0x989680 ;  /* 0x009896800000a95d */ /* 0x004fea0003900000 */
[----:B------:R-:W2:Y:S02]  /*cf80*/  @!P2 SYNCS.PHASECHK.TRANS64 P2, [R2+URZ+0x88], R3 ;  /* 0x000088030200a5a7 */ /* 0x000ea400080410ff */
[----:B--2---:R-:W-:Y:S05]  /*cf90*/  @!P2 BRA `(.L_x_148) ;  /* 0xfffffffc00f0a947 */ /* 0x004fea000383ffff */
[----:B------:R-:W-:Y:S05]  /*cfa0*/  BRA `(.L_x_62) ;  /* 0xffffffb400607947 */ /* 0x000fea000383ffff */
.L_x_66:
[----:B-1----:R-:W-:Y:S07]  /*cfb0*/  MOV R3, UR31 ;  /* 0x0000001f00037c02 */ /* 0x002fee0008000f00 */
.L_x_149:
[----:B-1----:R1:W2:Y:S02]  /*cfc0*/  SYNCS.PHASECHK.TRANS64.TRYWAIT P1, [R3+URZ+0x60], R8 ;  /* 0x00006008030075a7 */ /* 0x0022a400080211ff */
[----:B--2---:R-:W-:Y:S05]  /*cfd0*/  @!P1 NANOSLEEP.SYNCS 0x989680 ;  /* 0x009896800000995d */ /* 0x004fea0003900000 */
[----:B------:R-:W2:Y:S02]  /*cfe0*/  @!P1 SYNCS.PHASECHK.TRANS64 P1, [R3+URZ+0x60], R8 ;  /* 0x00006008030095a7 */ /* 0x000ea400080210ff */
[----:B--2---:R-:W-:Y:S05]  /*cff0*/  @!P1 BRA `(.L_x_149) ;  /* 0xfffffffc00f09947 */ /* 0x004fea000383ffff */
[----:B------:R-:W-:Y:S05]  /*d000*/  BRA `(.L_x_150) ;  /* 0xffffffb400f07947 */ /* 0x000fea000383ffff */
.L_x_67:
[----:B------:R-:W-:Y:S07]  /*d010*/  MOV R3, UR31 ;  /* 0x0000001f00037c02 */ /* 0x000fee0008000f00 */
.L_x_151:
[----:B-1----:R1:W2:Y:S02]  /*d020*/  SYNCS.PHASECHK.TRANS64.TRYWAIT P1, [R3+URZ+0x68], R8 ;  /* 0x00006808030075a7 */ /* 0x0022a400080211ff */
[----:B--2---:R-:W-:Y:S05]  /*d030*/  @!P1 NANOSLEEP.SYNCS 0x989680 ;  /* 0x009896800000995d */ /* 0x004fea0003900000 */
[----:B------:R-:W2:Y:S02]  /*d040*/  @!P1 SYNCS.PHASECHK.TRANS64 P1, [R3+URZ+0x68], R8 ;  /* 0x00006808030095a7 */ /* 0x000ea400080210ff */
[----:B--2---:R-:W-:Y:S05]  /*d050*/  @!P1 BRA `(.L_x_151) ;  /* 0xfffffffc00f09947 */ /* 0x004fea000383ffff */
[----:B------:R-:W-:Y:S05]  /*d060*/  BRA `(.L_x_152) ;  /* 0xffffffb800287947 */ /* 0x000fea000383ffff */
.L_x_68:
[----:B------:R-:W-:Y:S07]  /*d070*/  MOV R3, UR31 ;  /* 0x0000001f00037c02 */ /* 0x000fee0008000f00 */
.L_x_153:
[----:B-1----:R1:W2:Y:S02]  /*d080*/  SYNCS.PHASECHK.TRANS64.TRYWAIT P1, [R3+URZ+0x70], R8 ;  /* 0x00007008030075a7 */ /* 0x0022a400080211ff */
[----:B--2---:R-:W-:Y:S05]  /*d090*/  @!P1 NANOSLEEP.SYNCS 0x989680 ;  /* 0x009896800000995d */ /* 0x004fea0003900000 */
[----:B------:R-:W2:Y:S02]  /*d0a0*/  @!P1 SYNCS.PHASECHK.TRANS64 P1, [R3+URZ+0x70], R8 ;  /* 0x00007008030095a7 */ /* 0x000ea400080210ff */
[----:B--2---:R-:W-:Y:S05]  /*d0b0*/  @!P1 BRA `(.L_x_153) ;  /* 0xfffffffc00f09947 */ /* 0x004fea000383ffff */
[----:B------:R-:W-:Y:S05]  /*d0c0*/  BRA `(.L_x_154) ;  /* 0xffffffb800707947 */ /* 0x000fea000383ffff */
.L_x_69:
[----:B------:R-:W-:Y:S07]  /*d0d0*/  MOV R3, UR31 ;  /* 0x0000001f00037c02 */ /* 0x000fee0008000f00 */
.L_x_155:
[----:B-1----:R1:W2:Y:S02]  /*d0e0*/  SYNCS.PHASECHK.TRANS64.TRYWAIT P0, [R3+URZ+0x78], R8 ;  /* 0x00007808030075a7 */ /* 0x0022a400080011ff */
[----:B--2---:R-:W-:Y:S05]  /*d0f0*/  @!P0 NANOSLEEP.SYNCS 0x989680 ;  /* 0x009896800000895d */ /* 0x004fea0003900000 */
[----:B------:R-:W2:Y:S02]  /*d100*/  @!P0 SYNCS.PHASECHK.TRANS64 P0, [R3+URZ+0x78], R8 ;  /* 0x00007808030085a7 */ /* 0x000ea400080010ff */
[----:B--2---:R-:W-:Y:S05]  /*d110*/  @!P0 BRA `(.L_x_155) ;  /* 0xfffffffc00f08947 */ /* 0x004fea000383ffff */
[----:B------:R-:W-:Y:S05]  /*d120*/  BRA `(.L_x_156) ;  /* 0xffffffb800c07947 */ /* 0x000fea000383ffff */
.L_x_71:
[----:B-1----:R-:W-:-:S07]  /*d130*/  MOV R0, UR31 ;  /* 0x0000001f00007c02 */ /* 0x002fce0008000f00 */
.L_x_157:
[----:B-1----:R1:W2:Y:S02]  /*d140*/  SYNCS.PHASECHK.TRANS64.TRYWAIT P0, [R0+URZ+0x60], R3 ;  /* 0x00006003000075a7 */ /* 0x0022a400080011ff */
[----:B--2---:R-:W-:Y:S05]  /*d150*/  @!P0 NANOSLEEP.SYNCS 0x989680 ;  /* 0x009896800000895d */ /* 0x004fea0003900000 */
[----:B------:R-:W2:Y:S02]  /*d160*/  @!P0 SYNCS.PHASECHK.TRANS64 P0, [R0+URZ+0x60], R3 ;  /* 0x00006003000085a7 */ /* 0x000ea400080010ff */
[----:B--2---:R-:W-:Y:S05]  /*d170*/  @!P0 BRA `(.L_x_157) ;  /* 0xfffffffc00f08947 */ /* 0x004fea000383ffff */
[----:B------:R-:W-:Y:S05]  /*d180*/  BRA `(.L_x_158) ;  /* 0xffffffbc00247947 */ /* 0x000fea000383ffff */
.L_x_72:
[----:B-1----:R-:W-:-:S07]  /*d190*/  MOV R0, UR31 ;  /* 0x0000001f00007c02 */ /* 0x002fce0008000f00 */
.L_x_159:
[----:B-1----:R1:W2:Y:S02]  /*d1a0*/  SYNCS.PHASECHK.TRANS64.TRYWAIT P0, [R0+URZ+0x68], R3 ;  /* 0x00006803000075a7 */ /* 0x0022a400080011ff */
[----:B--2---:R-:W-:Y:S05]  /*d1b0*/  @!P0 NANOSLEEP.SYNCS 0x989680 ;  /* 0x009896800000895d */ /* 0x004fea0003900000 */
[----:B------:R-:W2:Y:S02]  /*d1c0*/  @!P0 SYNCS.PHASECHK.TRANS64 P0, [R0+URZ+0x68], R3 ;  /* 0x00006803000085a7 */ /* 0x000ea400080010ff */
[----:B--2---:R-:W-:Y:S05]  /*d1d0*/  @!P0 BRA `(.L_x_159) ;  /* 0xfffffffc00f08947 */ /* 0x004fea000383ffff */
[----:B------:R-:W-:Y:S05]  /*d1e0*/  BRA `(.L_x_160) ;  /* 0xffffffbc00147947 */ /* 0x000fea000383ffff */
.L_x_73:
[----:B-1----:R-:W-:-:S07]  /*d1f0*/  MOV R0, UR31 ;  /* 0x0000001f00007c02 */ /* 0x002fce0008000f00 */
.L_x_161:
[----:B-1----:R1:W2:Y:S02]  /*d200*/  SYNCS.PHASECHK.TRANS64.TRYWAIT P0, [R0+URZ+0x70], R3 ;  /* 0x00007003000075a7 */ /* 0x0022a400080011ff */
[----:B--2---:R-:W-:Y:S05]  /*d210*/  @!P0 NANOSLEEP.SYNCS 0x989680 ;  /* 0x009896800000895d */ /* 0x004fea0003900000 */
[----:B------:R-:W2:Y:S02]  /*d220*/  @!P0 SYNCS.PHASECHK.TRANS64 P0, [R0+URZ+0x70], R3 ;  /* 0x00007003000085a7 */ /* 0x000ea400080010ff */
[----:B--2---:R-:W-:Y:S05]  /*d230*/  @!P0 BRA `(.L_x_161) ;  /* 0xfffffffc00f08947 */ /* 0x004fea000383ffff */
[----:B------:R-:W-:Y:S05]  /*d240*/  BRA `(.L_x_162) ;  /* 0xffffffbc00047947 */ /* 0x000fea000383ffff */
.L_x_75:
[----:B------:R-:W-:Y:S07]  /*d250*/  MOV R0, UR45 ;  /* 0x0000002d00007c02 */ /* 0x000fee0008000f00 */
.L_x_163:
[----:B-1----:R1:W2:Y:S02]  /*d260*/  SYNCS.PHASECHK.TRANS64.TRYWAIT P0, [R0+URZ+0x90], R3 ;  /* 0x00009003000075a7 */ /* 0x0022a400080011ff */
[----:B--2---:R-:W-:Y:S05]  /*d270*/  @!P0 NANOSLEEP.SYNCS 0x989680 ;  /* 0x009896800000895d */ /* 0x004fea0003900000 */
[----:B------:R-:W2:Y:S02]  /*d280*/  @!P0 SYNCS.PHASECHK.TRANS64 P0, [R0+URZ+0x90], R3 ;  /* 0x00009003000085a7 */ /* 0x000ea400080010ff */
[----:B--2---:R-:W-:Y:S05]  /*d290*/  @!P0 BRA `(.L_x_163) ;  /* 0xfffffffc00f08947 */ /* 0x004fea000383ffff */
[----:B------:R-:W-:Y:S05]  /*d2a0*/  BRA `(.L_x_164) ;  /* 0xffffffbc00e87947 */ /* 0x000fea000383ffff */
.L_x_86:
[----:B-1----:R-:W-:Y:S04]  /*d2b0*/  MOV R2, UR45 ;  /* 0x0000002d00027c02 */ /* 0x002fe80008000f00 */
[----:B------:R1:W3:Y:S03]  /*d2c0*/  SYNCS.PHASECHK.TRANS64.TRYWAIT P1, [R2+URZ+0x40], R3 ;  /* 0x00004003020075a7 */ /* 0x0002e600080211ff */
[----:B---3--:R-:W-:Y:S05]  /*d2d0*/  @!P1 NANOSLEEP.SYNCS 0x989680 ;  /* 0x009896800000995d */ /* 0x008fea0003900000 */
[----:B------:R-:W3:Y:S02]  /*d2e0*/  @!P1 SYNCS.PHASECHK.TRANS64 P1, [R2+URZ+0x40], R3 ;  /* 0x00004003020095a7 */ /* 0x000ee400080210ff */
[----:B---3--:R-:W-:Y:S05]  /*d2f0*/  @!P1 BRA `(.L_x_86) ;  /* 0xfffffffc00ec9947 */ /* 0x008fea000383ffff */
[----:B------:R-:W-:Y:S05]  /*d300*/  BRA `(.L_x_85) ;  /* 0xffffffcc00b47947 */ /* 0x000fea000383ffff */
.L_x_88:
[----:B-1----:R1:W4:Y:S02]  /*d310*/  SYNCS.PHASECHK.TRANS64.TRYWAIT P0, [R89+URZ+0xa0], R0 ;  /* 0x0000a000590075a7 */ /* 0x00232400080011ff */
[----:B----4-:R-:W-:Y:S05]  /*d320*/  @!P0 NANOSLEEP.SYNCS 0x989680 ;  /* 0x009896800000895d */ /* 0x010fea0003900000 */
[----:B------:R-:W4:Y:S02]  /*d330*/  @!P0 SYNCS.PHASECHK.TRANS64 P0, [R89+URZ+0xa0], R0 ;  /* 0x0000a000590085a7 */ /* 0x000f2400080010ff */
[----:B----4-:R-:W-:Y:S05]  /*d340*/  @!P0 BRA `(.L_x_88) ;  /* 0xfffffffc00f08947 */ /* 0x010fea000383ffff */
[----:B------:R-:W-:Y:S05]  /*d350*/  BRA `(.L_x_87) ;  /* 0xffffffcc00dc7947 */ /* 0x000fea000383ffff */
.L_x_97:
[----:B-1----:R1:W2:Y:S02]  /*d360*/  SYNCS.PHASECHK.TRANS64.TRYWAIT P0, [R3+URZ+0x40], R0 ;  /* 0x00004000030075a7 */ /* 0x0022a400080011ff */
[----:B--2---:R-:W-:Y:S05]  /*d370*/  @!P0 NANOSLEEP.SYNCS 0x989680 ;  /* 0x009896800000895d */ /* 0x004fea0003900000 */
[----:B------:R-:W2:Y:S02]  /*d380*/  @!P0 SYNCS.PHASECHK.TRANS64 P0, [R3+URZ+0x40], R0 ;  /* 0x00004000030085a7 */ /* 0x000ea400080010ff */
[----:B--2---:R-:W-:Y:S05]  /*d390*/  @!P0 BRA `(.L_x_97) ;  /* 0xfffffffc00f08947 */ /* 0x004fea000383ffff */
[----:B------:R-:W-:Y:S05]  /*d3a0*/  BRA `(.L_x_96) ;  /* 0xffffffd800007947 */ /* 0x000fea000383ffff */
.L_x_105:
[----:B-1----:R1:W2:Y:S02]  /*d3b0*/  SYNCS.PHASECHK.TRANS64.TRYWAIT P0, [R40+URZ+0x40], R5 ;  /* 0x00004005280075a7 */ /* 0x0022a400080011ff */
[----:B--2---:R-:W-:Y:S05]  /*d3c0*/  @!P0 NANOSLEEP.SYNCS 0x989680 ;  /* 0x009896800000895d */ /* 0x004fea0003900000 */
[----:B------:R-:W2:Y:S02]  /*d3d0*/  @!P0 SYNCS.PHASECHK.TRANS64 P0, [R40+URZ+0x40], R5 ;  /* 0x00004005280085a7 */ /* 0x000ea400080010ff */
[----:B--2---:R-:W-:Y:S05]  /*d3e0*/  @!P0 BRA `(.L_x_105) ;  /* 0xfffffffc00f08947 */ /* 0x004fea000383ffff */
[----:B------:R-:W-:Y:S05]  /*d3f0*/  BRA `(.L_x_104) ;  /* 0xffffffe000487947 */ /* 0x000fea000383ffff */
.L_x_113:
[----:B-1----:R1:W4:Y:S02]  /*d400*/  SYNCS.PHASECHK.TRANS64.TRYWAIT P0, [R3+URZ+0x40], R6 ;  /* 0x00004006030075a7 */ /* 0x00232400080011ff */
[----:B----4-:R-:W-:Y:S05]  /*d410*/  @!P0 NANOSLEEP.SYNCS 0x989680 ;  /* 0x009896800000895d */ /* 0x010fea0003900000 */
[----:B------:R-:W4:Y:S02]  /*d420*/  @!P0 SYNCS.PHASECHK.TRANS64 P0, [R3+URZ+0x40], R6 ;  /* 0x00004006030085a7 */ /* 0x000f2400080010ff */
[----:B----4-:R-:W-:Y:S05]  /*d430*/  @!P0 BRA `(.L_x_113) ;  /* 0xfffffffc00f08947 */ /* 0x010fea000383ffff */
[----:B------:R-:W-:Y:S05]  /*d440*/  BRA `(.L_x_112) ;  /* 0xffffffe8008c7947 */ /* 0x000fea000383ffff */
        .weak           $__internal_0_$__cuda_sm10x_tcgen05_guardrail_trap_col_being_dealloced_not_returned_by_alloc
        .type           $__internal_0_$__cuda_sm10x_tcgen05_guardrail_trap_col_being_dealloced_not_returned_by_alloc,@function
        .size           $__internal_0_$__cuda_sm10x_tcgen05_guardrail_trap_col_being_dealloced_not_returned_by_alloc,($__internal_1_$__cuda_sm10x_tcgen05_guardrail_trap_phase_invalid_during_alloc - $__internal_0_$__cuda_sm10x_tcgen05_guardrail_trap_col_being_dealloced_not_returned_by_alloc)
$__internal_0_$__cuda_sm10x_tcgen05_guardrail_trap_col_being_dealloced_not_returned_by_alloc:
[----:B------:R-:W-:Y:S05]  /*d450*/  BPT.TRAP 0x1 ;  /* 0x000000040000795c */ /* 0x000fea0000300000 */
[----:B------:R-:W-:-:S04]  /*d460*/  HFMA2 R3, -RZ, RZ, 0, 0 ;  /* 0x00000000ff037431 */ /* 0x000fc800000001ff */
[----:B------:R-:W-:Y:S05]  /*d470*/  RET.REL.NODEC R2 `(_ZN7cutlass13device_kernelINS_4conv6kernel13ConvUniversalINS1_16ConvProblemShapeILNS1_8OperatorE1ELi2EEENS1_10collective14CollectiveConvINS1_47MainloopSm100TmaUmmaWarpSpecializedImplicitGemmILS5_1ELi4ELi2ELi1ELi2EN4cute5tupleIJNSA_1CILi1EEESD_SD_EEEEENSB_IJNSC_ILi128EEENSC_ILi64EEENSB_IJSH_EEEEEENS_10tfloat32_tESK_NSA_8TiledMMAINSA_8MMA_AtomIJNSA_17SM100_MMA_TF32_SSISK_SK_fLi128ELi64ELNSA_4UMMA5MajorE0ELSP_1ELNSO_7ScaleInE0ELSQ_0EEEEEENSA_6LayoutISE_NSB_IJNSC_ILi0EEESU_SU_EEEEENSB_IJNSA_10UnderscoreESX_SX_EEEEENS7_6detail27Sm100ImplicitGemmTileTraitsINSA_20SM90_TMA_LOAD_IM2COLENSA_14ComposedLayoutINSA_7SwizzleILi3ELi4ELi3EEENSA_18smem_ptr_flag_bitsILi32EEENST_INSB_IJNSC_ILi8EEENSC_ILi32EEEEEENSB_IJS19_SD_EEEEEEEvEENS11_INSA_13SM90_TMA_LOADENS13_INS14_ILi2ELi5ELi2EEES17_NST_INSB_IJS19_NSC_ILi4EEEEEENSB_IJSD_S19_EEEEEEEvEEEENS_8epilogue10collective18CollectiveEpilogueINS1O_23Sm100TmaWarpSpecializedILi4ELi2ELi16ELb1ELb0EEEJSJ_NSB_IJNST_ISG_SD_EENST_INSC_ILi16EEESD_EEEEESK_NSB_IJNSB_IJlllEEESD_SU_EEESK_S1Y_NS1O_6fusion15FusionCallbacksIS1S_NS1Z_17LinearCombinationISK_fSK_fLNS_15FloatRoundStyleE2EEESJ_S1W_JEEENSA_5SM1004TMEM4LOAD26SM100_TMEM_LOAD_32dp32b16xES12_NS13_INS14_ILi2ELi4ELi3EEES17_NST_INSB_IJS18_S1U_EEENSB_IJS1U_SD_EEEEEEENSA_39AutoVectorizingCopyWithAssumedAlignmentILi128EEENSA_21SM90_TMA_STORE_IM2COLES2D_S2F_S2F_EEEvvEEEEvNT_6ParamsE) ;  /* 0xffffff2802e07950 */ /* 0x000fea0003c3ffff */
        .weak           $__internal_1_$__cuda_sm10x_tcgen05_guardrail_trap_phase_invalid_during_alloc
        .type           $__internal_1_$__cuda_sm10x_tcgen05_guardrail_trap_phase_invalid_during_alloc,@function
        .size           $__internal_1_$__cuda_sm10x_tcgen05_guardrail_trap_phase_invalid_during_alloc,($__internal_2_$__cuda_sm10x_tcgen05_guardrail_trap_unallocated_columns_being_dealloced - $__internal_1_$__cuda_sm10x_tcgen05_guardrail_trap_phase_invalid_during_alloc)
$__internal_1_$__cuda_sm10x_tcgen05_guardrail_trap_phase_invalid_during_alloc:
[----:B------:R-:W-:Y:S05]  /*d480*/  BPT.TRAP 0x1 ;  /* 0x000000040000795c */ /* 0x000fea0000300000 */
[----:B------:R-:W-:-:S04]  /*d490*/  MOV R3, 0x0 ;  /* 0x0000000000037802 */ /* 0x000fc80000000f00 */
[----:B------:R-:W-:Y:S05]  /*d4a0*/  RET.REL.NODEC R2 `(_ZN7cutlass13device_kernelINS_4conv6kernel13ConvUniversalINS1_16ConvProblemShapeILNS1_8OperatorE1ELi2EEENS1_10collective14CollectiveConvINS1_47MainloopSm100TmaUmmaWarpSpecializedImplicitGemmILS5_1ELi4ELi2ELi1ELi2EN4cute5tupleIJNSA_1CILi1EEESD_SD_EEEEENSB_IJNSC_ILi128EEENSC_ILi64EEENSB_IJSH_EEEEEENS_10tfloat32_tESK_NSA_8TiledMMAINSA_8MMA_AtomIJNSA_17SM100_MMA_TF32_SSISK_SK_fLi128ELi64ELNSA_4UMMA5MajorE0ELSP_1ELNSO_7ScaleInE0ELSQ_0EEEEEENSA_6LayoutISE_NSB_IJNSC_ILi0EEESU_SU_EEEEENSB_IJNSA_10UnderscoreESX_SX_EEEEENS7_6detail27Sm100ImplicitGemmTileTraitsINSA_20SM90_TMA_LOAD_IM2COLENSA_14ComposedLayoutINSA_7SwizzleILi3ELi4ELi3EEENSA_18smem_ptr_flag_bitsILi32EEENST_INSB_IJNSC_ILi8EEENSC_ILi32EEEEEENSB_IJS19_SD_EEEEEEEvEENS11_INSA_13SM90_TMA_LOADENS13_INS14_ILi2ELi5ELi2EEES17_NST_INSB_IJS19_NSC_ILi4EEEEEENSB_IJSD_S19_EEEEEEEvEEEENS_8epilogue10collective18CollectiveEpilogueINS1O_23Sm100TmaWarpSpecializedILi4ELi2ELi16ELb1ELb0EEEJSJ_NSB_IJNST_ISG_SD_EENST_INSC_ILi16EEESD_EEEEESK_NSB_IJNSB_IJlllEEESD_SU_EEESK_S1Y_NS1O_6fusion15FusionCallbacksIS1S_NS1Z_17LinearCombinationISK_fSK_fLNS_15FloatRoundStyleE2EEESJ_S1W_JEEENSA_5SM1004TMEM4LOAD26SM100_TMEM_LOAD_32dp32b16xES12_NS13_INS14_ILi2ELi4ELi3EEES17_NST_INSB_IJS18_S1U_EEENSB_IJS1U_SD_EEEEEEENSA_39AutoVectorizingCopyWithAssumedAlignmentILi128EEENSA_21SM90_TMA_STORE_IM2COLES2D_S2F_S2F_EEEvvEEEEvNT_6ParamsE) ;  /* 0xffffff2802d47950 */ /* 0x000fea0003c3ffff */
        .weak           $__internal_2_$__cuda_sm10x_tcgen05_guardrail_trap_unallocated_columns_being_dealloced
        .type           $__internal_2_$__cuda_sm10x_tcgen05_guardrail_trap_unallocated_columns_being_dealloced,@function
        .size           $__internal_2_$__cuda_sm10x_tcgen05_guardrail_trap_unallocated_columns_being_dealloced,(.L_x_166 - $__internal_2_$__cuda_sm10x_tcgen05_guardrail_trap_unallocated_columns_being_dealloced)
$__internal_2_$__cuda_sm10x_tcgen05_guardrail_trap_unallocated_columns_being_dealloced:
[----:B------:R-:W-:Y:S05]  /*d4b0*/  BPT.TRAP 0x1 ;  /* 0x000000040000795c */ /* 0x000fea0000300000 */
[----:B------:R-:W-:-:S04]  /*d4c0*/  HFMA2 R3, -RZ, RZ, 0, 0 ;  /* 0x00000000ff037431 */ /* 0x000fc800000001ff */
[----:B------:R-:W-:Y:S05]  /*d4d0*/  RET.REL.NODEC R2 `(_ZN7cutlass13device_kernelINS_4conv6kernel13ConvUniversalINS1_16ConvProblemShapeILNS1_8OperatorE1ELi2EEENS1_10collective14CollectiveConvINS1_47MainloopSm100TmaUmmaWarpSpecializedImplicitGemmILS5_1ELi4ELi2ELi1ELi2EN4cute5tupleIJNSA_1CILi1EEESD_SD_EEEEENSB_IJNSC_ILi128EEENSC_ILi64EEENSB_IJSH_EEEEEENS_10tfloat32_tESK_NSA_8TiledMMAINSA_8MMA_AtomIJNSA_17SM100_MMA_TF32_SSISK_SK_fLi128ELi64ELNSA_4UMMA5MajorE0ELSP_1ELNSO_7ScaleInE0ELSQ_0EEEEEENSA_6LayoutISE_NSB_IJNSC_ILi0EEESU_SU_EEEEENSB_IJNSA_10UnderscoreESX_SX_EEEEENS7_6detail27Sm100ImplicitGemmTileTraitsINSA_20SM90_TMA_LOAD_IM2COLENSA_14ComposedLayoutINSA_7SwizzleILi3ELi4ELi3EEENSA_18smem_ptr_flag_bitsILi32EEENST_INSB_IJNSC_ILi8EEENSC_ILi32EEEEEENSB_IJS19_SD_EEEEEEEvEENS11_INSA_13SM90_TMA_LOADENS13_INS14_ILi2ELi5ELi2EEES17_NST_INSB_IJS19_NSC_ILi4EEEEEENSB_IJSD_S19_EEEEEEEvEEEENS_8epilogue10collective18CollectiveEpilogueINS1O_23Sm100TmaWarpSpecializedILi4ELi2ELi16ELb1ELb0EEEJSJ_NSB_IJNST_ISG_SD_EENST_INSC_ILi16EEESD_EEEEESK_NSB_IJNSB_IJlllEEESD_SU_EEESK_S1Y_NS1O_6fusion15FusionCallbacksIS1S_NS1Z_17LinearCombinationISK_fSK_fLNS_15FloatRoundStyleE2EEESJ_S1W_JEEENSA_5SM1004TMEM4LOAD26SM100_TMEM_LOAD_32dp32b16xES12_NS13_INS14_ILi2ELi4ELi3EEES17_NST_INSB_IJS18_S1U_EEENSB_IJS1U_SD_EEEEEEENSA_39AutoVectorizingCopyWithAssumedAlignmentILi128EEENSA_21SM90_TMA_STORE_IM2COLES2D_S2F_S2F_EEEvvEEEEvNT_6ParamsE) ;  /* 0xffffff2802c87950 */ /* 0x000fea0003c3ffff */
.L_x_165:
[----:B------:R-:W-:-:S00]  /*d4e0*/  BRA `(.L_x_165) ;  /* 0xfffffffc00fc7947 */ /* 0x000fc0000383ffff */
[----:B------:R-:W-:-:S00]  /*d4f0*/  NOP ;  /* 0x0000000000007918 */ /* 0x000fc00000000000 */
        /* <DEDUP_REMOVED lines=8> */
.L_x_166:


//--------------------- .nv.global.init           --------------------------
	.section	.nv.global.init,"aw",@progbits
.nv.global.init:
	.type		$str$29,@object
	.size		$str$29,($str$30 - $str$29)
$str$29:
        /*0000*/ 	.byte	0x28, 0x61, 0x64, 0x64, 0x72, 0x65, 0x73, 0x73, 0x20, 0x26, 0x20, 0x6d, 0x61, 0x73, 0x6b, 0x29
        /*0010*/ 	.byte	0x20, 0x3d, 0x3d, 0x20, 0x30, 0x00
	.type		$str$30,@object
	.size		$str$30,($str$28 - $str$30)
$str$30:
        /*0016*/ 	.byte	0x2f, 0x74, 0x6d, 0x70, 0x2f, 0x63, 0x75, 0x74, 0x6c, 0x61, 0x73, 0x73, 0x5f, 0x73, 0x77, 0x65
        /*0026*/ 	.byte	0x65, 0x70, 0x5f, 0x73, 0x72, 0x63, 0x2f, 0x69, 0x6e, 0x63, 0x6c, 0x75, 0x64, 0x65, 0x2f, 0x63
        /*0036*/ 	.byte	0x75, 0x74, 0x65, 0x2f, 0x70, 0x6f, 0x69, 0x6e, 0x74, 0x65, 0x72, 0x5f, 0x66, 0x6c, 0x61, 0x67
        /*0046*/ 	.byte	0x67, 0x65, 0x64, 0x2e, 0x68, 0x70, 0x70, 0x00
	.type		$str$28,@object
	.size		$str$28,($str$27 - $str$28)
$str$28:
        /*004e*/ 	.byte	0x2f, 0x74, 0x6d, 0x70, 0x2f, 0x63, 0x75, 0x74, 0x6c, 0x61, 0x73, 0x73, 0x5f, 0x73, 0x77, 0x65
        /*005e*/ 	.byte	0x65, 0x70, 0x5f, 0x73, 0x72, 0x63, 0x2f, 0x69, 0x6e, 0x63, 0x6c, 0x75, 0x64, 0x65, 0x2f, 0x63
        /*006e*/ 	.byte	0x75, 0x74, 0x65, 0x2f, 0x61, 0x74, 0x6f, 0x6d, 0x2f, 0x63, 0x6f, 0x70, 0x79, 0x5f, 0x74, 0x72
        /*007e*/ 	.byte	0x61, 0x69, 0x74, 0x73, 0x5f, 0x73, 0x6d, 0x31, 0x30, 0x30, 0x2e, 0x68, 0x70, 0x70, 0x00
	.type		$str$27,@object
	.size		$str$27,(__unnamed_1 - $str$27)
$str$27:
        /*008d*/ 	.byte	0x28, 0x28, 0x75, 0x69, 0x6e, 0x74, 0x33, 0x32, 0x5f, 0x74, 0x28, 0x74, 0x68, 0x72, 0x65, 0x61
        /*009d*/ 	.byte	0x64, 0x49, 0x64, 0x78, 0x2e, 0x78, 0x29, 0x20, 0x2f, 0x20, 0x33, 0x32, 0x29, 0x20, 0x25, 0x20
        /*00ad*/ 	.byte	0x34, 0x29, 0x20, 0x3d, 0x3d, 0x20, 0x28, 0x28, 0x28, 0x74, 0x6d, 0x65, 0x6d, 0x5f, 0x61, 0x64
        /*00bd*/ 	.byte	0x64, 0x72, 0x20, 0x3e, 0x3e, 0x20, 0x31, 0x36, 0x29, 0x20, 0x2f, 0x20, 0x33, 0x32, 0x29, 0x20
        /*00cd*/ 	.byte	0x25, 0x20, 0x34, 0x29, 0x00
	.type		__unnamed_1,@object
	.size		__unnamed_1,(__unnamed_2 - __unnamed_1)
__unnamed_1:
        /*00d2*/ 	.byte	0x61, 0x75, 0x74, 0x6f, 0x20, 0x63, 0x75, 0x74, 0x65, 0x3a, 0x3a, 0x61, 0x73, 0x5f, 0x70, 0x6f
        /* <DEDUP_REMOVED lines=24> */
        /*0262*/ 	.byte	0x32, 0x30, 0x34, 0x38, 0x3e, 0x3e, 0x3e, 0x3e, 0x5d, 0x00
	.type		__unnamed_2,@object
	.size		__unnamed_2,(.L_2 - __unnamed_2)
__unnamed_2:
        /* <DEDUP_REMOVED lines=42> */
        /*050c*/ 	.byte	0x3e, 0x5d, 0x00
.L_2:


//--------------------- .nv.shared._ZN7cutlass13device_kernelINS_4conv6kernel13ConvUniversalINS1_16ConvProblemShapeILNS1_8OperatorE1ELi2EEENS1_10collective14CollectiveConvINS1_47MainloopSm100TmaUmmaWarpSpecializedImplicitGemmILS5_1ELi4ELi2ELi1ELi2EN4cute5tupleIJNSA_1CILi1EEESD_SD_EEEEENSB_IJNSC_ILi128EEENSC_ILi64EEENSB_IJSH_EEEEEENS_10tfloat32_tESK_NSA_8TiledMMAINSA_8MMA_AtomIJNSA_17SM100_MMA_TF32_SSISK_SK_fLi128ELi64ELNSA_4UMMA5MajorE0ELSP_1ELNSO_7ScaleInE0ELSQ_0EEEEEENSA_6LayoutISE_NSB_IJNSC_ILi0EEESU_SU_EEEEENSB_IJNSA_10UnderscoreESX_SX_EEEEENS7_6detail27Sm100ImplicitGemmTileTraitsINSA_20SM90_TMA_LOAD_IM2COLENSA_14ComposedLayoutINSA_7SwizzleILi3ELi4ELi3EEENSA_18smem_ptr_flag_bitsILi32EEENST_INSB_IJNSC_ILi8EEENSC_ILi32EEEEEENSB_IJS19_SD_EEEEEEEvEENS11_INSA_13SM90_TMA_LOADENS13_INS14_ILi2ELi5ELi2EEES17_NST_INSB_IJS19_NSC_ILi4EEEEEENSB_IJSD_S19_EEEEEEEvEEEENS_8epilogue10collective18CollectiveEpilogueINS1O_23Sm100TmaWarpSpecializedILi4ELi2ELi16ELb1ELb0EEEJSJ_NSB_IJNST_ISG_SD_EENST_INSC_ILi16EEESD_EEEEESK_NSB_IJNSB_IJlllEEESD_SU_EEESK_S1Y_NS1O_6fusion15FusionCallbacksIS1S_NS1Z_17LinearCombinationISK_fSK_fLNS_15FloatRoundStyleE2EEESJ_S1W_JEEENSA_5SM1004TMEM4LOAD26SM100_TMEM_LOAD_32dp32b16xES12_NS13_INS14_ILi2ELi4ELi3EEES17_NST_INSB_IJS18_S1U_EEENSB_IJS1U_SD_EEEEEEENSA_39AutoVectorizingCopyWithAssumedAlignmentILi128EEENSA_21SM90_TMA_STORE_IM2COLES2D_S2F_S2F_EEEvvEEEEvNT_6ParamsE --------------------------
	.section	.nv.shared._ZN7cutlass13device_kernelINS_4conv6kernel13ConvUniversalINS1_16ConvProblemShapeILNS1_8OperatorE1ELi2EEENS1_10collective14CollectiveConvINS1_47MainloopSm100TmaUmmaWarpSpecializedImplicitGemmILS5_1ELi4ELi2ELi1ELi2EN4cute5tupleIJNSA_1CILi1EEESD_SD_EEEEENSB_IJNSC_ILi128EEENSC_ILi64EEENSB_IJSH_EEEEEENS_10tfloat32_tESK_NSA_8TiledMMAINSA_8MMA_AtomIJNSA_17SM100_MMA_TF32_SSISK_SK_fLi128ELi64ELNSA_4UMMA5MajorE0ELSP_1ELNSO_7ScaleInE0ELSQ_0EEEEEENSA_6LayoutISE_NSB_IJNSC_ILi0EEESU_SU_EEEEENSB_IJNSA_10UnderscoreESX_SX_EEEEENS7_6detail27Sm100ImplicitGemmTileTraitsINSA_20SM90_TMA_LOAD_IM2COLENSA_14ComposedLayoutINSA_7SwizzleILi3ELi4ELi3EEENSA_18smem_ptr_flag_bitsILi32EEENST_INSB_IJNSC_ILi8EEENSC_ILi32EEEEEENSB_IJS19_SD_EEEEEEEvEENS11_INSA_13SM90_TMA_LOADENS13_INS14_ILi2ELi5ELi2EEES17_NST_INSB_IJS19_NSC_ILi4EEEEEENSB_IJSD_S19_EEEEEEEvEEEENS_8epilogue10collective18CollectiveEpilogueINS1O_23Sm100TmaWarpSpecializedILi4ELi2ELi16ELb1ELb0EEEJSJ_NSB_IJNST_ISG_SD_EENST_INSC_ILi16EEESD_EEEEESK_NSB_IJNSB_IJlllEEESD_SU_EEESK_S1Y_NS1O_6fusion15FusionCallbacksIS1S_NS1Z_17LinearCombinationISK_fSK_fLNS_15FloatRoundStyleE2EEESJ_S1W_JEEENSA_5SM1004TMEM4LOAD26SM100_TMEM_LOAD_32dp32b16xES12_NS13_INS14_ILi2ELi4ELi3EEES17_NST_INSB_IJS18_S1U_EEENSB_IJS1U_SD_EEEEEEENSA_39AutoVectorizingCopyWithAssumedAlignmentILi128EEENSA_21SM90_TMA_STORE_IM2COLES2D_S2F_S2F_EEEvvEEEEvNT_6ParamsE,"aw",@nobits
	.sectionflags	@""
	.align	16
	.zero		1024


//--------------------- .nv.shared.reserved.0     --------------------------
	.section	.nv.shared.reserved.0,"aw",@nobits
	.weak		__nv_reservedSMEM_offset_0_alias
	.size		__nv_reservedSMEM_offset_0_alias, 0, 64
	.other		__nv_reservedSMEM_offset_0_alias,@"STO_CUDA_RESERVED_SHARED STV_DEFAULT"
__nv_reservedSMEM_offset_0_alias:
	.zero		0
.nv.shared.reserved.0:
	.zero		64
	.weak		__nv_reservedSMEM_tcgen05_partition
	.type		__nv_reservedSMEM_tcgen05_partition,@object
	.size		__nv_reservedSMEM_tcgen05_partition,(.L_0 - __nv_reservedSMEM_tcgen05_partition)
__nv_reservedSMEM_tcgen05_partition:
	.zero		32
.L_0:


//--------------------- .nv.global                --------------------------
	.section	.nv.global,"aw",@nobits
.nv.global:
	.type		_ZN39_INTERNAL_ac6901c5_4_k_cu_6fc36e0f_29264cute1_E,@object
	.size		_ZN39_INTERNAL_ac6901c5_4_k_cu_6fc36e0f_29264cute1_E,(_ZN39_INTERNAL_ac6901c5_4_k_cu_6fc36e0f_29264cuda3std3__45__cpo6cbeginE - _ZN39_INTERNAL_ac6901c5_4_k_cu_6fc36e0f_29264cute1_E)
_ZN39_INTERNAL_ac6901c5_4_k_cu_6fc36e0f_29264cute1_E:
	.zero		1
	.type		_ZN39_INTERNAL_ac6901c5_4_k_cu_6fc36e0f_29264cuda3std3__45__cpo6cbeginE,@object
	.size		_ZN39_INTERNAL_ac6901c5_4_k_cu_6fc36e0f_29264cuda3std3__45__cpo6cbeginE,(_ZN39_INTERNAL_ac6901c5_4_k_cu_6fc36e0f_29264cuda3std3__48in_placeE - _ZN39_INTERNAL_ac6901c5_4_k_cu_6fc36e0f_29264cuda3std3__45__cpo6cbeginE)
_ZN39_INTERNAL_ac6901c5_4_k_cu_6fc36e0f_29264cuda3std3__45__cpo6cbeginE:
	.zero		1
	.type		_ZN39_INTERNAL_ac6901c5_4_k_cu_6fc36e0f_29264cuda3std3__48in_placeE,@object
	.size		_ZN39_INTERNAL_ac6901c5_4_k_cu_6fc36e0f_29264cuda3std3__48in_placeE,(_ZN39_INTERNAL_ac6901c5_4_k_cu_6fc36e0f_29264cuda3std6ranges3__45__cpo9iter_moveE - _ZN39_INTERNAL_ac6901c5_4_k_cu_6fc36e0f_29264cuda3std3__48in_placeE)
_ZN39_INTERNAL_ac6901c5_4_k_cu_6fc36e0f_29264cuda3std3__48in_placeE:
	.zero		1
	.type		_ZN39_INTERNAL_ac6901c5_4_k_cu_6fc36e0f_29264cuda3std6ranges3__45__cpo9iter_moveE,@object
	.size		_ZN39_INTERNAL_ac6901c5_4_k_cu_6fc36e0f_29264cuda3std6ranges3__45__cpo9iter_moveE,(_ZN39_INTERNAL_ac6901c5_4_k_cu_6fc36e0f_29264cuda3std3__45__cpo5beginE - _ZN39_INTERNAL_ac6901c5_4_k_cu_6fc36e0f_29264cuda3std6ranges3__45__cpo9iter_moveE)
_ZN39_INTERNAL_ac6901c5_4_k_cu_6fc36e0f_29264cuda3std6ranges3__45__cpo9iter_moveE:
	.zero		1
	.type		_ZN39_INTERNAL_ac6901c5_4_k_cu_6fc36e0f_29264cuda3std3__45__cpo5beginE,@object
	.size		_ZN39_INTERNAL_ac6901c5_4_k_cu_6fc36e0f_29264cuda3std3__45__cpo5beginE,(_ZN39_INTERNAL_ac6901c5_4_k_cu_6fc36e0f_29264cuda3std3__441_GLOBAL__N__ac6901c5_4_k_cu_6fc36e0f_29266ignoreE - _ZN39_INTERNAL_ac6901c5_4_k_cu_6fc36e0f_29264cuda3std3__45__cpo5beginE)
_ZN39_INTERNAL_ac6901c5_4_k_cu_6fc36e0f_29264cuda3std3__45__cpo5beginE:
	.zero		1
	.type		_ZN39_INTERNAL_ac6901c5_4_k_cu_6fc36e0f_29264cuda3std3__441_GLOBAL__N__ac6901c5_4_k_cu_6fc36e0f_29266ignoreE,@object
	.size		_ZN39_INTERNAL_ac6901c5_4_k_cu_6fc36e0f_29264cuda3std3__441_GLOBAL__N__ac6901c5_4_k_cu_6fc36e0f_29266ignoreE,(_ZN39_INTERNAL_ac6901c5_4_k_cu_6fc36e0f_29264cute7productE - _ZN39_INTERNAL_ac6901c5_4_k_cu_6fc36e0f_29264cuda3std3__441_GLOBAL__N__ac6901c5_4_k_cu_6fc36e0f_29266ignoreE)
_ZN39_INTERNAL_ac6901c5_4_k_cu_6fc36e0f_29264cuda3std3__441_GLOBAL__N__ac6901c5_4_k_cu_6fc36e0f_29266ignoreE:
	.zero		1
	.type		_ZN39_INTERNAL_ac6901c5_4_k_cu_6fc36e0f_29264cute7productE,@object
	.size		_ZN39_INTERNAL_ac6901c5_4_k_cu_6fc36e0f_29264cute7productE,(_ZN39_INTERNAL_ac6901c5_4_k_cu_6fc36e0f_29264cuda3std3__45__cpo3endE - _ZN39_INTERNAL_ac6901c5_4_k_cu_6fc36e0f_29264cute7productE)
_ZN39_INTERNAL_ac6901c5_4_k_cu_6fc36e0f_29264cute7productE:
	.zero		1
	.type		_ZN39_INTERNAL_ac6901c5_4_k_cu_6fc36e0f_29264cuda3std3__45__cpo3endE,@object
	.size		_ZN39_INTERNAL_ac6901c5_4_k_cu_6fc36e0f_29264cuda3std3__45__cpo3endE,(_ZN39_INTERNAL_ac6901c5_4_k_cu_6fc36e0f_29264cuda3std3__419piecewise_constructE - _ZN39_INTERNAL_ac6901c5_4_k_cu_6fc36e0f_29264cuda3std3__45__cpo3endE)
_ZN39_INTERNAL_ac6901c5_4_k_cu_6fc36e0f_29264cuda3std3__45__cpo3endE:
	.zero		1
	.type		_ZN39_INTERNAL_ac6901c5_4_k_cu_6fc36e0f_29264cuda3std3__419piecewise_constructE,@object
	.size		_ZN39_INTERNAL_ac6901c5_4_k_cu_6fc36e0f_29264cuda3std3__419piecewise_constructE,(_ZN39_INTERNAL_ac6901c5_4_k_cu_6fc36e0f_29264cuda3std3__45__cpo4cendE - _ZN39_INTERNAL_ac6901c5_4_k_cu_6fc36e0f_29264cuda3std3__419piecewise_constructE)
_ZN39_INTERNAL_ac6901c5_4_k_cu_6fc36e0f_29264cuda3std3__419piecewise_constructE:
	.zero		1
	.type		_ZN39_INTERNAL_ac6901c5_4_k_cu_6fc36e0f_29264cuda3std3__45__cpo4cendE,@object
	.size		_ZN39_INTERNAL_ac6901c5_4_k_cu_6fc36e0f_29264cuda3std3__45__cpo4cendE,(_ZN39_INTERNAL_ac6901c5_4_k_cu_6fc36e0f_29264cuda3std6ranges3__45__cpo4swapE - _ZN39_INTERNAL_ac6901c5_4_k_cu_6fc36e0f_29264cuda3std3__45__cpo4cendE)
_ZN39_INTERNAL_ac6901c5_4_k_cu_6fc36e0f_29264cuda3std3__45__cpo4cendE:
	.zero		1
	.type		_ZN39_INTERNAL_ac6901c5_4_k_cu_6fc36e0f_29264cuda3std6ranges3__45__cpo4swapE,@object
	.size		_ZN39_INTERNAL_ac6901c5_4_k_cu_6fc36e0f_29264cuda3std6ranges3__45__cpo4swapE,(.L_10 - _ZN39_INTERNAL_ac6901c5_4_k_cu_6fc36e0f_29264cuda3std6ranges3__45__cpo4swapE)
_ZN39_INTERNAL_ac6901c5_4_k_cu_6fc36e0f_29264cuda3std6ranges3__45__cpo4swapE:
	.zero		1
.L_10:


//--------------------- .nv.constant0._ZN7cutlass13device_kernelINS_4conv6kernel13ConvUniversalINS1_16ConvProblemShapeILNS1_8OperatorE1ELi2EEENS1_10collective14CollectiveConvINS1_47MainloopSm100TmaUmmaWarpSpecializedImplicitGemmILS5_1ELi4ELi2ELi1ELi2EN4cute5tupleIJNSA_1CILi1EEESD_SD_EEEEENSB_IJNSC_ILi128EEENSC_ILi64EEENSB_IJSH_EEEEEENS_10tfloat32_tESK_NSA_8TiledMMAINSA_8MMA_AtomIJNSA_17SM100_MMA_TF32_SSISK_SK_fLi128ELi64ELNSA_4UMMA5MajorE0ELSP_1ELNSO_7ScaleInE0ELSQ_0EEEEEENSA_6LayoutISE_NSB_IJNSC_ILi0EEESU_SU_EEEEENSB_IJNSA_10UnderscoreESX_SX_EEEEENS7_6detail27Sm100ImplicitGemmTileTraitsINSA_20SM90_TMA_LOAD_IM2COLENSA_14ComposedLayoutINSA_7SwizzleILi3ELi4ELi3EEENSA_18smem_ptr_flag_bitsILi32EEENST_INSB_IJNSC_ILi8EEENSC_ILi32EEEEEENSB_IJS19_SD_EEEEEEEvEENS11_INSA_13SM90_TMA_LOADENS13_INS14_ILi2ELi5ELi2EEES17_NST_INSB_IJS19_NSC_ILi4EEEEEENSB_IJSD_S19_EEEEEEEvEEEENS_8epilogue10collective18CollectiveEpilogueINS1O_23Sm100TmaWarpSpecializedILi4ELi2ELi16ELb1ELb0EEEJSJ_NSB_IJNST_ISG_SD_EENST_INSC_ILi16EEESD_EEEEESK_NSB_IJNSB_IJlllEEESD_SU_EEESK_S1Y_NS1O_6fusion15FusionCallbacksIS1S_NS1Z_17LinearCombinationISK_fSK_fLNS_15FloatRoundStyleE2EEESJ_S1W_JEEENSA_5SM1004TMEM4LOAD26SM100_TMEM_LOAD_32dp32b16xES12_NS13_INS14_ILi2ELi4ELi3EEES17_NST_INSB_IJS18_S1U_EEENSB_IJS1U_SD_EEEEEEENSA_39AutoVectorizingCopyWithAssumedAlignmentILi128EEENSA_21SM90_TMA_STORE_IM2COLES2D_S2F_S2F_EEEvvEEEEvNT_6ParamsE --------------------------
	.section	.nv.constant0._ZN7cutlass13device_kernelINS_4conv6kernel13ConvUniversalINS1_16ConvProblemShapeILNS1_8OperatorE1ELi2EEENS1_10collective14CollectiveConvINS1_47MainloopSm100TmaUmmaWarpSpecializedImplicitGemmILS5_1ELi4ELi2ELi1ELi2EN4cute5tupleIJNSA_1CILi1EEESD_SD_EEEEENSB_IJNSC_ILi128EEENSC_ILi64EEENSB_IJSH_EEEEEENS_10tfloat32_tESK_NSA_8TiledMMAINSA_8MMA_AtomIJNSA_17SM100_MMA_TF32_SSISK_SK_fLi128ELi64ELNSA_4UMMA5MajorE0ELSP_1ELNSO_7ScaleInE0ELSQ_0EEEEEENSA_6LayoutISE_NSB_IJNSC_ILi0EEESU_SU_EEEEENSB_IJNSA_10UnderscoreESX_SX_EEEEENS7_6detail27Sm100ImplicitGemmTileTraitsINSA_20SM90_TMA_LOAD_IM2COLENSA_14ComposedLayoutINSA_7SwizzleILi3ELi4ELi3EEENSA_18smem_ptr_flag_bitsILi32EEENST_INSB_IJNSC_ILi8EEENSC_ILi32EEEEEENSB_IJS19_SD_EEEEEEEvEENS11_INSA_13SM90_TMA_LOADENS13_INS14_ILi2ELi5ELi2EEES17_NST_INSB_IJS19_NSC_ILi4EEEEEENSB_IJSD_S19_EEEEEEEvEEEENS_8epilogue10collective18CollectiveEpilogueINS1O_23Sm100TmaWarpSpecializedILi4ELi2ELi16ELb1ELb0EEEJSJ_NSB_IJNST_ISG_SD_EENST_INSC_ILi16EEESD_EEEEESK_NSB_IJNSB_IJlllEEESD_SU_EEESK_S1Y_NS1O_6fusion15FusionCallbacksIS1S_NS1Z_17LinearCombinationISK_fSK_fLNS_15FloatRoundStyleE2EEESJ_S1W_JEEENSA_5SM1004TMEM4LOAD26SM100_TMEM_LOAD_32dp32b16xES12_NS13_INS14_ILi2ELi4ELi3EEES17_NST_INSB_IJS18_S1U_EEENSB_IJS1U_SD_EEEEEEENSA_39AutoVectorizingCopyWithAssumedAlignmentILi128EEENSA_21SM90_TMA_STORE_IM2COLES2D_S2F_S2F_EEEvvEEEEvNT_6ParamsE,"a",@progbits
	.sectionflags	@""
	.align	4
.nv.constant0._ZN7cutlass13device_kernelINS_4conv6kernel13ConvUniversalINS1_16ConvProblemShapeILNS1_8OperatorE1ELi2EEENS1_10collective14CollectiveConvINS1_47MainloopSm100TmaUmmaWarpSpecializedImplicitGemmILS5_1ELi4ELi2ELi1ELi2EN4cute5tupleIJNSA_1CILi1EEESD_SD_EEEEENSB_IJNSC_ILi128EEENSC_ILi64EEENSB_IJSH_EEEEEENS_10tfloat32_tESK_NSA_8TiledMMAINSA_8MMA_AtomIJNSA_17SM100_MMA_TF32_SSISK_SK_fLi128ELi64ELNSA_4UMMA5MajorE0ELSP_1ELNSO_7ScaleInE0ELSQ_0EEEEEENSA_6LayoutISE_NSB_IJNSC_ILi0EEESU_SU_EEEEENSB_IJNSA_10UnderscoreESX_SX_EEEEENS7_6detail27Sm100ImplicitGemmTileTraitsINSA_20SM90_TMA_LOAD_IM2COLENSA_14ComposedLayoutINSA_7SwizzleILi3ELi4ELi3EEENSA_18smem_ptr_flag_bitsILi32EEENST_INSB_IJNSC_ILi8EEENSC_ILi32EEEEEENSB_IJS19_SD_EEEEEEEvEENS11_INSA_13SM90_TMA_LOADENS13_INS14_ILi2ELi5ELi2EEES17_NST_INSB_IJS19_NSC_ILi4EEEEEENSB_IJSD_S19_EEEEEEEvEEEENS_8epilogue10collective18CollectiveEpilogueINS1O_23Sm100TmaWarpSpecializedILi4ELi2ELi16ELb1ELb0EEEJSJ_NSB_IJNST_ISG_SD_EENST_INSC_ILi16EEESD_EEEEESK_NSB_IJNSB_IJlllEEESD_SU_EEESK_S1Y_NS1O_6fusion15FusionCallbacksIS1S_NS1Z_17LinearCombinationISK_fSK_fLNS_15FloatRoundStyleE2EEESJ_S1W_JEEENSA_5SM1004TMEM4LOAD26SM100_TMEM_LOAD_32dp32b16xES12_NS13_INS14_ILi2ELi4ELi3EEES17_NST_INSB_IJS18_S1U_EEENSB_IJS1U_SD_EEEEEEENSA_39AutoVectorizingCopyWithAssumedAlignmentILi128EEENSA_21SM90_TMA_STORE_IM2COLES2D_S2F_S2F_EEEvvEEEEvNT_6ParamsE:
	.zero		2944


//--------------------- SYMBOLS --------------------------

	.type		.nv.reservedSmem.offset0,@object
	.size		.nv.reservedSmem.offset0,0x4
	.type		.nv.reservedSmem.cap,@object
	.size		.nv.reservedSmem.cap,0x4
	.type		__assertfail,@function
